//
// Generated by NVIDIA NVVM Compiler
//
// Compiler Build ID: CL-36424714
// Cuda compilation tools, release 13.0, V13.0.88
// Based on NVVM 20.0.0
//

.version 9.0
.target sm_100
.address_size 64

.global .align 1 .b8 _ZN30_INTERNAL_1006cf1e_4_k_cu_main4cuda3std3__45__cpo5beginE[1];
.global .align 1 .b8 _ZN30_INTERNAL_1006cf1e_4_k_cu_main4cuda3std3__45__cpo3endE[1];
.global .align 1 .b8 _ZN30_INTERNAL_1006cf1e_4_k_cu_main4cuda3std3__45__cpo6cbeginE[1];
.global .align 1 .b8 _ZN30_INTERNAL_1006cf1e_4_k_cu_main4cuda3std3__45__cpo4cendE[1];
.global .align 1 .b8 _ZN30_INTERNAL_1006cf1e_4_k_cu_main4cuda3std3__45__cpo6rbeginE[1];
.global .align 1 .b8 _ZN30_INTERNAL_1006cf1e_4_k_cu_main4cuda3std3__45__cpo4rendE[1];
.global .align 1 .b8 _ZN30_INTERNAL_1006cf1e_4_k_cu_main4cuda3std3__45__cpo7crbeginE[1];
.global .align 1 .b8 _ZN30_INTERNAL_1006cf1e_4_k_cu_main4cuda3std3__45__cpo5crendE[1];
.global .align 1 .b8 _ZN30_INTERNAL_1006cf1e_4_k_cu_main4cuda3std3__432_GLOBAL__N__1006cf1e_4_k_cu_main6ignoreE[1];
.global .align 1 .b8 _ZN30_INTERNAL_1006cf1e_4_k_cu_main4cuda3std3__419piecewise_constructE[1];
.global .align 1 .b8 _ZN30_INTERNAL_1006cf1e_4_k_cu_main4cuda3std3__48in_placeE[1];
.global .align 1 .b8 _ZN30_INTERNAL_1006cf1e_4_k_cu_main4cuda3std3__420unreachable_sentinelE[1];
.global .align 1 .b8 _ZN30_INTERNAL_1006cf1e_4_k_cu_main4cuda3std3__47nulloptE[1];
.global .align 1 .b8 _ZN30_INTERNAL_1006cf1e_4_k_cu_main4cuda3std3__48unexpectE[1];
.global .align 1 .b8 _ZN30_INTERNAL_1006cf1e_4_k_cu_main4cuda3std6ranges3__45__cpo4swapE[1];
.global .align 1 .b8 _ZN30_INTERNAL_1006cf1e_4_k_cu_main4cuda3std6ranges3__45__cpo9iter_moveE[1];
.global .align 1 .b8 _ZN30_INTERNAL_1006cf1e_4_k_cu_main4cuda3std6ranges3__45__cpo5beginE[1];
.global .align 1 .b8 _ZN30_INTERNAL_1006cf1e_4_k_cu_main4cuda3std6ranges3__45__cpo3endE[1];
.global .align 1 .b8 _ZN30_INTERNAL_1006cf1e_4_k_cu_main4cuda3std6ranges3__45__cpo6cbeginE[1];
.global .align 1 .b8 _ZN30_INTERNAL_1006cf1e_4_k_cu_main4cuda3std6ranges3__45__cpo4cendE[1];
.global .align 1 .b8 _ZN30_INTERNAL_1006cf1e_4_k_cu_main4cuda3std6ranges3__45__cpo7advanceE[1];
.global .align 1 .b8 _ZN30_INTERNAL_1006cf1e_4_k_cu_main4cuda3std6ranges3__45__cpo9iter_swapE[1];
.global .align 1 .b8 _ZN30_INTERNAL_1006cf1e_4_k_cu_main4cuda3std6ranges3__45__cpo4nextE[1];
.global .align 1 .b8 _ZN30_INTERNAL_1006cf1e_4_k_cu_main4cuda3std6ranges3__45__cpo4prevE[1];
.global .align 1 .b8 _ZN30_INTERNAL_1006cf1e_4_k_cu_main4cuda3std6ranges3__45__cpo4dataE[1];
.global .align 1 .b8 _ZN30_INTERNAL_1006cf1e_4_k_cu_main4cuda3std6ranges3__45__cpo5cdataE[1];
.global .align 1 .b8 _ZN30_INTERNAL_1006cf1e_4_k_cu_main4cuda3std6ranges3__45__cpo4sizeE[1];
.global .align 1 .b8 _ZN30_INTERNAL_1006cf1e_4_k_cu_main4cuda3std6ranges3__45__cpo5ssizeE[1];
.global .align 1 .b8 _ZN30_INTERNAL_1006cf1e_4_k_cu_main4cuda3std6ranges3__45__cpo8distanceE[1];
.global .align 1 .b8 _ZN30_INTERNAL_1006cf1e_4_k_cu_main6thrust24THRUST_300001_SM_1000_NS8cuda_cub3parE[1];
.global .align 1 .b8 _ZN30_INTERNAL_1006cf1e_4_k_cu_main6thrust24THRUST_300001_SM_1000_NS8cuda_cub10par_nosyncE[1];
.global .align 1 .b8 _ZN30_INTERNAL_1006cf1e_4_k_cu_main6thrust24THRUST_300001_SM_1000_NS6system6detail10sequential3seqE[1];
.global .align 1 .b8 _ZN30_INTERNAL_1006cf1e_4_k_cu_main6thrust24THRUST_300001_SM_1000_NS6system3cpp3parE[1];
.global .align 1 .b8 _ZN30_INTERNAL_1006cf1e_4_k_cu_main6thrust24THRUST_300001_SM_1000_NS12placeholders2_1E[1];
.global .align 1 .b8 _ZN30_INTERNAL_1006cf1e_4_k_cu_main6thrust24THRUST_300001_SM_1000_NS12placeholders2_2E[1];
.global .align 1 .b8 _ZN30_INTERNAL_1006cf1e_4_k_cu_main6thrust24THRUST_300001_SM_1000_NS12placeholders2_3E[1];
.global .align 1 .b8 _ZN30_INTERNAL_1006cf1e_4_k_cu_main6thrust24THRUST_300001_SM_1000_NS12placeholders2_4E[1];
.global .align 1 .b8 _ZN30_INTERNAL_1006cf1e_4_k_cu_main6thrust24THRUST_300001_SM_1000_NS12placeholders2_5E[1];
.global .align 1 .b8 _ZN30_INTERNAL_1006cf1e_4_k_cu_main6thrust24THRUST_300001_SM_1000_NS12placeholders2_6E[1];
.global .align 1 .b8 _ZN30_INTERNAL_1006cf1e_4_k_cu_main6thrust24THRUST_300001_SM_1000_NS12placeholders2_7E[1];
.global .align 1 .b8 _ZN30_INTERNAL_1006cf1e_4_k_cu_main6thrust24THRUST_300001_SM_1000_NS12placeholders2_8E[1];
.global .align 1 .b8 _ZN30_INTERNAL_1006cf1e_4_k_cu_main6thrust24THRUST_300001_SM_1000_NS12placeholders2_9E[1];
.global .align 1 .b8 _ZN30_INTERNAL_1006cf1e_4_k_cu_main6thrust24THRUST_300001_SM_1000_NS12placeholders3_10E[1];
.global .align 1 .b8 _ZN30_INTERNAL_1006cf1e_4_k_cu_main6thrust24THRUST_300001_SM_1000_NS3seqE[1];
.global .align 1 .b8 _ZN30_INTERNAL_1006cf1e_4_k_cu_main6thrust24THRUST_300001_SM_1000_NS6deviceE[1];
.extern .shared .align 16 .b8 _ZN6thrust24THRUST_300001_SM_1000_NS8cuda_cub4core6detail5shmemE[];

.entry _Z13row_switchingPdjjj(
	.param .u64 .ptr .align 1 _Z13row_switchingPdjjj_param_0,
	.param .u32 _Z13row_switchingPdjjj_param_1,
	.param .u32 _Z13row_switchingPdjjj_param_2,
	.param .u32 _Z13row_switchingPdjjj_param_3
)
{
	.reg .pred 	%p<3>;
	.reg .b32 	%r<17>;
	.reg .b64 	%rd<7>;
	.reg .b64 	%fd<3>;

	ld.param.u64 	%rd2, [_Z13row_switchingPdjjj_param_0];
	ld.param.u32 	%r6, [_Z13row_switchingPdjjj_param_1];
	ld.param.u32 	%r7, [_Z13row_switchingPdjjj_param_2];
	ld.param.u32 	%r8, [_Z13row_switchingPdjjj_param_3];
	mov.u32 	%r9, %tid.x;
	mov.u32 	%r1, %ntid.x;
	mov.u32 	%r10, %ctaid.x;
	mad.lo.s32 	%r11, %r1, %r10, %r9;
	add.s32 	%r16, %r11, %r7;
	setp.gt.u32 	%p1, %r16, %r6;
	@%p1 bra 	$L__BB0_3;
	cvta.to.global.u64 	%rd1, %rd2;
	mov.u32 	%r12, %nctaid.x;
	mul.lo.s32 	%r3, %r1, %r12;
$L__BB0_2:
	mul.lo.s32 	%r13, %r16, %r6;
	add.s32 	%r14, %r13, %r7;
	mul.wide.u32 	%rd3, %r14, 8;
	add.s64 	%rd4, %rd1, %rd3;
	ld.global.f64 	%fd1, [%rd4];
	add.s32 	%r15, %r13, %r8;
	mul.wide.u32 	%rd5, %r15, 8;
	add.s64 	%rd6, %rd1, %rd5;
	ld.global.f64 	%fd2, [%rd6];
	st.global.f64 	[%rd4], %fd2;
	st.global.f64 	[%rd6], %fd1;
	add.s32 	%r16, %r16, %r3;
	setp.le.u32 	%p2, %r16, %r6;
	@%p2 bra 	$L__BB0_2;
$L__BB0_3:
	ret;

}
.entry _Z19column_to_null_downPdjj(
	.param .u64 .ptr .align 1 _Z19column_to_null_downPdjj_param_0,
	.param .u32 _Z19column_to_null_downPdjj_param_1,
	.param .u32 _Z19column_to_null_downPdjj_param_2
)
{
	.reg .pred 	%p<5>;
	.reg .b32 	%r<30>;
	.reg .b64 	%rd<11>;
	.reg .b64 	%fd<8>;

	ld.param.u64 	%rd3, [_Z19column_to_null_downPdjj_param_0];
	ld.param.u32 	%r13, [_Z19column_to_null_downPdjj_param_1];
	ld.param.u32 	%r14, [_Z19column_to_null_downPdjj_param_2];
	cvta.to.global.u64 	%rd1, %rd3;
	mov.u32 	%r15, %tid.y;
	mov.u32 	%r1, %ntid.y;
	mov.u32 	%r16, %ctaid.y;
	mad.lo.s32 	%r17, %r1, %r16, %r15;
	mul.lo.s32 	%r2, %r14, %r13;
	add.s32 	%r3, %r14, 1;
	add.s32 	%r28, %r17, %r3;
	setp.gt.u32 	%p1, %r28, %r13;
	@%p1 bra 	$L__BB1_6;
	mov.u32 	%r18, %ntid.x;
	add.s32 	%r19, %r2, %r14;
	mul.wide.u32 	%rd4, %r19, 8;
	add.s64 	%rd5, %rd1, %rd4;
	ld.global.f64 	%fd1, [%rd5];
	mov.u32 	%r20, %ctaid.x;
	mov.u32 	%r21, %tid.x;
	mad.lo.s32 	%r22, %r18, %r20, %r21;
	add.s32 	%r5, %r22, %r3;
	mov.u32 	%r23, %nctaid.y;
	mul.lo.s32 	%r6, %r1, %r23;
	mov.u32 	%r24, %nctaid.x;
	mul.lo.s32 	%r7, %r18, %r24;
$L__BB1_2:
	setp.ge.u32 	%p2, %r5, %r13;
	@%p2 bra 	$L__BB1_5;
	mul.lo.s32 	%r9, %r28, %r13;
	add.s32 	%r25, %r9, %r14;
	mul.wide.u32 	%rd6, %r25, 8;
	add.s64 	%rd2, %rd1, %rd6;
	mov.u32 	%r29, %r5;
$L__BB1_4:
	add.s32 	%r26, %r29, %r2;
	mul.wide.u32 	%rd7, %r26, 8;
	add.s64 	%rd8, %rd1, %rd7;
	ld.global.f64 	%fd2, [%rd8];
	neg.f64 	%fd3, %fd2;
	div.rn.f64 	%fd4, %fd3, %fd1;
	ld.global.f64 	%fd5, [%rd2];
	add.s32 	%r27, %r29, %r9;
	mul.wide.u32 	%rd9, %r27, 8;
	add.s64 	%rd10, %rd1, %rd9;
	ld.global.f64 	%fd6, [%rd10];
	fma.rn.f64 	%fd7, %fd4, %fd5, %fd6;
	st.global.f64 	[%rd10], %fd7;
	add.s32 	%r29, %r29, %r7;
	setp.lt.u32 	%p3, %r29, %r13;
	@%p3 bra 	$L__BB1_4;
$L__BB1_5:
	add.s32 	%r28, %r28, %r6;
	setp.le.u32 	%p4, %r28, %r13;
	@%p4 bra 	$L__BB1_2;
$L__BB1_6:
	ret;

}
.entry _Z17column_to_null_upPdjj(
	.param .u64 .ptr .align 1 _Z17column_to_null_upPdjj_param_0,
	.param .u32 _Z17column_to_null_upPdjj_param_1,
	.param .u32 _Z17column_to_null_upPdjj_param_2
)
{
	.reg .pred 	%p<3>;
	.reg .b32 	%r<18>;
	.reg .b64 	%rd<11>;
	.reg .b64 	%fd<8>;

	ld.param.u64 	%rd2, [_Z17column_to_null_upPdjj_param_0];
	ld.param.u32 	%r9, [_Z17column_to_null_upPdjj_param_1];
	ld.param.u32 	%r8, [_Z17column_to_null_upPdjj_param_2];
	cvta.to.global.u64 	%rd1, %rd2;
	mov.u32 	%r10, %tid.x;
	mov.u32 	%r1, %ntid.x;
	mov.u32 	%r11, %ctaid.x;
	mad.lo.s32 	%r17, %r1, %r11, %r10;
	mul.lo.s32 	%r3, %r8, %r9;
	mul.lo.s32 	%r4, %r9, %r9;
	setp.ge.u32 	%p1, %r17, %r8;
	@%p1 bra 	$L__BB2_3;
	add.s32 	%r12, %r3, %r8;
	mul.wide.u32 	%rd3, %r12, 8;
	add.s64 	%rd4, %rd1, %rd3;
	ld.global.f64 	%fd1, [%rd4];
	add.s32 	%r13, %r4, %r8;
	mul.wide.u32 	%rd5, %r13, 8;
	add.s64 	%rd6, %rd1, %rd5;
	ld.global.f64 	%fd2, [%rd6];
	mov.u32 	%r14, %nctaid.x;
	mul.lo.s32 	%r5, %r1, %r14;
$L__BB2_2:
	add.s32 	%r15, %r17, %r3;
	mul.wide.u32 	%rd7, %r15, 8;
	add.s64 	%rd8, %rd1, %rd7;
	ld.global.f64 	%fd3, [%rd8];
	neg.f64 	%fd4, %fd3;
	div.rn.f64 	%fd5, %fd4, %fd1;
	add.s32 	%r16, %r17, %r4;
	mul.wide.u32 	%rd9, %r16, 8;
	add.s64 	%rd10, %rd1, %rd9;
	ld.global.f64 	%fd6, [%rd10];
	fma.rn.f64 	%fd7, %fd5, %fd2, %fd6;
	st.global.f64 	[%rd10], %fd7;
	add.s32 	%r17, %r17, %r5;
	setp.lt.u32 	%p2, %r17, %r8;
	@%p2 bra 	$L__BB2_2;
$L__BB2_3:
	ret;

}
.entry _Z5solvePdj(
	.param .u64 .ptr .align 1 _Z5solvePdj_param_0,
	.param .u32 _Z5solvePdj_param_1
)
{
	.reg .pred 	%p<3>;
	.reg .b32 	%r<14>;
	.reg .b64 	%rd<7>;
	.reg .b64 	%fd<4>;

	ld.param.u64 	%rd2, [_Z5solvePdj_param_0];
	ld.param.u32 	%r7, [_Z5solvePdj_param_1];
	mov.u32 	%r8, %tid.x;
	mov.u32 	%r1, %ntid.x;
	mov.u32 	%r9, %ctaid.x;
	mad.lo.s32 	%r13, %r1, %r9, %r8;
	setp.ge.u32 	%p1, %r13, %r7;
	@%p1 bra 	$L__BB3_3;
	cvta.to.global.u64 	%rd1, %rd2;
	mul.lo.s32 	%r3, %r7, %r7;
	mov.u32 	%r10, %nctaid.x;
	mul.lo.s32 	%r4, %r1, %r10;
$L__BB3_2:
	add.s32 	%r11, %r13, %r3;
	mul.wide.u32 	%rd3, %r11, 8;
	add.s64 	%rd4, %rd1, %rd3;
	ld.global.f64 	%fd1, [%rd4];
	mad.lo.s32 	%r12, %r13, %r7, %r13;
	mul.wide.u32 	%rd5, %r12, 8;
	add.s64 	%rd6, %rd1, %rd5;
	ld.global.f64 	%fd2, [%rd6];
	div.rn.f64 	%fd3, %fd1, %fd2;
	st.global.f64 	[%rd4], %fd3;
	add.s32 	%r13, %r13, %r4;
	setp.lt.u32 	%p2, %r13, %r7;
	@%p2 bra 	$L__BB3_2;
$L__BB3_3:
	ret;

}
	// .globl	_ZN6thrust24THRUST_300001_SM_1000_NS8cuda_cub4core6detail13_kernel_agentINS1_8__reduce11ReduceAgentINS0_12zip_iteratorIN4cuda3std3__45tupleIJNS0_10device_ptrIdEENS0_17counting_iteratorIlNS0_11use_defaultESF_SF_EEEEEEEPNSB_IJdlEEESJ_iNS1_9__extrema9arg_max_fIdl7CompareEEEEJSI_SK_iSO_EEEvDpT0_
.visible .entry _ZN6thrust24THRUST_300001_SM_1000_NS8cuda_cub4core6detail13_kernel_agentINS1_8__reduce11ReduceAgentINS0_12zip_iteratorIN4cuda3std3__45tupleIJNS0_10device_ptrIdEENS0_17counting_iteratorIlNS0_11use_defaultESF_SF_EEEEEEEPNSB_IJdlEEESJ_iNS1_9__extrema9arg_max_fIdl7CompareEEEEJSI_SK_iSO_EEEvDpT0_(
	.param .align 8 .b8 _ZN6thrust24THRUST_300001_SM_1000_NS8cuda_cub4core6detail13_kernel_agentINS1_8__reduce11ReduceAgentINS0_12zip_iteratorIN4cuda3std3__45tupleIJNS0_10device_ptrIdEENS0_17counting_iteratorIlNS0_11use_defaultESF_SF_EEEEEEEPNSB_IJdlEEESJ_iNS1_9__extrema9arg_max_fIdl7CompareEEEEJSI_SK_iSO_EEEvDpT0__param_0[16],
	.param .u64 .ptr .align 1 _ZN6thrust24THRUST_300001_SM_1000_NS8cuda_cub4core6detail13_kernel_agentINS1_8__reduce11ReduceAgentINS0_12zip_iteratorIN4cuda3std3__45tupleIJNS0_10device_ptrIdEENS0_17counting_iteratorIlNS0_11use_defaultESF_SF_EEEEEEEPNSB_IJdlEEESJ_iNS1_9__extrema9arg_max_fIdl7CompareEEEEJSI_SK_iSO_EEEvDpT0__param_1,
	.param .u32 _ZN6thrust24THRUST_300001_SM_1000_NS8cuda_cub4core6detail13_kernel_agentINS1_8__reduce11ReduceAgentINS0_12zip_iteratorIN4cuda3std3__45tupleIJNS0_10device_ptrIdEENS0_17counting_iteratorIlNS0_11use_defaultESF_SF_EEEEEEEPNSB_IJdlEEESJ_iNS1_9__extrema9arg_max_fIdl7CompareEEEEJSI_SK_iSO_EEEvDpT0__param_2,
	.param .align 1 .b8 _ZN6thrust24THRUST_300001_SM_1000_NS8cuda_cub4core6detail13_kernel_agentINS1_8__reduce11ReduceAgentINS0_12zip_iteratorIN4cuda3std3__45tupleIJNS0_10device_ptrIdEENS0_17counting_iteratorIlNS0_11use_defaultESF_SF_EEEEEEEPNSB_IJdlEEESJ_iNS1_9__extrema9arg_max_fIdl7CompareEEEEJSI_SK_iSO_EEEvDpT0__param_3[1]
)
.maxntid 256
{
	.reg .pred 	%p<213>;
	.reg .b32 	%r<400>;
	.reg .b64 	%rd<368>;
	.reg .b64 	%fd<352>;

	ld.param.u64 	%rd198, [_ZN6thrust24THRUST_300001_SM_1000_NS8cuda_cub4core6detail13_kernel_agentINS1_8__reduce11ReduceAgentINS0_12zip_iteratorIN4cuda3std3__45tupleIJNS0_10device_ptrIdEENS0_17counting_iteratorIlNS0_11use_defaultESF_SF_EEEEEEEPNSB_IJdlEEESJ_iNS1_9__extrema9arg_max_fIdl7CompareEEEEJSI_SK_iSO_EEEvDpT0__param_0+8];
	ld.param.u64 	%rd197, [_ZN6thrust24THRUST_300001_SM_1000_NS8cuda_cub4core6detail13_kernel_agentINS1_8__reduce11ReduceAgentINS0_12zip_iteratorIN4cuda3std3__45tupleIJNS0_10device_ptrIdEENS0_17counting_iteratorIlNS0_11use_defaultESF_SF_EEEEEEEPNSB_IJdlEEESJ_iNS1_9__extrema9arg_max_fIdl7CompareEEEEJSI_SK_iSO_EEEvDpT0__param_0];
	ld.param.u32 	%r36, [_ZN6thrust24THRUST_300001_SM_1000_NS8cuda_cub4core6detail13_kernel_agentINS1_8__reduce11ReduceAgentINS0_12zip_iteratorIN4cuda3std3__45tupleIJNS0_10device_ptrIdEENS0_17counting_iteratorIlNS0_11use_defaultESF_SF_EEEEEEEPNSB_IJdlEEESJ_iNS1_9__extrema9arg_max_fIdl7CompareEEEEJSI_SK_iSO_EEEvDpT0__param_2];
	setp.eq.s32 	%p1, %r36, 0;
	@%p1 bra 	$L__BB4_206;
	cvta.to.global.u64 	%rd1, %rd197;
	setp.gt.s32 	%p2, %r36, 1279;
	@%p2 bra 	$L__BB4_122;
	mov.u32 	%r1, %tid.x;
	setp.ge.s32 	%p96, %r1, %r36;
	mov.f64 	%fd298, 0d0000000000000000;
	mov.b64 	%rd309, 0;
	mov.u32 	%r391, %r1;
	@%p96 bra 	$L__BB4_4;
	cvt.u64.u32 	%rd265, %r1;
	mul.wide.u32 	%rd266, %r1, 8;
	add.s64 	%rd267, %rd1, %rd266;
	add.s64 	%rd309, %rd198, %rd265;
	ld.global.f64 	%fd298, [%rd267];
	add.s32 	%r391, %r1, 256;
$L__BB4_4:
	setp.ge.s32 	%p97, %r391, %r36;
	@%p97 bra 	$L__BB4_26;
	not.b32 	%r160, %r391;
	add.s32 	%r4, %r36, %r160;
	and.b32  	%r161, %r4, 768;
	setp.eq.s32 	%p98, %r161, 768;
	@%p98 bra 	$L__BB4_11;
	cvt.u64.u32 	%rd269, %r391;
	add.s64 	%rd300, %rd198, %rd269;
	mul.wide.u32 	%rd270, %r391, 8;
	add.s64 	%rd299, %rd1, %rd270;
	shr.u32 	%r162, %r4, 8;
	add.s32 	%r163, %r162, 1;
	and.b32  	%r164, %r163, 3;
	neg.s32 	%r389, %r164;
$L__BB4_7:
	.pragma "nounroll";
	mov.u64 	%rd9, %rd309;
	mov.f64 	%fd3, %fd298;
	ld.global.f64 	%fd4, [%rd299];
	abs.f64 	%fd5, %fd3;
	abs.f64 	%fd6, %fd4;
	setp.lt.f64 	%p99, %fd5, %fd6;
	mov.u64 	%rd309, %rd300;
	mov.f64 	%fd298, %fd4;
	@%p99 bra 	$L__BB4_10;
	setp.lt.f64 	%p100, %fd6, %fd5;
	mov.u64 	%rd309, %rd9;
	mov.f64 	%fd298, %fd3;
	@%p100 bra 	$L__BB4_10;
	setp.lt.s64 	%p101, %rd9, %rd300;
	min.s64 	%rd309, %rd9, %rd300;
	selp.f64 	%fd298, %fd3, %fd4, %p101;
$L__BB4_10:
	add.s32 	%r391, %r391, 256;
	add.s64 	%rd300, %rd300, 256;
	add.s64 	%rd299, %rd299, 2048;
	add.s32 	%r389, %r389, 1;
	setp.ne.s32 	%p102, %r389, 0;
	@%p102 bra 	$L__BB4_7;
$L__BB4_11:
	setp.lt.u32 	%p103, %r4, 768;
	@%p103 bra 	$L__BB4_26;
	add.s32 	%r392, %r391, 512;
$L__BB4_13:
	mov.u32 	%r12, %r392;
	add.s32 	%r165, %r12, -512;
	cvt.s64.s32 	%rd271, %r165;
	mul.wide.s32 	%rd272, %r165, 8;
	add.s64 	%rd17, %rd1, %rd272;
	add.s64 	%rd18, %rd198, %rd271;
	ld.global.f64 	%fd12, [%rd17];
	abs.f64 	%fd13, %fd298;
	abs.f64 	%fd14, %fd12;
	setp.lt.f64 	%p104, %fd13, %fd14;
	mov.u64 	%rd306, %rd18;
	mov.f64 	%fd295, %fd12;
	@%p104 bra 	$L__BB4_16;
	setp.lt.f64 	%p105, %fd14, %fd13;
	mov.u64 	%rd306, %rd309;
	mov.f64 	%fd295, %fd298;
	@%p105 bra 	$L__BB4_16;
	setp.lt.s64 	%p106, %rd309, %rd18;
	min.s64 	%rd306, %rd309, %rd18;
	selp.f64 	%fd295, %fd298, %fd12, %p106;
$L__BB4_16:
	add.s32 	%r166, %r12, -256;
	cvt.s64.s32 	%rd273, %r166;
	add.s64 	%rd21, %rd198, %rd273;
	ld.global.f64 	%fd17, [%rd17+2048];
	abs.f64 	%fd18, %fd295;
	abs.f64 	%fd19, %fd17;
	setp.lt.f64 	%p107, %fd18, %fd19;
	mov.u64 	%rd307, %rd21;
	mov.f64 	%fd296, %fd17;
	@%p107 bra 	$L__BB4_19;
	setp.lt.f64 	%p108, %fd19, %fd18;
	mov.u64 	%rd307, %rd306;
	mov.f64 	%fd296, %fd295;
	@%p108 bra 	$L__BB4_19;
	setp.lt.s64 	%p109, %rd306, %rd21;
	min.s64 	%rd307, %rd306, %rd21;
	selp.f64 	%fd296, %fd295, %fd17, %p109;
$L__BB4_19:
	cvt.s64.s32 	%rd274, %r12;
	add.s64 	%rd24, %rd198, %rd274;
	ld.global.f64 	%fd22, [%rd17+4096];
	abs.f64 	%fd23, %fd296;
	abs.f64 	%fd24, %fd22;
	setp.lt.f64 	%p110, %fd23, %fd24;
	mov.u64 	%rd308, %rd24;
	mov.f64 	%fd297, %fd22;
	@%p110 bra 	$L__BB4_22;
	setp.lt.f64 	%p111, %fd24, %fd23;
	mov.u64 	%rd308, %rd307;
	mov.f64 	%fd297, %fd296;
	@%p111 bra 	$L__BB4_22;
	setp.lt.s64 	%p112, %rd307, %rd24;
	min.s64 	%rd308, %rd307, %rd24;
	selp.f64 	%fd297, %fd296, %fd22, %p112;
$L__BB4_22:
	add.s32 	%r167, %r12, 256;
	cvt.s64.s32 	%rd275, %r167;
	add.s64 	%rd27, %rd198, %rd275;
	ld.global.f64 	%fd27, [%rd17+6144];
	abs.f64 	%fd28, %fd297;
	abs.f64 	%fd29, %fd27;
	setp.lt.f64 	%p113, %fd28, %fd29;
	mov.u64 	%rd309, %rd27;
	mov.f64 	%fd298, %fd27;
	@%p113 bra 	$L__BB4_25;
	setp.lt.f64 	%p114, %fd29, %fd28;
	mov.u64 	%rd309, %rd308;
	mov.f64 	%fd298, %fd297;
	@%p114 bra 	$L__BB4_25;
	setp.lt.s64 	%p115, %rd308, %rd27;
	min.s64 	%rd309, %rd308, %rd27;
	selp.f64 	%fd298, %fd297, %fd27, %p115;
$L__BB4_25:
	add.s32 	%r392, %r12, 1024;
	add.s32 	%r168, %r12, 512;
	setp.lt.s32 	%p116, %r168, %r36;
	@%p116 bra 	$L__BB4_13;
$L__BB4_26:
	setp.lt.s32 	%p117, %r36, 256;
	@%p117 bra 	$L__BB4_71;
	// begin inline asm
	mov.u32 %r282, %laneid;
	// end inline asm
	mov.b64 	%rd286, %fd298;
	mov.b64 	{%r284, %r289}, %rd286;
	mov.b32 	%r300, 1;
	mov.b32 	%r301, 31;
	mov.b32 	%r302, -1;
	// begin inline asm
	shfl.sync.down.b32 %r283, %r284, %r300, %r301, %r302;
	// end inline asm
	// begin inline asm
	shfl.sync.down.b32 %r288, %r289, %r300, %r301, %r302;
	// end inline asm
	mov.b64 	%rd287, {%r283, %r288};
	mov.b64 	%fd33, %rd287;
	mov.b64 	{%r294, %r299}, %rd309;
	// begin inline asm
	shfl.sync.down.b32 %r293, %r294, %r300, %r301, %r302;
	// end inline asm
	// begin inline asm
	shfl.sync.down.b32 %r298, %r299, %r300, %r301, %r302;
	// end inline asm
	mov.b64 	%rd31, {%r293, %r298};
	setp.gt.s32 	%p169, %r282, 30;
	mov.u64 	%rd311, %rd309;
	mov.f64 	%fd300, %fd298;
	@%p169 bra 	$L__BB4_31;
	abs.f64 	%fd34, %fd298;
	abs.f64 	%fd35, %fd33;
	setp.lt.f64 	%p170, %fd34, %fd35;
	mov.u64 	%rd311, %rd31;
	mov.f64 	%fd300, %fd33;
	@%p170 bra 	$L__BB4_31;
	setp.lt.f64 	%p171, %fd35, %fd34;
	mov.u64 	%rd311, %rd309;
	mov.f64 	%fd300, %fd298;
	@%p171 bra 	$L__BB4_31;
	setp.lt.s64 	%p172, %rd309, %rd31;
	min.s64 	%rd311, %rd309, %rd31;
	selp.f64 	%fd300, %fd298, %fd33, %p172;
$L__BB4_31:
	mov.b64 	%rd288, %fd300;
	mov.b64 	{%r304, %r309}, %rd288;
	mov.b32 	%r320, 2;
	mov.b32 	%r321, 31;
	mov.b32 	%r322, -1;
	// begin inline asm
	shfl.sync.down.b32 %r303, %r304, %r320, %r321, %r322;
	// end inline asm
	// begin inline asm
	shfl.sync.down.b32 %r308, %r309, %r320, %r321, %r322;
	// end inline asm
	mov.b64 	%rd289, {%r303, %r308};
	mov.b64 	%fd38, %rd289;
	mov.b64 	{%r314, %r319}, %rd311;
	// begin inline asm
	shfl.sync.down.b32 %r313, %r314, %r320, %r321, %r322;
	// end inline asm
	// begin inline asm
	shfl.sync.down.b32 %r318, %r319, %r320, %r321, %r322;
	// end inline asm
	mov.b64 	%rd34, {%r313, %r318};
	setp.gt.s32 	%p173, %r282, 29;
	mov.u64 	%rd312, %rd311;
	mov.f64 	%fd301, %fd300;
	@%p173 bra 	$L__BB4_35;
	abs.f64 	%fd39, %fd300;
	abs.f64 	%fd40, %fd38;
	setp.lt.f64 	%p174, %fd39, %fd40;
	mov.u64 	%rd312, %rd34;
	mov.f64 	%fd301, %fd38;
	@%p174 bra 	$L__BB4_35;
	setp.lt.f64 	%p175, %fd40, %fd39;
	mov.u64 	%rd312, %rd311;
	mov.f64 	%fd301, %fd300;
	@%p175 bra 	$L__BB4_35;
	setp.lt.s64 	%p176, %rd311, %rd34;
	min.s64 	%rd312, %rd311, %rd34;
	selp.f64 	%fd301, %fd300, %fd38, %p176;
$L__BB4_35:
	mov.b64 	%rd290, %fd301;
	mov.b64 	{%r324, %r329}, %rd290;
	mov.b32 	%r340, 4;
	mov.b32 	%r341, 31;
	mov.b32 	%r342, -1;
	// begin inline asm
	shfl.sync.down.b32 %r323, %r324, %r340, %r341, %r342;
	// end inline asm
	// begin inline asm
	shfl.sync.down.b32 %r328, %r329, %r340, %r341, %r342;
	// end inline asm
	mov.b64 	%rd291, {%r323, %r328};
	mov.b64 	%fd43, %rd291;
	mov.b64 	{%r334, %r339}, %rd312;
	// begin inline asm
	shfl.sync.down.b32 %r333, %r334, %r340, %r341, %r342;
	// end inline asm
	// begin inline asm
	shfl.sync.down.b32 %r338, %r339, %r340, %r341, %r342;
	// end inline asm
	mov.b64 	%rd37, {%r333, %r338};
	setp.gt.s32 	%p177, %r282, 27;
	mov.u64 	%rd313, %rd312;
	mov.f64 	%fd302, %fd301;
	@%p177 bra 	$L__BB4_39;
	abs.f64 	%fd44, %fd301;
	abs.f64 	%fd45, %fd43;
	setp.lt.f64 	%p178, %fd44, %fd45;
	mov.u64 	%rd313, %rd37;
	mov.f64 	%fd302, %fd43;
	@%p178 bra 	$L__BB4_39;
	setp.lt.f64 	%p179, %fd45, %fd44;
	mov.u64 	%rd313, %rd312;
	mov.f64 	%fd302, %fd301;
	@%p179 bra 	$L__BB4_39;
	setp.lt.s64 	%p180, %rd312, %rd37;
	min.s64 	%rd313, %rd312, %rd37;
	selp.f64 	%fd302, %fd301, %fd43, %p180;
$L__BB4_39:
	mov.b64 	%rd292, %fd302;
	mov.b64 	{%r344, %r349}, %rd292;
	mov.b32 	%r360, 8;
	mov.b32 	%r361, 31;
	mov.b32 	%r362, -1;
	// begin inline asm
	shfl.sync.down.b32 %r343, %r344, %r360, %r361, %r362;
	// end inline asm
	// begin inline asm
	shfl.sync.down.b32 %r348, %r349, %r360, %r361, %r362;
	// end inline asm
	mov.b64 	%rd293, {%r343, %r348};
	mov.b64 	%fd48, %rd293;
	mov.b64 	{%r354, %r359}, %rd313;
	// begin inline asm
	shfl.sync.down.b32 %r353, %r354, %r360, %r361, %r362;
	// end inline asm
	// begin inline asm
	shfl.sync.down.b32 %r358, %r359, %r360, %r361, %r362;
	// end inline asm
	mov.b64 	%rd40, {%r353, %r358};
	setp.gt.s32 	%p181, %r282, 23;
	mov.u64 	%rd314, %rd313;
	mov.f64 	%fd303, %fd302;
	@%p181 bra 	$L__BB4_43;
	abs.f64 	%fd49, %fd302;
	abs.f64 	%fd50, %fd48;
	setp.lt.f64 	%p182, %fd49, %fd50;
	mov.u64 	%rd314, %rd40;
	mov.f64 	%fd303, %fd48;
	@%p182 bra 	$L__BB4_43;
	setp.lt.f64 	%p183, %fd50, %fd49;
	mov.u64 	%rd314, %rd313;
	mov.f64 	%fd303, %fd302;
	@%p183 bra 	$L__BB4_43;
	setp.lt.s64 	%p184, %rd313, %rd40;
	min.s64 	%rd314, %rd313, %rd40;
	selp.f64 	%fd303, %fd302, %fd48, %p184;
$L__BB4_43:
	mov.b64 	%rd294, %fd303;
	mov.b64 	{%r364, %r369}, %rd294;
	mov.b32 	%r380, 16;
	mov.b32 	%r381, 31;
	mov.b32 	%r382, -1;
	// begin inline asm
	shfl.sync.down.b32 %r363, %r364, %r380, %r381, %r382;
	// end inline asm
	// begin inline asm
	shfl.sync.down.b32 %r368, %r369, %r380, %r381, %r382;
	// end inline asm
	mov.b64 	%rd295, {%r363, %r368};
	mov.b64 	%fd53, %rd295;
	mov.b64 	{%r374, %r379}, %rd314;
	// begin inline asm
	shfl.sync.down.b32 %r373, %r374, %r380, %r381, %r382;
	// end inline asm
	// begin inline asm
	shfl.sync.down.b32 %r378, %r379, %r380, %r381, %r382;
	// end inline asm
	mov.b64 	%rd43, {%r373, %r378};
	setp.gt.s32 	%p185, %r282, 15;
	mov.u64 	%rd367, %rd314;
	mov.f64 	%fd351, %fd303;
	@%p185 bra 	$L__BB4_47;
	abs.f64 	%fd54, %fd303;
	abs.f64 	%fd55, %fd53;
	setp.lt.f64 	%p186, %fd54, %fd55;
	mov.u64 	%rd367, %rd43;
	mov.f64 	%fd351, %fd53;
	@%p186 bra 	$L__BB4_47;
	setp.lt.f64 	%p187, %fd55, %fd54;
	mov.u64 	%rd367, %rd314;
	mov.f64 	%fd351, %fd303;
	@%p187 bra 	$L__BB4_47;
	setp.lt.s64 	%p188, %rd314, %rd43;
	min.s64 	%rd367, %rd314, %rd43;
	selp.f64 	%fd351, %fd303, %fd53, %p188;
$L__BB4_47:
	setp.ne.s32 	%p189, %r282, 0;
	@%p189 bra 	$L__BB4_49;
	shr.u32 	%r383, %r1, 1;
	and.b32  	%r384, %r383, 496;
	mov.u32 	%r385, _ZN6thrust24THRUST_300001_SM_1000_NS8cuda_cub4core6detail5shmemE;
	add.s32 	%r386, %r385, %r384;
	st.shared.f64 	[%r386+8], %fd351;
	st.shared.u64 	[%r386+16], %rd367;
$L__BB4_49:
	bar.sync 	0;
	setp.ne.s32 	%p190, %r1, 0;
	@%p190 bra 	$L__BB4_204;
	ld.shared.f64 	%fd58, [_ZN6thrust24THRUST_300001_SM_1000_NS8cuda_cub4core6detail5shmemE+24];
	ld.shared.u64 	%rd46, [_ZN6thrust24THRUST_300001_SM_1000_NS8cuda_cub4core6detail5shmemE+32];
	abs.f64 	%fd59, %fd351;
	abs.f64 	%fd60, %fd58;
	setp.lt.f64 	%p191, %fd59, %fd60;
	mov.u64 	%rd316, %rd46;
	mov.f64 	%fd305, %fd58;
	@%p191 bra 	$L__BB4_53;
	setp.lt.f64 	%p192, %fd60, %fd59;
	mov.u64 	%rd316, %rd367;
	mov.f64 	%fd305, %fd351;
	@%p192 bra 	$L__BB4_53;
	setp.lt.s64 	%p193, %rd367, %rd46;
	min.s64 	%rd316, %rd367, %rd46;
	selp.f64 	%fd305, %fd351, %fd58, %p193;
$L__BB4_53:
	ld.shared.f64 	%fd63, [_ZN6thrust24THRUST_300001_SM_1000_NS8cuda_cub4core6detail5shmemE+40];
	ld.shared.u64 	%rd49, [_ZN6thrust24THRUST_300001_SM_1000_NS8cuda_cub4core6detail5shmemE+48];
	abs.f64 	%fd64, %fd305;
	abs.f64 	%fd65, %fd63;
	setp.lt.f64 	%p194, %fd64, %fd65;
	mov.u64 	%rd317, %rd49;
	mov.f64 	%fd306, %fd63;
	@%p194 bra 	$L__BB4_56;
	setp.lt.f64 	%p195, %fd65, %fd64;
	mov.u64 	%rd317, %rd316;
	mov.f64 	%fd306, %fd305;
	@%p195 bra 	$L__BB4_56;
	setp.lt.s64 	%p196, %rd316, %rd49;
	min.s64 	%rd317, %rd316, %rd49;
	selp.f64 	%fd306, %fd305, %fd63, %p196;
$L__BB4_56:
	ld.shared.f64 	%fd68, [_ZN6thrust24THRUST_300001_SM_1000_NS8cuda_cub4core6detail5shmemE+56];
	ld.shared.u64 	%rd52, [_ZN6thrust24THRUST_300001_SM_1000_NS8cuda_cub4core6detail5shmemE+64];
	abs.f64 	%fd69, %fd306;
	abs.f64 	%fd70, %fd68;
	setp.lt.f64 	%p197, %fd69, %fd70;
	mov.u64 	%rd318, %rd52;
	mov.f64 	%fd307, %fd68;
	@%p197 bra 	$L__BB4_59;
	setp.lt.f64 	%p198, %fd70, %fd69;
	mov.u64 	%rd318, %rd317;
	mov.f64 	%fd307, %fd306;
	@%p198 bra 	$L__BB4_59;
	setp.lt.s64 	%p199, %rd317, %rd52;
	min.s64 	%rd318, %rd317, %rd52;
	selp.f64 	%fd307, %fd306, %fd68, %p199;
$L__BB4_59:
	ld.shared.f64 	%fd73, [_ZN6thrust24THRUST_300001_SM_1000_NS8cuda_cub4core6detail5shmemE+72];
	ld.shared.u64 	%rd55, [_ZN6thrust24THRUST_300001_SM_1000_NS8cuda_cub4core6detail5shmemE+80];
	abs.f64 	%fd74, %fd307;
	abs.f64 	%fd75, %fd73;
	setp.lt.f64 	%p200, %fd74, %fd75;
	mov.u64 	%rd319, %rd55;
	mov.f64 	%fd308, %fd73;
	@%p200 bra 	$L__BB4_62;
	setp.lt.f64 	%p201, %fd75, %fd74;
	mov.u64 	%rd319, %rd318;
	mov.f64 	%fd308, %fd307;
	@%p201 bra 	$L__BB4_62;
	setp.lt.s64 	%p202, %rd318, %rd55;
	min.s64 	%rd319, %rd318, %rd55;
	selp.f64 	%fd308, %fd307, %fd73, %p202;
$L__BB4_62:
	ld.shared.f64 	%fd78, [_ZN6thrust24THRUST_300001_SM_1000_NS8cuda_cub4core6detail5shmemE+88];
	ld.shared.u64 	%rd58, [_ZN6thrust24THRUST_300001_SM_1000_NS8cuda_cub4core6detail5shmemE+96];
	abs.f64 	%fd79, %fd308;
	abs.f64 	%fd80, %fd78;
	setp.lt.f64 	%p203, %fd79, %fd80;
	mov.u64 	%rd320, %rd58;
	mov.f64 	%fd309, %fd78;
	@%p203 bra 	$L__BB4_65;
	setp.lt.f64 	%p204, %fd80, %fd79;
	mov.u64 	%rd320, %rd319;
	mov.f64 	%fd309, %fd308;
	@%p204 bra 	$L__BB4_65;
	setp.lt.s64 	%p205, %rd319, %rd58;
	min.s64 	%rd320, %rd319, %rd58;
	selp.f64 	%fd309, %fd308, %fd78, %p205;
$L__BB4_65:
	ld.shared.f64 	%fd83, [_ZN6thrust24THRUST_300001_SM_1000_NS8cuda_cub4core6detail5shmemE+104];
	ld.shared.u64 	%rd61, [_ZN6thrust24THRUST_300001_SM_1000_NS8cuda_cub4core6detail5shmemE+112];
	abs.f64 	%fd84, %fd309;
	abs.f64 	%fd85, %fd83;
	setp.lt.f64 	%p206, %fd84, %fd85;
	mov.u64 	%rd321, %rd61;
	mov.f64 	%fd310, %fd83;
	@%p206 bra 	$L__BB4_68;
	setp.lt.f64 	%p207, %fd85, %fd84;
	mov.u64 	%rd321, %rd320;
	mov.f64 	%fd310, %fd309;
	@%p207 bra 	$L__BB4_68;
	setp.lt.s64 	%p208, %rd320, %rd61;
	min.s64 	%rd321, %rd320, %rd61;
	selp.f64 	%fd310, %fd309, %fd83, %p208;
$L__BB4_68:
	ld.shared.f64 	%fd88, [_ZN6thrust24THRUST_300001_SM_1000_NS8cuda_cub4core6detail5shmemE+120];
	ld.shared.u64 	%rd64, [_ZN6thrust24THRUST_300001_SM_1000_NS8cuda_cub4core6detail5shmemE+128];
	abs.f64 	%fd89, %fd310;
	abs.f64 	%fd90, %fd88;
	setp.lt.f64 	%p209, %fd89, %fd90;
	mov.u64 	%rd367, %rd64;
	mov.f64 	%fd351, %fd88;
	@%p209 bra 	$L__BB4_204;
	setp.lt.f64 	%p210, %fd90, %fd89;
	mov.u64 	%rd367, %rd321;
	mov.f64 	%fd351, %fd310;
	@%p210 bra 	$L__BB4_204;
	setp.lt.s64 	%p211, %rd321, %rd64;
	min.s64 	%rd367, %rd321, %rd64;
	selp.f64 	%fd351, %fd310, %fd88, %p211;
	bra.uni 	$L__BB4_204;
$L__BB4_71:
	// begin inline asm
	mov.u32 %r169, %laneid;
	// end inline asm
	and.b32  	%r190, %r1, 992;
	add.s32 	%r191, %r190, 32;
	setp.gt.s32 	%p118, %r191, %r36;
	not.b32 	%r192, %r190;
	add.s32 	%r193, %r36, %r192;
	selp.b32 	%r188, %r193, 31, %p118;
	mov.b64 	%rd276, %fd298;
	mov.b64 	{%r171, %r176}, %rd276;
	mov.b32 	%r187, 1;
	mov.b32 	%r189, -1;
	// begin inline asm
	shfl.sync.down.b32 %r170, %r171, %r187, %r188, %r189;
	// end inline asm
	// begin inline asm
	shfl.sync.down.b32 %r175, %r176, %r187, %r188, %r189;
	// end inline asm
	mov.b64 	%rd277, {%r170, %r175};
	mov.b64 	%fd92, %rd277;
	mov.b64 	{%r181, %r186}, %rd309;
	// begin inline asm
	shfl.sync.down.b32 %r180, %r181, %r187, %r188, %r189;
	// end inline asm
	// begin inline asm
	shfl.sync.down.b32 %r185, %r186, %r187, %r188, %r189;
	// end inline asm
	mov.b64 	%rd66, {%r180, %r185};
	setp.ge.s32 	%p119, %r169, %r188;
	mov.u64 	%rd322, %rd309;
	mov.f64 	%fd311, %fd298;
	@%p119 bra 	$L__BB4_75;
	abs.f64 	%fd93, %fd298;
	abs.f64 	%fd94, %fd92;
	setp.lt.f64 	%p120, %fd93, %fd94;
	mov.u64 	%rd322, %rd66;
	mov.f64 	%fd311, %fd92;
	@%p120 bra 	$L__BB4_75;
	setp.lt.f64 	%p121, %fd94, %fd93;
	mov.u64 	%rd322, %rd309;
	mov.f64 	%fd311, %fd298;
	@%p121 bra 	$L__BB4_75;
	setp.lt.s64 	%p122, %rd309, %rd66;
	min.s64 	%rd322, %rd309, %rd66;
	selp.f64 	%fd311, %fd298, %fd92, %p122;
$L__BB4_75:
	mov.b64 	%rd278, %fd311;
	mov.b64 	{%r195, %r200}, %rd278;
	mov.b32 	%r211, 2;
	mov.b32 	%r213, -1;
	// begin inline asm
	shfl.sync.down.b32 %r194, %r195, %r211, %r188, %r213;
	// end inline asm
	// begin inline asm
	shfl.sync.down.b32 %r199, %r200, %r211, %r188, %r213;
	// end inline asm
	mov.b64 	%rd279, {%r194, %r199};
	mov.b64 	%fd97, %rd279;
	mov.b64 	{%r205, %r210}, %rd322;
	// begin inline asm
	shfl.sync.down.b32 %r204, %r205, %r211, %r188, %r213;
	// end inline asm
	// begin inline asm
	shfl.sync.down.b32 %r209, %r210, %r211, %r188, %r213;
	// end inline asm
	mov.b64 	%rd69, {%r204, %r209};
	add.s32 	%r214, %r169, 2;
	setp.gt.s32 	%p123, %r214, %r188;
	mov.u64 	%rd323, %rd322;
	mov.f64 	%fd312, %fd311;
	@%p123 bra 	$L__BB4_79;
	abs.f64 	%fd98, %fd311;
	abs.f64 	%fd99, %fd97;
	setp.lt.f64 	%p124, %fd98, %fd99;
	mov.u64 	%rd323, %rd69;
	mov.f64 	%fd312, %fd97;
	@%p124 bra 	$L__BB4_79;
	setp.lt.f64 	%p125, %fd99, %fd98;
	mov.u64 	%rd323, %rd322;
	mov.f64 	%fd312, %fd311;
	@%p125 bra 	$L__BB4_79;
	setp.lt.s64 	%p126, %rd322, %rd69;
	min.s64 	%rd323, %rd322, %rd69;
	selp.f64 	%fd312, %fd311, %fd97, %p126;
$L__BB4_79:
	mov.b64 	%rd280, %fd312;
	mov.b64 	{%r216, %r221}, %rd280;
	mov.b32 	%r232, 4;
	mov.b32 	%r234, -1;
	// begin inline asm
	shfl.sync.down.b32 %r215, %r216, %r232, %r188, %r234;
	// end inline asm
	// begin inline asm
	shfl.sync.down.b32 %r220, %r221, %r232, %r188, %r234;
	// end inline asm
	mov.b64 	%rd281, {%r215, %r220};
	mov.b64 	%fd102, %rd281;
	mov.b64 	{%r226, %r231}, %rd323;
	// begin inline asm
	shfl.sync.down.b32 %r225, %r226, %r232, %r188, %r234;
	// end inline asm
	// begin inline asm
	shfl.sync.down.b32 %r230, %r231, %r232, %r188, %r234;
	// end inline asm
	mov.b64 	%rd72, {%r225, %r230};
	add.s32 	%r235, %r169, 4;
	setp.gt.s32 	%p127, %r235, %r188;
	mov.u64 	%rd324, %rd323;
	mov.f64 	%fd313, %fd312;
	@%p127 bra 	$L__BB4_83;
	abs.f64 	%fd103, %fd312;
	abs.f64 	%fd104, %fd102;
	setp.lt.f64 	%p128, %fd103, %fd104;
	mov.u64 	%rd324, %rd72;
	mov.f64 	%fd313, %fd102;
	@%p128 bra 	$L__BB4_83;
	setp.lt.f64 	%p129, %fd104, %fd103;
	mov.u64 	%rd324, %rd323;
	mov.f64 	%fd313, %fd312;
	@%p129 bra 	$L__BB4_83;
	setp.lt.s64 	%p130, %rd323, %rd72;
	min.s64 	%rd324, %rd323, %rd72;
	selp.f64 	%fd313, %fd312, %fd102, %p130;
$L__BB4_83:
	mov.b64 	%rd282, %fd313;
	mov.b64 	{%r237, %r242}, %rd282;
	mov.b32 	%r253, 8;
	mov.b32 	%r255, -1;
	// begin inline asm
	shfl.sync.down.b32 %r236, %r237, %r253, %r188, %r255;
	// end inline asm
	// begin inline asm
	shfl.sync.down.b32 %r241, %r242, %r253, %r188, %r255;
	// end inline asm
	mov.b64 	%rd283, {%r236, %r241};
	mov.b64 	%fd107, %rd283;
	mov.b64 	{%r247, %r252}, %rd324;
	// begin inline asm
	shfl.sync.down.b32 %r246, %r247, %r253, %r188, %r255;
	// end inline asm
	// begin inline asm
	shfl.sync.down.b32 %r251, %r252, %r253, %r188, %r255;
	// end inline asm
	mov.b64 	%rd75, {%r246, %r251};
	add.s32 	%r256, %r169, 8;
	setp.gt.s32 	%p131, %r256, %r188;
	mov.u64 	%rd325, %rd324;
	mov.f64 	%fd314, %fd313;
	@%p131 bra 	$L__BB4_87;
	abs.f64 	%fd108, %fd313;
	abs.f64 	%fd109, %fd107;
	setp.lt.f64 	%p132, %fd108, %fd109;
	mov.u64 	%rd325, %rd75;
	mov.f64 	%fd314, %fd107;
	@%p132 bra 	$L__BB4_87;
	setp.lt.f64 	%p133, %fd109, %fd108;
	mov.u64 	%rd325, %rd324;
	mov.f64 	%fd314, %fd313;
	@%p133 bra 	$L__BB4_87;
	setp.lt.s64 	%p134, %rd324, %rd75;
	min.s64 	%rd325, %rd324, %rd75;
	selp.f64 	%fd314, %fd313, %fd107, %p134;
$L__BB4_87:
	mov.b64 	%rd284, %fd314;
	mov.b64 	{%r258, %r263}, %rd284;
	mov.b32 	%r274, 16;
	mov.b32 	%r276, -1;
	// begin inline asm
	shfl.sync.down.b32 %r257, %r258, %r274, %r188, %r276;
	// end inline asm
	// begin inline asm
	shfl.sync.down.b32 %r262, %r263, %r274, %r188, %r276;
	// end inline asm
	mov.b64 	%rd285, {%r257, %r262};
	mov.b64 	%fd112, %rd285;
	mov.b64 	{%r268, %r273}, %rd325;
	// begin inline asm
	shfl.sync.down.b32 %r267, %r268, %r274, %r188, %r276;
	// end inline asm
	// begin inline asm
	shfl.sync.down.b32 %r272, %r273, %r274, %r188, %r276;
	// end inline asm
	mov.b64 	%rd78, {%r267, %r272};
	add.s32 	%r277, %r169, 16;
	setp.gt.s32 	%p135, %r277, %r188;
	mov.u64 	%rd367, %rd325;
	mov.f64 	%fd351, %fd314;
	@%p135 bra 	$L__BB4_91;
	abs.f64 	%fd113, %fd314;
	abs.f64 	%fd114, %fd112;
	setp.lt.f64 	%p136, %fd113, %fd114;
	mov.u64 	%rd367, %rd78;
	mov.f64 	%fd351, %fd112;
	@%p136 bra 	$L__BB4_91;
	setp.lt.f64 	%p137, %fd114, %fd113;
	mov.u64 	%rd367, %rd325;
	mov.f64 	%fd351, %fd314;
	@%p137 bra 	$L__BB4_91;
	setp.lt.s64 	%p138, %rd325, %rd78;
	min.s64 	%rd367, %rd325, %rd78;
	selp.f64 	%fd351, %fd314, %fd112, %p138;
$L__BB4_91:
	setp.ne.s32 	%p139, %r169, 0;
	@%p139 bra 	$L__BB4_93;
	shr.u32 	%r278, %r1, 1;
	and.b32  	%r279, %r278, 496;
	mov.u32 	%r280, _ZN6thrust24THRUST_300001_SM_1000_NS8cuda_cub4core6detail5shmemE;
	add.s32 	%r281, %r280, %r279;
	st.shared.f64 	[%r281+8], %fd351;
	st.shared.u64 	[%r281+16], %rd367;
$L__BB4_93:
	bar.sync 	0;
	setp.ne.s32 	%p140, %r1, 0;
	@%p140 bra 	$L__BB4_204;
	setp.lt.s32 	%p141, %r36, 33;
	mov.f64 	%fd316, %fd351;
	mov.u64 	%rd327, %rd367;
	@%p141 bra 	$L__BB4_98;
	ld.shared.f64 	%fd117, [_ZN6thrust24THRUST_300001_SM_1000_NS8cuda_cub4core6detail5shmemE+24];
	ld.shared.u64 	%rd81, [_ZN6thrust24THRUST_300001_SM_1000_NS8cuda_cub4core6detail5shmemE+32];
	abs.f64 	%fd118, %fd351;
	abs.f64 	%fd119, %fd117;
	setp.lt.f64 	%p142, %fd118, %fd119;
	mov.f64 	%fd316, %fd117;
	mov.u64 	%rd327, %rd81;
	@%p142 bra 	$L__BB4_98;
	setp.lt.f64 	%p143, %fd119, %fd118;
	mov.f64 	%fd316, %fd351;
	mov.u64 	%rd327, %rd367;
	@%p143 bra 	$L__BB4_98;
	setp.lt.s64 	%p144, %rd367, %rd81;
	min.s64 	%rd327, %rd367, %rd81;
	selp.f64 	%fd316, %fd351, %fd117, %p144;
$L__BB4_98:
	setp.lt.s32 	%p145, %r36, 65;
	mov.f64 	%fd317, %fd316;
	mov.u64 	%rd328, %rd327;
	@%p145 bra 	$L__BB4_102;
	ld.shared.f64 	%fd122, [_ZN6thrust24THRUST_300001_SM_1000_NS8cuda_cub4core6detail5shmemE+40];
	ld.shared.u64 	%rd84, [_ZN6thrust24THRUST_300001_SM_1000_NS8cuda_cub4core6detail5shmemE+48];
	abs.f64 	%fd123, %fd316;
	abs.f64 	%fd124, %fd122;
	setp.lt.f64 	%p146, %fd123, %fd124;
	mov.f64 	%fd317, %fd122;
	mov.u64 	%rd328, %rd84;
	@%p146 bra 	$L__BB4_102;
	setp.lt.f64 	%p147, %fd124, %fd123;
	mov.f64 	%fd317, %fd316;
	mov.u64 	%rd328, %rd327;
	@%p147 bra 	$L__BB4_102;
	setp.lt.s64 	%p148, %rd327, %rd84;
	min.s64 	%rd328, %rd327, %rd84;
	selp.f64 	%fd317, %fd316, %fd122, %p148;
$L__BB4_102:
	setp.lt.s32 	%p149, %r36, 97;
	mov.f64 	%fd318, %fd317;
	mov.u64 	%rd329, %rd328;
	@%p149 bra 	$L__BB4_106;
	ld.shared.f64 	%fd127, [_ZN6thrust24THRUST_300001_SM_1000_NS8cuda_cub4core6detail5shmemE+56];
	ld.shared.u64 	%rd87, [_ZN6thrust24THRUST_300001_SM_1000_NS8cuda_cub4core6detail5shmemE+64];
	abs.f64 	%fd128, %fd317;
	abs.f64 	%fd129, %fd127;
	setp.lt.f64 	%p150, %fd128, %fd129;
	mov.f64 	%fd318, %fd127;
	mov.u64 	%rd329, %rd87;
	@%p150 bra 	$L__BB4_106;
	setp.lt.f64 	%p151, %fd129, %fd128;
	mov.f64 	%fd318, %fd317;
	mov.u64 	%rd329, %rd328;
	@%p151 bra 	$L__BB4_106;
	setp.lt.s64 	%p152, %rd328, %rd87;
	min.s64 	%rd329, %rd328, %rd87;
	selp.f64 	%fd318, %fd317, %fd127, %p152;
$L__BB4_106:
	setp.lt.s32 	%p153, %r36, 129;
	mov.f64 	%fd319, %fd318;
	mov.u64 	%rd330, %rd329;
	@%p153 bra 	$L__BB4_110;
	ld.shared.f64 	%fd132, [_ZN6thrust24THRUST_300001_SM_1000_NS8cuda_cub4core6detail5shmemE+72];
	ld.shared.u64 	%rd90, [_ZN6thrust24THRUST_300001_SM_1000_NS8cuda_cub4core6detail5shmemE+80];
	abs.f64 	%fd133, %fd318;
	abs.f64 	%fd134, %fd132;
	setp.lt.f64 	%p154, %fd133, %fd134;
	mov.f64 	%fd319, %fd132;
	mov.u64 	%rd330, %rd90;
	@%p154 bra 	$L__BB4_110;
	setp.lt.f64 	%p155, %fd134, %fd133;
	mov.f64 	%fd319, %fd318;
	mov.u64 	%rd330, %rd329;
	@%p155 bra 	$L__BB4_110;
	setp.lt.s64 	%p156, %rd329, %rd90;
	min.s64 	%rd330, %rd329, %rd90;
	selp.f64 	%fd319, %fd318, %fd132, %p156;
$L__BB4_110:
	setp.lt.s32 	%p157, %r36, 161;
	mov.f64 	%fd320, %fd319;
	mov.u64 	%rd331, %rd330;
	@%p157 bra 	$L__BB4_114;
	ld.shared.f64 	%fd137, [_ZN6thrust24THRUST_300001_SM_1000_NS8cuda_cub4core6detail5shmemE+88];
	ld.shared.u64 	%rd93, [_ZN6thrust24THRUST_300001_SM_1000_NS8cuda_cub4core6detail5shmemE+96];
	abs.f64 	%fd138, %fd319;
	abs.f64 	%fd139, %fd137;
	setp.lt.f64 	%p158, %fd138, %fd139;
	mov.f64 	%fd320, %fd137;
	mov.u64 	%rd331, %rd93;
	@%p158 bra 	$L__BB4_114;
	setp.lt.f64 	%p159, %fd139, %fd138;
	mov.f64 	%fd320, %fd319;
	mov.u64 	%rd331, %rd330;
	@%p159 bra 	$L__BB4_114;
	setp.lt.s64 	%p160, %rd330, %rd93;
	min.s64 	%rd331, %rd330, %rd93;
	selp.f64 	%fd320, %fd319, %fd137, %p160;
$L__BB4_114:
	setp.lt.s32 	%p161, %r36, 193;
	mov.f64 	%fd321, %fd320;
	mov.u64 	%rd332, %rd331;
	@%p161 bra 	$L__BB4_118;
	ld.shared.f64 	%fd142, [_ZN6thrust24THRUST_300001_SM_1000_NS8cuda_cub4core6detail5shmemE+104];
	ld.shared.u64 	%rd96, [_ZN6thrust24THRUST_300001_SM_1000_NS8cuda_cub4core6detail5shmemE+112];
	abs.f64 	%fd143, %fd320;
	abs.f64 	%fd144, %fd142;
	setp.lt.f64 	%p162, %fd143, %fd144;
	mov.f64 	%fd321, %fd142;
	mov.u64 	%rd332, %rd96;
	@%p162 bra 	$L__BB4_118;
	setp.lt.f64 	%p163, %fd144, %fd143;
	mov.f64 	%fd321, %fd320;
	mov.u64 	%rd332, %rd331;
	@%p163 bra 	$L__BB4_118;
	setp.lt.s64 	%p164, %rd331, %rd96;
	min.s64 	%rd332, %rd331, %rd96;
	selp.f64 	%fd321, %fd320, %fd142, %p164;
$L__BB4_118:
	setp.lt.s32 	%p165, %r36, 225;
	mov.u64 	%rd367, %rd332;
	mov.f64 	%fd351, %fd321;
	@%p165 bra 	$L__BB4_204;
	ld.shared.f64 	%fd147, [_ZN6thrust24THRUST_300001_SM_1000_NS8cuda_cub4core6detail5shmemE+120];
	ld.shared.u64 	%rd99, [_ZN6thrust24THRUST_300001_SM_1000_NS8cuda_cub4core6detail5shmemE+128];
	abs.f64 	%fd148, %fd321;
	abs.f64 	%fd149, %fd147;
	setp.lt.f64 	%p166, %fd148, %fd149;
	mov.u64 	%rd367, %rd99;
	mov.f64 	%fd351, %fd147;
	@%p166 bra 	$L__BB4_204;
	setp.lt.f64 	%p167, %fd149, %fd148;
	mov.u64 	%rd367, %rd332;
	mov.f64 	%fd351, %fd321;
	@%p167 bra 	$L__BB4_204;
	setp.lt.s64 	%p168, %rd332, %rd99;
	min.s64 	%rd367, %rd332, %rd99;
	selp.f64 	%fd351, %fd321, %fd147, %p168;
	bra.uni 	$L__BB4_204;
$L__BB4_122:
	mov.u32 	%r17, %tid.x;
	cvt.u64.u32 	%rd200, %r17;
	cvta.to.global.u64 	%rd201, %rd197;
	mul.wide.u32 	%rd202, %r17, 8;
	add.s64 	%rd203, %rd201, %rd202;
	ld.global.f64 	%fd274, [%rd203];
	add.s32 	%r37, %r17, 256;
	cvt.u64.u32 	%rd204, %r37;
	ld.global.f64 	%fd275, [%rd203+2048];
	add.s32 	%r38, %r17, 512;
	cvt.u64.u32 	%rd205, %r38;
	ld.global.f64 	%fd276, [%rd203+4096];
	add.s32 	%r39, %r17, 768;
	cvt.u64.u32 	%rd206, %r39;
	ld.global.f64 	%fd277, [%rd203+6144];
	or.b32  	%r40, %r17, 1024;
	cvt.u64.u32 	%rd101, %r40;
	add.s64 	%rd354, %rd198, %rd101;
	ld.global.f64 	%fd338, [%rd203+8192];
	abs.f64 	%fd278, %fd274;
	abs.f64 	%fd279, %fd275;
	setp.geu.f64 	%p3, %fd278, %fd279;
	selp.f64 	%fd280, %fd274, %fd275, %p3;
	selp.b64 	%rd207, %rd200, %rd204, %p3;
	abs.f64 	%fd281, %fd280;
	abs.f64 	%fd282, %fd276;
	setp.geu.f64 	%p4, %fd281, %fd282;
	selp.f64 	%fd283, %fd280, %fd276, %p4;
	selp.b64 	%rd208, %rd207, %rd205, %p4;
	abs.f64 	%fd284, %fd283;
	abs.f64 	%fd285, %fd277;
	setp.geu.f64 	%p5, %fd284, %fd285;
	selp.f64 	%fd152, %fd283, %fd277, %p5;
	selp.b64 	%rd104, %rd208, %rd206, %p5;
	abs.f64 	%fd153, %fd152;
	abs.f64 	%fd154, %fd338;
	setp.lt.f64 	%p6, %fd153, %fd154;
	@%p6 bra 	$L__BB4_124;
	setp.lt.f64 	%p7, %fd154, %fd153;
	setp.lt.u64 	%p8, %rd104, %rd101;
	or.pred  	%p9, %p7, %p8;
	selp.f64 	%fd338, %fd152, %fd338, %p9;
	add.s64 	%rd211, %rd198, %rd104;
	selp.b64 	%rd354, %rd211, %rd354, %p9;
$L__BB4_124:
	setp.lt.u32 	%p10, %r36, 2560;
	mov.b32 	%r394, 1280;
	@%p10 bra 	$L__BB4_137;
	mov.b32 	%r393, 1280;
	mov.f64 	%fd323, %fd338;
$L__BB4_126:
	cvt.u64.u32 	%rd212, %r393;
	add.s64 	%rd213, %rd200, %rd212;
	mul.wide.u32 	%rd214, %r393, 8;
	cvta.to.global.u64 	%rd215, %rd197;
	add.s64 	%rd217, %rd215, %rd202;
	add.s64 	%rd218, %rd217, %rd214;
	add.s64 	%rd335, %rd213, %rd198;
	ld.global.f64 	%fd324, [%rd218];
	ld.global.f64 	%fd325, [%rd218+2048];
	ld.global.f64 	%fd326, [%rd218+4096];
	ld.global.f64 	%fd327, [%rd218+6144];
	ld.global.f64 	%fd338, [%rd218+8192];
	abs.f64 	%fd163, %fd323;
	abs.f64 	%fd164, %fd324;
	setp.lt.f64 	%p11, %fd163, %fd164;
	@%p11 bra 	$L__BB4_128;
	setp.lt.f64 	%p12, %fd164, %fd163;
	setp.lt.s64 	%p13, %rd354, %rd335;
	or.pred  	%p14, %p12, %p13;
	selp.f64 	%fd324, %fd323, %fd324, %p14;
	selp.b64 	%rd335, %rd354, %rd335, %p14;
$L__BB4_128:
	cvt.u64.u32 	%rd219, %r393;
	add.s64 	%rd220, %rd200, %rd219;
	add.s64 	%rd221, %rd220, %rd198;
	add.s64 	%rd336, %rd221, 256;
	abs.f64 	%fd167, %fd324;
	abs.f64 	%fd168, %fd325;
	setp.lt.f64 	%p15, %fd167, %fd168;
	@%p15 bra 	$L__BB4_130;
	setp.lt.f64 	%p16, %fd168, %fd167;
	add.s64 	%rd226, %rd221, 256;
	setp.lt.s64 	%p17, %rd335, %rd226;
	or.pred  	%p18, %p16, %p17;
	selp.f64 	%fd325, %fd324, %fd325, %p18;
	selp.b64 	%rd336, %rd335, %rd226, %p18;
$L__BB4_130:
	add.s64 	%rd337, %rd221, 512;
	abs.f64 	%fd171, %fd325;
	abs.f64 	%fd172, %fd326;
	setp.lt.f64 	%p19, %fd171, %fd172;
	@%p19 bra 	$L__BB4_132;
	setp.lt.f64 	%p20, %fd172, %fd171;
	add.s64 	%rd234, %rd221, 512;
	setp.lt.s64 	%p21, %rd336, %rd234;
	or.pred  	%p22, %p20, %p21;
	selp.f64 	%fd326, %fd325, %fd326, %p22;
	selp.b64 	%rd337, %rd336, %rd234, %p22;
$L__BB4_132:
	add.s64 	%rd338, %rd221, 768;
	abs.f64 	%fd175, %fd326;
	abs.f64 	%fd176, %fd327;
	setp.lt.f64 	%p23, %fd175, %fd176;
	@%p23 bra 	$L__BB4_134;
	setp.lt.f64 	%p24, %fd176, %fd175;
	setp.lt.s64 	%p25, %rd337, %rd338;
	or.pred  	%p26, %p24, %p25;
	selp.f64 	%fd327, %fd326, %fd327, %p26;
	selp.b64 	%rd338, %rd337, %rd338, %p26;
$L__BB4_134:
	add.s64 	%rd354, %rd221, 1024;
	abs.f64 	%fd179, %fd327;
	abs.f64 	%fd180, %fd338;
	setp.lt.f64 	%p27, %fd179, %fd180;
	@%p27 bra 	$L__BB4_136;
	setp.lt.f64 	%p28, %fd180, %fd179;
	setp.lt.s64 	%p29, %rd338, %rd354;
	or.pred  	%p30, %p28, %p29;
	selp.f64 	%fd338, %fd327, %fd338, %p30;
	selp.b64 	%rd354, %rd338, %rd354, %p30;
$L__BB4_136:
	add.s32 	%r394, %r393, 1280;
	add.s32 	%r43, %r393, 2560;
	setp.le.s32 	%p31, %r43, %r36;
	mov.u32 	%r393, %r394;
	mov.f64 	%fd323, %fd338;
	@%p31 bra 	$L__BB4_126;
$L__BB4_137:
	setp.le.s32 	%p32, %r36, %r394;
	@%p32 bra 	$L__BB4_160;
	sub.s32 	%r21, %r36, %r394;
	setp.ge.s32 	%p33, %r17, %r21;
	@%p33 bra 	$L__BB4_160;
	cvta.to.global.u64 	%rd127, %rd197;
	not.b32 	%r44, %r17;
	add.s32 	%r45, %r36, %r44;
	sub.s32 	%r22, %r45, %r394;
	and.b32  	%r46, %r22, 768;
	setp.eq.s32 	%p34, %r46, 768;
	mov.u32 	%r397, %r17;
	@%p34 bra 	$L__BB4_145;
	add.s32 	%r47, %r17, %r394;
	cvt.u64.u32 	%rd242, %r47;
	add.s64 	%rd342, %rd198, %rd242;
	mul.wide.u32 	%rd243, %r47, 8;
	add.s64 	%rd341, %rd127, %rd243;
	shr.u32 	%r48, %r22, 8;
	add.s32 	%r49, %r48, 1;
	and.b32  	%r50, %r49, 3;
	neg.s32 	%r395, %r50;
	mov.u32 	%r397, %r17;
$L__BB4_141:
	.pragma "nounroll";
	mov.u64 	%rd132, %rd354;
	mov.f64 	%fd184, %fd338;
	ld.global.f64 	%fd185, [%rd341];
	abs.f64 	%fd186, %fd184;
	abs.f64 	%fd187, %fd185;
	setp.lt.f64 	%p35, %fd186, %fd187;
	mov.f64 	%fd338, %fd185;
	mov.u64 	%rd354, %rd342;
	@%p35 bra 	$L__BB4_144;
	setp.lt.f64 	%p36, %fd187, %fd186;
	mov.f64 	%fd338, %fd184;
	mov.u64 	%rd354, %rd132;
	@%p36 bra 	$L__BB4_144;
	setp.lt.s64 	%p37, %rd132, %rd342;
	selp.f64 	%fd338, %fd184, %fd185, %p37;
	min.s64 	%rd354, %rd132, %rd342;
$L__BB4_144:
	add.s32 	%r397, %r397, 256;
	add.s64 	%rd342, %rd342, 256;
	add.s64 	%rd341, %rd341, 2048;
	add.s32 	%r395, %r395, 1;
	setp.ne.s32 	%p38, %r395, 0;
	@%p38 bra 	$L__BB4_141;
$L__BB4_145:
	setp.lt.u32 	%p39, %r22, 768;
	@%p39 bra 	$L__BB4_160;
	add.s32 	%r398, %r397, %r394;
	cvt.u64.u32 	%rd244, %r398;
	add.s64 	%rd349, %rd198, %rd244;
	cvt.u64.u32 	%rd245, %r397;
	cvt.u64.u32 	%rd246, %r394;
	add.s64 	%rd247, %rd245, %rd246;
	shl.b64 	%rd248, %rd247, 3;
	add.s64 	%rd249, %rd248, %rd127;
	add.s64 	%rd348, %rd249, 6144;
	mul.wide.u32 	%rd250, %r398, 8;
	add.s64 	%rd347, %rd127, %rd250;
	add.s32 	%r399, %r397, 512;
$L__BB4_147:
	mov.u32 	%r32, %r399;
	ld.global.f64 	%fd193, [%rd347];
	abs.f64 	%fd194, %fd338;
	abs.f64 	%fd195, %fd193;
	setp.lt.f64 	%p40, %fd194, %fd195;
	mov.f64 	%fd335, %fd193;
	mov.u64 	%rd351, %rd349;
	@%p40 bra 	$L__BB4_150;
	setp.lt.f64 	%p41, %fd195, %fd194;
	mov.f64 	%fd335, %fd338;
	mov.u64 	%rd351, %rd354;
	@%p41 bra 	$L__BB4_150;
	setp.lt.s64 	%p42, %rd354, %rd349;
	selp.f64 	%fd335, %fd338, %fd193, %p42;
	min.s64 	%rd351, %rd354, %rd349;
$L__BB4_150:
	add.s32 	%r51, %r398, 256;
	cvt.u64.u32 	%rd251, %r51;
	add.s64 	%rd148, %rd198, %rd251;
	ld.global.f64 	%fd198, [%rd348+-4096];
	abs.f64 	%fd199, %fd335;
	abs.f64 	%fd200, %fd198;
	setp.lt.f64 	%p43, %fd199, %fd200;
	mov.f64 	%fd336, %fd198;
	mov.u64 	%rd352, %rd148;
	@%p43 bra 	$L__BB4_153;
	setp.lt.f64 	%p44, %fd200, %fd199;
	mov.f64 	%fd336, %fd335;
	mov.u64 	%rd352, %rd351;
	@%p44 bra 	$L__BB4_153;
	setp.lt.s64 	%p45, %rd351, %rd148;
	selp.f64 	%fd336, %fd335, %fd198, %p45;
	min.s64 	%rd352, %rd351, %rd148;
$L__BB4_153:
	add.s32 	%r52, %r398, 512;
	cvt.u64.u32 	%rd252, %r52;
	add.s64 	%rd151, %rd198, %rd252;
	ld.global.f64 	%fd203, [%rd348+-2048];
	abs.f64 	%fd204, %fd336;
	abs.f64 	%fd205, %fd203;
	setp.lt.f64 	%p46, %fd204, %fd205;
	mov.f64 	%fd337, %fd203;
	mov.u64 	%rd353, %rd151;
	@%p46 bra 	$L__BB4_156;
	setp.lt.f64 	%p47, %fd205, %fd204;
	mov.f64 	%fd337, %fd336;
	mov.u64 	%rd353, %rd352;
	@%p47 bra 	$L__BB4_156;
	setp.lt.s64 	%p48, %rd352, %rd151;
	selp.f64 	%fd337, %fd336, %fd203, %p48;
	min.s64 	%rd353, %rd352, %rd151;
$L__BB4_156:
	add.s32 	%r53, %r398, 768;
	cvt.u64.u32 	%rd253, %r53;
	add.s64 	%rd154, %rd198, %rd253;
	ld.global.f64 	%fd208, [%rd348];
	abs.f64 	%fd209, %fd337;
	abs.f64 	%fd210, %fd208;
	setp.lt.f64 	%p49, %fd209, %fd210;
	mov.f64 	%fd338, %fd208;
	mov.u64 	%rd354, %rd154;
	@%p49 bra 	$L__BB4_159;
	setp.lt.f64 	%p50, %fd210, %fd209;
	mov.f64 	%fd338, %fd337;
	mov.u64 	%rd354, %rd353;
	@%p50 bra 	$L__BB4_159;
	setp.lt.s64 	%p51, %rd353, %rd154;
	selp.f64 	%fd338, %fd337, %fd208, %p51;
	min.s64 	%rd354, %rd353, %rd154;
$L__BB4_159:
	add.s64 	%rd349, %rd349, 1024;
	add.s64 	%rd348, %rd348, 8192;
	add.s64 	%rd347, %rd347, 8192;
	add.s32 	%r399, %r32, 1024;
	add.s32 	%r54, %r32, 512;
	add.s32 	%r398, %r398, 1024;
	setp.lt.s32 	%p52, %r54, %r21;
	@%p52 bra 	$L__BB4_147;
$L__BB4_160:
	// begin inline asm
	mov.u32 %r55, %laneid;
	// end inline asm
	mov.b64 	%rd254, %fd338;
	mov.b64 	{%r57, %r62}, %rd254;
	mov.b32 	%r73, 1;
	mov.b32 	%r74, 31;
	mov.b32 	%r75, -1;
	// begin inline asm
	shfl.sync.down.b32 %r56, %r57, %r73, %r74, %r75;
	// end inline asm
	// begin inline asm
	shfl.sync.down.b32 %r61, %r62, %r73, %r74, %r75;
	// end inline asm
	mov.b64 	%rd255, {%r56, %r61};
	mov.b64 	%fd214, %rd255;
	mov.b64 	{%r67, %r72}, %rd354;
	// begin inline asm
	shfl.sync.down.b32 %r66, %r67, %r73, %r74, %r75;
	// end inline asm
	// begin inline asm
	shfl.sync.down.b32 %r71, %r72, %r73, %r74, %r75;
	// end inline asm
	mov.b64 	%rd161, {%r66, %r71};
	setp.gt.s32 	%p53, %r55, 30;
	mov.f64 	%fd340, %fd338;
	mov.u64 	%rd356, %rd354;
	@%p53 bra 	$L__BB4_164;
	abs.f64 	%fd215, %fd338;
	abs.f64 	%fd216, %fd214;
	setp.lt.f64 	%p54, %fd215, %fd216;
	mov.f64 	%fd340, %fd214;
	mov.u64 	%rd356, %rd161;
	@%p54 bra 	$L__BB4_164;
	setp.lt.f64 	%p55, %fd216, %fd215;
	mov.f64 	%fd340, %fd338;
	mov.u64 	%rd356, %rd354;
	@%p55 bra 	$L__BB4_164;
	setp.lt.s64 	%p56, %rd354, %rd161;
	selp.f64 	%fd340, %fd338, %fd214, %p56;
	min.s64 	%rd356, %rd354, %rd161;
$L__BB4_164:
	mov.b64 	%rd256, %fd340;
	mov.b64 	{%r77, %r82}, %rd256;
	mov.b32 	%r93, 2;
	mov.b32 	%r94, 31;
	mov.b32 	%r95, -1;
	// begin inline asm
	shfl.sync.down.b32 %r76, %r77, %r93, %r94, %r95;
	// end inline asm
	// begin inline asm
	shfl.sync.down.b32 %r81, %r82, %r93, %r94, %r95;
	// end inline asm
	mov.b64 	%rd257, {%r76, %r81};
	mov.b64 	%fd219, %rd257;
	mov.b64 	{%r87, %r92}, %rd356;
	// begin inline asm
	shfl.sync.down.b32 %r86, %r87, %r93, %r94, %r95;
	// end inline asm
	// begin inline asm
	shfl.sync.down.b32 %r91, %r92, %r93, %r94, %r95;
	// end inline asm
	mov.b64 	%rd164, {%r86, %r91};
	setp.gt.s32 	%p57, %r55, 29;
	mov.f64 	%fd341, %fd340;
	mov.u64 	%rd357, %rd356;
	@%p57 bra 	$L__BB4_168;
	abs.f64 	%fd220, %fd340;
	abs.f64 	%fd221, %fd219;
	setp.lt.f64 	%p58, %fd220, %fd221;
	mov.f64 	%fd341, %fd219;
	mov.u64 	%rd357, %rd164;
	@%p58 bra 	$L__BB4_168;
	setp.lt.f64 	%p59, %fd221, %fd220;
	mov.f64 	%fd341, %fd340;
	mov.u64 	%rd357, %rd356;
	@%p59 bra 	$L__BB4_168;
	setp.lt.s64 	%p60, %rd356, %rd164;
	selp.f64 	%fd341, %fd340, %fd219, %p60;
	min.s64 	%rd357, %rd356, %rd164;
$L__BB4_168:
	mov.b64 	%rd258, %fd341;
	mov.b64 	{%r97, %r102}, %rd258;
	mov.b32 	%r113, 4;
	mov.b32 	%r114, 31;
	mov.b32 	%r115, -1;
	// begin inline asm
	shfl.sync.down.b32 %r96, %r97, %r113, %r114, %r115;
	// end inline asm
	// begin inline asm
	shfl.sync.down.b32 %r101, %r102, %r113, %r114, %r115;
	// end inline asm
	mov.b64 	%rd259, {%r96, %r101};
	mov.b64 	%fd224, %rd259;
	mov.b64 	{%r107, %r112}, %rd357;
	// begin inline asm
	shfl.sync.down.b32 %r106, %r107, %r113, %r114, %r115;
	// end inline asm
	// begin inline asm
	shfl.sync.down.b32 %r111, %r112, %r113, %r114, %r115;
	// end inline asm
	mov.b64 	%rd167, {%r106, %r111};
	setp.gt.s32 	%p61, %r55, 27;
	mov.f64 	%fd342, %fd341;
	mov.u64 	%rd358, %rd357;
	@%p61 bra 	$L__BB4_172;
	abs.f64 	%fd225, %fd341;
	abs.f64 	%fd226, %fd224;
	setp.lt.f64 	%p62, %fd225, %fd226;
	mov.f64 	%fd342, %fd224;
	mov.u64 	%rd358, %rd167;
	@%p62 bra 	$L__BB4_172;
	setp.lt.f64 	%p63, %fd226, %fd225;
	mov.f64 	%fd342, %fd341;
	mov.u64 	%rd358, %rd357;
	@%p63 bra 	$L__BB4_172;
	setp.lt.s64 	%p64, %rd357, %rd167;
	selp.f64 	%fd342, %fd341, %fd224, %p64;
	min.s64 	%rd358, %rd357, %rd167;
$L__BB4_172:
	mov.b64 	%rd260, %fd342;
	mov.b64 	{%r117, %r122}, %rd260;
	mov.b32 	%r133, 8;
	mov.b32 	%r134, 31;
	mov.b32 	%r135, -1;
	// begin inline asm
	shfl.sync.down.b32 %r116, %r117, %r133, %r134, %r135;
	// end inline asm
	// begin inline asm
	shfl.sync.down.b32 %r121, %r122, %r133, %r134, %r135;
	// end inline asm
	mov.b64 	%rd261, {%r116, %r121};
	mov.b64 	%fd229, %rd261;
	mov.b64 	{%r127, %r132}, %rd358;
	// begin inline asm
	shfl.sync.down.b32 %r126, %r127, %r133, %r134, %r135;
	// end inline asm
	// begin inline asm
	shfl.sync.down.b32 %r131, %r132, %r133, %r134, %r135;
	// end inline asm
	mov.b64 	%rd170, {%r126, %r131};
	setp.gt.s32 	%p65, %r55, 23;
	mov.f64 	%fd343, %fd342;
	mov.u64 	%rd359, %rd358;
	@%p65 bra 	$L__BB4_176;
	abs.f64 	%fd230, %fd342;
	abs.f64 	%fd231, %fd229;
	setp.lt.f64 	%p66, %fd230, %fd231;
	mov.f64 	%fd343, %fd229;
	mov.u64 	%rd359, %rd170;
	@%p66 bra 	$L__BB4_176;
	setp.lt.f64 	%p67, %fd231, %fd230;
	mov.f64 	%fd343, %fd342;
	mov.u64 	%rd359, %rd358;
	@%p67 bra 	$L__BB4_176;
	setp.lt.s64 	%p68, %rd358, %rd170;
	selp.f64 	%fd343, %fd342, %fd229, %p68;
	min.s64 	%rd359, %rd358, %rd170;
$L__BB4_176:
	mov.b64 	%rd262, %fd343;
	mov.b64 	{%r137, %r142}, %rd262;
	mov.b32 	%r153, 16;
	mov.b32 	%r154, 31;
	mov.b32 	%r155, -1;
	// begin inline asm
	shfl.sync.down.b32 %r136, %r137, %r153, %r154, %r155;
	// end inline asm
	// begin inline asm
	shfl.sync.down.b32 %r141, %r142, %r153, %r154, %r155;
	// end inline asm
	mov.b64 	%rd263, {%r136, %r141};
	mov.b64 	%fd234, %rd263;
	mov.b64 	{%r147, %r152}, %rd359;
	// begin inline asm
	shfl.sync.down.b32 %r146, %r147, %r153, %r154, %r155;
	// end inline asm
	// begin inline asm
	shfl.sync.down.b32 %r151, %r152, %r153, %r154, %r155;
	// end inline asm
	mov.b64 	%rd173, {%r146, %r151};
	setp.gt.s32 	%p69, %r55, 15;
	mov.f64 	%fd351, %fd343;
	mov.u64 	%rd367, %rd359;
	@%p69 bra 	$L__BB4_180;
	abs.f64 	%fd235, %fd343;
	abs.f64 	%fd236, %fd234;
	setp.lt.f64 	%p70, %fd235, %fd236;
	mov.f64 	%fd351, %fd234;
	mov.u64 	%rd367, %rd173;
	@%p70 bra 	$L__BB4_180;
	setp.lt.f64 	%p71, %fd236, %fd235;
	mov.f64 	%fd351, %fd343;
	mov.u64 	%rd367, %rd359;
	@%p71 bra 	$L__BB4_180;
	setp.lt.s64 	%p72, %rd359, %rd173;
	selp.f64 	%fd351, %fd343, %fd234, %p72;
	min.s64 	%rd367, %rd359, %rd173;
$L__BB4_180:
	setp.ne.s32 	%p73, %r55, 0;
	@%p73 bra 	$L__BB4_182;
	shr.u32 	%r156, %r17, 1;
	and.b32  	%r157, %r156, 496;
	mov.u32 	%r158, _ZN6thrust24THRUST_300001_SM_1000_NS8cuda_cub4core6detail5shmemE;
	add.s32 	%r159, %r158, %r157;
	st.shared.f64 	[%r159+8], %fd351;
	st.shared.u64 	[%r159+16], %rd367;
$L__BB4_182:
	bar.sync 	0;
	setp.ne.s32 	%p74, %r17, 0;
	@%p74 bra 	$L__BB4_204;
	ld.shared.f64 	%fd239, [_ZN6thrust24THRUST_300001_SM_1000_NS8cuda_cub4core6detail5shmemE+24];
	ld.shared.u64 	%rd176, [_ZN6thrust24THRUST_300001_SM_1000_NS8cuda_cub4core6detail5shmemE+32];
	abs.f64 	%fd240, %fd351;
	abs.f64 	%fd241, %fd239;
	setp.lt.f64 	%p75, %fd240, %fd241;
	mov.f64 	%fd345, %fd239;
	mov.u64 	%rd361, %rd176;
	@%p75 bra 	$L__BB4_186;
	setp.lt.f64 	%p76, %fd241, %fd240;
	mov.f64 	%fd345, %fd351;
	mov.u64 	%rd361, %rd367;
	@%p76 bra 	$L__BB4_186;
	setp.lt.s64 	%p77, %rd367, %rd176;
	selp.f64 	%fd345, %fd351, %fd239, %p77;
	min.s64 	%rd361, %rd367, %rd176;
$L__BB4_186:
	ld.shared.f64 	%fd244, [_ZN6thrust24THRUST_300001_SM_1000_NS8cuda_cub4core6detail5shmemE+40];
	ld.shared.u64 	%rd179, [_ZN6thrust24THRUST_300001_SM_1000_NS8cuda_cub4core6detail5shmemE+48];
	abs.f64 	%fd245, %fd345;
	abs.f64 	%fd246, %fd244;
	setp.lt.f64 	%p78, %fd245, %fd246;
	mov.f64 	%fd346, %fd244;
	mov.u64 	%rd362, %rd179;
	@%p78 bra 	$L__BB4_189;
	setp.lt.f64 	%p79, %fd246, %fd245;
	mov.f64 	%fd346, %fd345;
	mov.u64 	%rd362, %rd361;
	@%p79 bra 	$L__BB4_189;
	setp.lt.s64 	%p80, %rd361, %rd179;
	selp.f64 	%fd346, %fd345, %fd244, %p80;
	min.s64 	%rd362, %rd361, %rd179;
$L__BB4_189:
	ld.shared.f64 	%fd249, [_ZN6thrust24THRUST_300001_SM_1000_NS8cuda_cub4core6detail5shmemE+56];
	ld.shared.u64 	%rd182, [_ZN6thrust24THRUST_300001_SM_1000_NS8cuda_cub4core6detail5shmemE+64];
	abs.f64 	%fd250, %fd346;
	abs.f64 	%fd251, %fd249;
	setp.lt.f64 	%p81, %fd250, %fd251;
	mov.f64 	%fd347, %fd249;
	mov.u64 	%rd363, %rd182;
	@%p81 bra 	$L__BB4_192;
	setp.lt.f64 	%p82, %fd251, %fd250;
	mov.f64 	%fd347, %fd346;
	mov.u64 	%rd363, %rd362;
	@%p82 bra 	$L__BB4_192;
	setp.lt.s64 	%p83, %rd362, %rd182;
	selp.f64 	%fd347, %fd346, %fd249, %p83;
	min.s64 	%rd363, %rd362, %rd182;
$L__BB4_192:
	ld.shared.f64 	%fd254, [_ZN6thrust24THRUST_300001_SM_1000_NS8cuda_cub4core6detail5shmemE+72];
	ld.shared.u64 	%rd185, [_ZN6thrust24THRUST_300001_SM_1000_NS8cuda_cub4core6detail5shmemE+80];
	abs.f64 	%fd255, %fd347;
	abs.f64 	%fd256, %fd254;
	setp.lt.f64 	%p84, %fd255, %fd256;
	mov.f64 	%fd348, %fd254;
	mov.u64 	%rd364, %rd185;
	@%p84 bra 	$L__BB4_195;
	setp.lt.f64 	%p85, %fd256, %fd255;
	mov.f64 	%fd348, %fd347;
	mov.u64 	%rd364, %rd363;
	@%p85 bra 	$L__BB4_195;
	setp.lt.s64 	%p86, %rd363, %rd185;
	selp.f64 	%fd348, %fd347, %fd254, %p86;
	min.s64 	%rd364, %rd363, %rd185;
$L__BB4_195:
	ld.shared.f64 	%fd259, [_ZN6thrust24THRUST_300001_SM_1000_NS8cuda_cub4core6detail5shmemE+88];
	ld.shared.u64 	%rd188, [_ZN6thrust24THRUST_300001_SM_1000_NS8cuda_cub4core6detail5shmemE+96];
	abs.f64 	%fd260, %fd348;
	abs.f64 	%fd261, %fd259;
	setp.lt.f64 	%p87, %fd260, %fd261;
	mov.f64 	%fd349, %fd259;
	mov.u64 	%rd365, %rd188;
	@%p87 bra 	$L__BB4_198;
	setp.lt.f64 	%p88, %fd261, %fd260;
	mov.f64 	%fd349, %fd348;
	mov.u64 	%rd365, %rd364;
	@%p88 bra 	$L__BB4_198;
	setp.lt.s64 	%p89, %rd364, %rd188;
	selp.f64 	%fd349, %fd348, %fd259, %p89;
	min.s64 	%rd365, %rd364, %rd188;
$L__BB4_198:
	ld.shared.f64 	%fd264, [_ZN6thrust24THRUST_300001_SM_1000_NS8cuda_cub4core6detail5shmemE+104];
	ld.shared.u64 	%rd191, [_ZN6thrust24THRUST_300001_SM_1000_NS8cuda_cub4core6detail5shmemE+112];
	abs.f64 	%fd265, %fd349;
	abs.f64 	%fd266, %fd264;
	setp.lt.f64 	%p90, %fd265, %fd266;
	mov.f64 	%fd350, %fd264;
	mov.u64 	%rd366, %rd191;
	@%p90 bra 	$L__BB4_201;
	setp.lt.f64 	%p91, %fd266, %fd265;
	mov.f64 	%fd350, %fd349;
	mov.u64 	%rd366, %rd365;
	@%p91 bra 	$L__BB4_201;
	setp.lt.s64 	%p92, %rd365, %rd191;
	selp.f64 	%fd350, %fd349, %fd264, %p92;
	min.s64 	%rd366, %rd365, %rd191;
$L__BB4_201:
	ld.shared.f64 	%fd269, [_ZN6thrust24THRUST_300001_SM_1000_NS8cuda_cub4core6detail5shmemE+120];
	ld.shared.u64 	%rd194, [_ZN6thrust24THRUST_300001_SM_1000_NS8cuda_cub4core6detail5shmemE+128];
	abs.f64 	%fd270, %fd350;
	abs.f64 	%fd271, %fd269;
	setp.lt.f64 	%p93, %fd270, %fd271;
	mov.u64 	%rd367, %rd194;
	mov.f64 	%fd351, %fd269;
	@%p93 bra 	$L__BB4_204;
	setp.lt.f64 	%p94, %fd271, %fd270;
	mov.u64 	%rd367, %rd366;
	mov.f64 	%fd351, %fd350;
	@%p94 bra 	$L__BB4_204;
	setp.lt.s64 	%p95, %rd366, %rd194;
	selp.f64 	%fd351, %fd350, %fd269, %p95;
	min.s64 	%rd367, %rd366, %rd194;
$L__BB4_204:
	mov.u32 	%r387, %tid.x;
	setp.ne.s32 	%p212, %r387, 0;
	@%p212 bra 	$L__BB4_206;
	ld.param.u64 	%rd297, [_ZN6thrust24THRUST_300001_SM_1000_NS8cuda_cub4core6detail13_kernel_agentINS1_8__reduce11ReduceAgentINS0_12zip_iteratorIN4cuda3std3__45tupleIJNS0_10device_ptrIdEENS0_17counting_iteratorIlNS0_11use_defaultESF_SF_EEEEEEEPNSB_IJdlEEESJ_iNS1_9__extrema9arg_max_fIdl7CompareEEEEJSI_SK_iSO_EEEvDpT0__param_1];
	cvta.to.global.u64 	%rd296, %rd297;
	st.global.f64 	[%rd296], %fd351;
	st.global.u64 	[%rd296+8], %rd367;
$L__BB4_206:
	ret;

}
	// .globl	_ZN6thrust24THRUST_300001_SM_1000_NS8cuda_cub4core6detail13_kernel_agentINS1_8__reduce11ReduceAgentINS0_12zip_iteratorIN4cuda3std3__45tupleIJNS0_10device_ptrIdEENS0_17counting_iteratorIlNS0_11use_defaultESF_SF_EEEEEEEPNSB_IJdlEEESJ_iNS1_9__extrema9arg_max_fIdl7CompareEEEEJSI_SK_iN3cub18CUB_300001_SM_100013GridEvenShareIiEENSR_9GridQueueIjEESO_EEEvDpT0_
.visible .entry _ZN6thrust24THRUST_300001_SM_1000_NS8cuda_cub4core6detail13_kernel_agentINS1_8__reduce11ReduceAgentINS0_12zip_iteratorIN4cuda3std3__45tupleIJNS0_10device_ptrIdEENS0_17counting_iteratorIlNS0_11use_defaultESF_SF_EEEEEEEPNSB_IJdlEEESJ_iNS1_9__extrema9arg_max_fIdl7CompareEEEEJSI_SK_iN3cub18CUB_300001_SM_100013GridEvenShareIiEENSR_9GridQueueIjEESO_EEEvDpT0_(
	.param .align 8 .b8 _ZN6thrust24THRUST_300001_SM_1000_NS8cuda_cub4core6detail13_kernel_agentINS1_8__reduce11ReduceAgentINS0_12zip_iteratorIN4cuda3std3__45tupleIJNS0_10device_ptrIdEENS0_17counting_iteratorIlNS0_11use_defaultESF_SF_EEEEEEEPNSB_IJdlEEESJ_iNS1_9__extrema9arg_max_fIdl7CompareEEEEJSI_SK_iN3cub18CUB_300001_SM_100013GridEvenShareIiEENSR_9GridQueueIjEESO_EEEvDpT0__param_0[16],
	.param .u64 .ptr .align 1 _ZN6thrust24THRUST_300001_SM_1000_NS8cuda_cub4core6detail13_kernel_agentINS1_8__reduce11ReduceAgentINS0_12zip_iteratorIN4cuda3std3__45tupleIJNS0_10device_ptrIdEENS0_17counting_iteratorIlNS0_11use_defaultESF_SF_EEEEEEEPNSB_IJdlEEESJ_iNS1_9__extrema9arg_max_fIdl7CompareEEEEJSI_SK_iN3cub18CUB_300001_SM_100013GridEvenShareIiEENSR_9GridQueueIjEESO_EEEvDpT0__param_1,
	.param .u32 _ZN6thrust24THRUST_300001_SM_1000_NS8cuda_cub4core6detail13_kernel_agentINS1_8__reduce11ReduceAgentINS0_12zip_iteratorIN4cuda3std3__45tupleIJNS0_10device_ptrIdEENS0_17counting_iteratorIlNS0_11use_defaultESF_SF_EEEEEEEPNSB_IJdlEEESJ_iNS1_9__extrema9arg_max_fIdl7CompareEEEEJSI_SK_iN3cub18CUB_300001_SM_100013GridEvenShareIiEENSR_9GridQueueIjEESO_EEEvDpT0__param_2,
	.param .align 4 .b8 _ZN6thrust24THRUST_300001_SM_1000_NS8cuda_cub4core6detail13_kernel_agentINS1_8__reduce11ReduceAgentINS0_12zip_iteratorIN4cuda3std3__45tupleIJNS0_10device_ptrIdEENS0_17counting_iteratorIlNS0_11use_defaultESF_SF_EEEEEEEPNSB_IJdlEEESJ_iNS1_9__extrema9arg_max_fIdl7CompareEEEEJSI_SK_iN3cub18CUB_300001_SM_100013GridEvenShareIiEENSR_9GridQueueIjEESO_EEEvDpT0__param_3[40],
	.param .align 8 .b8 _ZN6thrust24THRUST_300001_SM_1000_NS8cuda_cub4core6detail13_kernel_agentINS1_8__reduce11ReduceAgentINS0_12zip_iteratorIN4cuda3std3__45tupleIJNS0_10device_ptrIdEENS0_17counting_iteratorIlNS0_11use_defaultESF_SF_EEEEEEEPNSB_IJdlEEESJ_iNS1_9__extrema9arg_max_fIdl7CompareEEEEJSI_SK_iN3cub18CUB_300001_SM_100013GridEvenShareIiEENSR_9GridQueueIjEESO_EEEvDpT0__param_4[8],
	.param .align 1 .b8 _ZN6thrust24THRUST_300001_SM_1000_NS8cuda_cub4core6detail13_kernel_agentINS1_8__reduce11ReduceAgentINS0_12zip_iteratorIN4cuda3std3__45tupleIJNS0_10device_ptrIdEENS0_17counting_iteratorIlNS0_11use_defaultESF_SF_EEEEEEEPNSB_IJdlEEESJ_iNS1_9__extrema9arg_max_fIdl7CompareEEEEJSI_SK_iN3cub18CUB_300001_SM_100013GridEvenShareIiEENSR_9GridQueueIjEESO_EEEvDpT0__param_5[1]
)
.maxntid 256
{
	.reg .pred 	%p<215>;
	.reg .b32 	%r<437>;
	.reg .b64 	%rd<318>;
	.reg .b64 	%fd<352>;

	ld.param.u64 	%rd3, [_ZN6thrust24THRUST_300001_SM_1000_NS8cuda_cub4core6detail13_kernel_agentINS1_8__reduce11ReduceAgentINS0_12zip_iteratorIN4cuda3std3__45tupleIJNS0_10device_ptrIdEENS0_17counting_iteratorIlNS0_11use_defaultESF_SF_EEEEEEEPNSB_IJdlEEESJ_iNS1_9__extrema9arg_max_fIdl7CompareEEEEJSI_SK_iN3cub18CUB_300001_SM_100013GridEvenShareIiEENSR_9GridQueueIjEESO_EEEvDpT0__param_0+8];
	ld.param.u64 	%rd181, [_ZN6thrust24THRUST_300001_SM_1000_NS8cuda_cub4core6detail13_kernel_agentINS1_8__reduce11ReduceAgentINS0_12zip_iteratorIN4cuda3std3__45tupleIJNS0_10device_ptrIdEENS0_17counting_iteratorIlNS0_11use_defaultESF_SF_EEEEEEEPNSB_IJdlEEESJ_iNS1_9__extrema9arg_max_fIdl7CompareEEEEJSI_SK_iN3cub18CUB_300001_SM_100013GridEvenShareIiEENSR_9GridQueueIjEESO_EEEvDpT0__param_0];
	ld.param.u64 	%rd182, [_ZN6thrust24THRUST_300001_SM_1000_NS8cuda_cub4core6detail13_kernel_agentINS1_8__reduce11ReduceAgentINS0_12zip_iteratorIN4cuda3std3__45tupleIJNS0_10device_ptrIdEENS0_17counting_iteratorIlNS0_11use_defaultESF_SF_EEEEEEEPNSB_IJdlEEESJ_iNS1_9__extrema9arg_max_fIdl7CompareEEEEJSI_SK_iN3cub18CUB_300001_SM_100013GridEvenShareIiEENSR_9GridQueueIjEESO_EEEvDpT0__param_4];
	ld.param.u32 	%r66, [_ZN6thrust24THRUST_300001_SM_1000_NS8cuda_cub4core6detail13_kernel_agentINS1_8__reduce11ReduceAgentINS0_12zip_iteratorIN4cuda3std3__45tupleIJNS0_10device_ptrIdEENS0_17counting_iteratorIlNS0_11use_defaultESF_SF_EEEEEEEPNSB_IJdlEEESJ_iNS1_9__extrema9arg_max_fIdl7CompareEEEEJSI_SK_iN3cub18CUB_300001_SM_100013GridEvenShareIiEENSR_9GridQueueIjEESO_EEEvDpT0__param_2];
	cvta.to.global.u64 	%rd1, %rd182;
	cvta.to.global.u64 	%rd2, %rd181;
	mov.u32 	%r1, %ctaid.x;
	mul.lo.s32 	%r2, %r1, 1280;
	mov.u32 	%r67, %nctaid.x;
	mul.lo.s32 	%r3, %r67, 1280;
	add.s32 	%r68, %r2, 1280;
	setp.le.s32 	%p1, %r68, %r66;
	@%p1 bra 	$L__BB5_121;
	sub.s32 	%r4, %r66, %r2;
	mov.u32 	%r5, %tid.x;
	setp.ge.s32 	%p98, %r5, %r4;
	mov.f64 	%fd298, 0d0000000000000000;
	mov.b64 	%rd264, 0;
	mov.u32 	%r420, %r5;
	@%p98 bra 	$L__BB5_3;
	add.s32 	%r190, %r2, %r5;
	cvt.s64.s32 	%rd219, %r190;
	mul.wide.s32 	%rd220, %r190, 8;
	add.s64 	%rd221, %rd2, %rd220;
	add.s64 	%rd264, %rd3, %rd219;
	ld.global.f64 	%fd298, [%rd221];
	add.s32 	%r420, %r5, 256;
$L__BB5_3:
	setp.ge.s32 	%p99, %r420, %r4;
	@%p99 bra 	$L__BB5_25;
	not.b32 	%r191, %r420;
	add.s32 	%r192, %r66, %r191;
	sub.s32 	%r8, %r192, %r2;
	and.b32  	%r193, %r8, 768;
	setp.eq.s32 	%p100, %r193, 768;
	@%p100 bra 	$L__BB5_10;
	add.s32 	%r418, %r420, %r2;
	shr.u32 	%r194, %r8, 8;
	add.s32 	%r195, %r194, 1;
	and.b32  	%r196, %r195, 3;
	neg.s32 	%r417, %r196;
$L__BB5_6:
	.pragma "nounroll";
	mov.u64 	%rd6, %rd264;
	mov.f64 	%fd3, %fd298;
	cvt.s64.s32 	%rd223, %r418;
	add.s64 	%rd7, %rd3, %rd223;
	mul.wide.s32 	%rd224, %r418, 8;
	add.s64 	%rd225, %rd2, %rd224;
	ld.global.f64 	%fd4, [%rd225];
	abs.f64 	%fd5, %fd3;
	abs.f64 	%fd6, %fd4;
	setp.lt.f64 	%p101, %fd5, %fd6;
	mov.u64 	%rd264, %rd7;
	mov.f64 	%fd298, %fd4;
	@%p101 bra 	$L__BB5_9;
	setp.lt.f64 	%p102, %fd6, %fd5;
	mov.u64 	%rd264, %rd6;
	mov.f64 	%fd298, %fd3;
	@%p102 bra 	$L__BB5_9;
	setp.lt.s64 	%p103, %rd6, %rd7;
	min.s64 	%rd264, %rd6, %rd7;
	selp.f64 	%fd298, %fd3, %fd4, %p103;
$L__BB5_9:
	add.s32 	%r420, %r420, 256;
	add.s32 	%r418, %r418, 256;
	add.s32 	%r417, %r417, 1;
	setp.ne.s32 	%p104, %r417, 0;
	@%p104 bra 	$L__BB5_6;
$L__BB5_10:
	setp.lt.u32 	%p105, %r8, 768;
	@%p105 bra 	$L__BB5_25;
	add.s32 	%r421, %r420, %r2;
	add.s32 	%r424, %r421, 256;
	add.s32 	%r423, %r421, 512;
	add.s32 	%r422, %r421, 768;
	add.s64 	%rd12, %rd2, 4096;
$L__BB5_12:
	cvt.s64.s32 	%rd226, %r424;
	add.s64 	%rd14, %rd3, %rd226;
	cvt.s64.s32 	%rd227, %r423;
	add.s64 	%rd15, %rd3, %rd227;
	cvt.s64.s32 	%rd228, %r422;
	add.s64 	%rd16, %rd3, %rd228;
	cvt.s64.s32 	%rd229, %r421;
	mul.wide.s32 	%rd230, %r421, 8;
	add.s64 	%rd17, %rd12, %rd230;
	add.s64 	%rd18, %rd3, %rd229;
	ld.global.f64 	%fd12, [%rd17+-4096];
	abs.f64 	%fd13, %fd298;
	abs.f64 	%fd14, %fd12;
	setp.lt.f64 	%p106, %fd13, %fd14;
	mov.u64 	%rd261, %rd18;
	mov.f64 	%fd295, %fd12;
	@%p106 bra 	$L__BB5_15;
	setp.lt.f64 	%p107, %fd14, %fd13;
	mov.u64 	%rd261, %rd264;
	mov.f64 	%fd295, %fd298;
	@%p107 bra 	$L__BB5_15;
	setp.lt.s64 	%p108, %rd264, %rd18;
	min.s64 	%rd261, %rd264, %rd18;
	selp.f64 	%fd295, %fd298, %fd12, %p108;
$L__BB5_15:
	ld.global.f64 	%fd17, [%rd17+-2048];
	abs.f64 	%fd18, %fd295;
	abs.f64 	%fd19, %fd17;
	setp.lt.f64 	%p109, %fd18, %fd19;
	mov.u64 	%rd262, %rd14;
	mov.f64 	%fd296, %fd17;
	@%p109 bra 	$L__BB5_18;
	setp.lt.f64 	%p110, %fd19, %fd18;
	mov.u64 	%rd262, %rd261;
	mov.f64 	%fd296, %fd295;
	@%p110 bra 	$L__BB5_18;
	setp.lt.s64 	%p111, %rd261, %rd14;
	min.s64 	%rd262, %rd261, %rd14;
	selp.f64 	%fd296, %fd295, %fd17, %p111;
$L__BB5_18:
	ld.global.f64 	%fd22, [%rd17];
	abs.f64 	%fd23, %fd296;
	abs.f64 	%fd24, %fd22;
	setp.lt.f64 	%p112, %fd23, %fd24;
	mov.u64 	%rd263, %rd15;
	mov.f64 	%fd297, %fd22;
	@%p112 bra 	$L__BB5_21;
	setp.lt.f64 	%p113, %fd24, %fd23;
	mov.u64 	%rd263, %rd262;
	mov.f64 	%fd297, %fd296;
	@%p113 bra 	$L__BB5_21;
	setp.lt.s64 	%p114, %rd262, %rd15;
	min.s64 	%rd263, %rd262, %rd15;
	selp.f64 	%fd297, %fd296, %fd22, %p114;
$L__BB5_21:
	ld.global.f64 	%fd27, [%rd17+2048];
	abs.f64 	%fd28, %fd297;
	abs.f64 	%fd29, %fd27;
	setp.lt.f64 	%p115, %fd28, %fd29;
	mov.u64 	%rd264, %rd16;
	mov.f64 	%fd298, %fd27;
	@%p115 bra 	$L__BB5_24;
	setp.lt.f64 	%p116, %fd29, %fd28;
	mov.u64 	%rd264, %rd263;
	mov.f64 	%fd298, %fd297;
	@%p116 bra 	$L__BB5_24;
	setp.lt.s64 	%p117, %rd263, %rd16;
	min.s64 	%rd264, %rd263, %rd16;
	selp.f64 	%fd298, %fd297, %fd27, %p117;
$L__BB5_24:
	add.s32 	%r420, %r420, 1024;
	add.s32 	%r424, %r424, 1024;
	add.s32 	%r423, %r423, 1024;
	add.s32 	%r422, %r422, 1024;
	add.s32 	%r421, %r421, 1024;
	setp.lt.s32 	%p118, %r420, %r4;
	@%p118 bra 	$L__BB5_12;
$L__BB5_25:
	setp.lt.s32 	%p119, %r4, 256;
	@%p119 bra 	$L__BB5_70;
	// begin inline asm
	mov.u32 %r310, %laneid;
	// end inline asm
	mov.b64 	%rd241, %fd298;
	mov.b64 	{%r312, %r317}, %rd241;
	mov.b32 	%r328, 1;
	mov.b32 	%r329, 31;
	mov.b32 	%r330, -1;
	// begin inline asm
	shfl.sync.down.b32 %r311, %r312, %r328, %r329, %r330;
	// end inline asm
	// begin inline asm
	shfl.sync.down.b32 %r316, %r317, %r328, %r329, %r330;
	// end inline asm
	mov.b64 	%rd242, {%r311, %r316};
	mov.b64 	%fd33, %rd242;
	mov.b64 	{%r322, %r327}, %rd264;
	// begin inline asm
	shfl.sync.down.b32 %r321, %r322, %r328, %r329, %r330;
	// end inline asm
	// begin inline asm
	shfl.sync.down.b32 %r326, %r327, %r328, %r329, %r330;
	// end inline asm
	mov.b64 	%rd28, {%r321, %r326};
	setp.gt.s32 	%p171, %r310, 30;
	mov.u64 	%rd266, %rd264;
	mov.f64 	%fd300, %fd298;
	@%p171 bra 	$L__BB5_30;
	abs.f64 	%fd34, %fd298;
	abs.f64 	%fd35, %fd33;
	setp.lt.f64 	%p172, %fd34, %fd35;
	mov.u64 	%rd266, %rd28;
	mov.f64 	%fd300, %fd33;
	@%p172 bra 	$L__BB5_30;
	setp.lt.f64 	%p173, %fd35, %fd34;
	mov.u64 	%rd266, %rd264;
	mov.f64 	%fd300, %fd298;
	@%p173 bra 	$L__BB5_30;
	setp.lt.s64 	%p174, %rd264, %rd28;
	min.s64 	%rd266, %rd264, %rd28;
	selp.f64 	%fd300, %fd298, %fd33, %p174;
$L__BB5_30:
	mov.b64 	%rd243, %fd300;
	mov.b64 	{%r332, %r337}, %rd243;
	mov.b32 	%r348, 2;
	mov.b32 	%r349, 31;
	mov.b32 	%r350, -1;
	// begin inline asm
	shfl.sync.down.b32 %r331, %r332, %r348, %r349, %r350;
	// end inline asm
	// begin inline asm
	shfl.sync.down.b32 %r336, %r337, %r348, %r349, %r350;
	// end inline asm
	mov.b64 	%rd244, {%r331, %r336};
	mov.b64 	%fd38, %rd244;
	mov.b64 	{%r342, %r347}, %rd266;
	// begin inline asm
	shfl.sync.down.b32 %r341, %r342, %r348, %r349, %r350;
	// end inline asm
	// begin inline asm
	shfl.sync.down.b32 %r346, %r347, %r348, %r349, %r350;
	// end inline asm
	mov.b64 	%rd31, {%r341, %r346};
	setp.gt.s32 	%p175, %r310, 29;
	mov.u64 	%rd267, %rd266;
	mov.f64 	%fd301, %fd300;
	@%p175 bra 	$L__BB5_34;
	abs.f64 	%fd39, %fd300;
	abs.f64 	%fd40, %fd38;
	setp.lt.f64 	%p176, %fd39, %fd40;
	mov.u64 	%rd267, %rd31;
	mov.f64 	%fd301, %fd38;
	@%p176 bra 	$L__BB5_34;
	setp.lt.f64 	%p177, %fd40, %fd39;
	mov.u64 	%rd267, %rd266;
	mov.f64 	%fd301, %fd300;
	@%p177 bra 	$L__BB5_34;
	setp.lt.s64 	%p178, %rd266, %rd31;
	min.s64 	%rd267, %rd266, %rd31;
	selp.f64 	%fd301, %fd300, %fd38, %p178;
$L__BB5_34:
	mov.b64 	%rd245, %fd301;
	mov.b64 	{%r352, %r357}, %rd245;
	mov.b32 	%r368, 4;
	mov.b32 	%r369, 31;
	mov.b32 	%r370, -1;
	// begin inline asm
	shfl.sync.down.b32 %r351, %r352, %r368, %r369, %r370;
	// end inline asm
	// begin inline asm
	shfl.sync.down.b32 %r356, %r357, %r368, %r369, %r370;
	// end inline asm
	mov.b64 	%rd246, {%r351, %r356};
	mov.b64 	%fd43, %rd246;
	mov.b64 	{%r362, %r367}, %rd267;
	// begin inline asm
	shfl.sync.down.b32 %r361, %r362, %r368, %r369, %r370;
	// end inline asm
	// begin inline asm
	shfl.sync.down.b32 %r366, %r367, %r368, %r369, %r370;
	// end inline asm
	mov.b64 	%rd34, {%r361, %r366};
	setp.gt.s32 	%p179, %r310, 27;
	mov.u64 	%rd268, %rd267;
	mov.f64 	%fd302, %fd301;
	@%p179 bra 	$L__BB5_38;
	abs.f64 	%fd44, %fd301;
	abs.f64 	%fd45, %fd43;
	setp.lt.f64 	%p180, %fd44, %fd45;
	mov.u64 	%rd268, %rd34;
	mov.f64 	%fd302, %fd43;
	@%p180 bra 	$L__BB5_38;
	setp.lt.f64 	%p181, %fd45, %fd44;
	mov.u64 	%rd268, %rd267;
	mov.f64 	%fd302, %fd301;
	@%p181 bra 	$L__BB5_38;
	setp.lt.s64 	%p182, %rd267, %rd34;
	min.s64 	%rd268, %rd267, %rd34;
	selp.f64 	%fd302, %fd301, %fd43, %p182;
$L__BB5_38:
	mov.b64 	%rd247, %fd302;
	mov.b64 	{%r372, %r377}, %rd247;
	mov.b32 	%r388, 8;
	mov.b32 	%r389, 31;
	mov.b32 	%r390, -1;
	// begin inline asm
	shfl.sync.down.b32 %r371, %r372, %r388, %r389, %r390;
	// end inline asm
	// begin inline asm
	shfl.sync.down.b32 %r376, %r377, %r388, %r389, %r390;
	// end inline asm
	mov.b64 	%rd248, {%r371, %r376};
	mov.b64 	%fd48, %rd248;
	mov.b64 	{%r382, %r387}, %rd268;
	// begin inline asm
	shfl.sync.down.b32 %r381, %r382, %r388, %r389, %r390;
	// end inline asm
	// begin inline asm
	shfl.sync.down.b32 %r386, %r387, %r388, %r389, %r390;
	// end inline asm
	mov.b64 	%rd37, {%r381, %r386};
	setp.gt.s32 	%p183, %r310, 23;
	mov.u64 	%rd269, %rd268;
	mov.f64 	%fd303, %fd302;
	@%p183 bra 	$L__BB5_42;
	abs.f64 	%fd49, %fd302;
	abs.f64 	%fd50, %fd48;
	setp.lt.f64 	%p184, %fd49, %fd50;
	mov.u64 	%rd269, %rd37;
	mov.f64 	%fd303, %fd48;
	@%p184 bra 	$L__BB5_42;
	setp.lt.f64 	%p185, %fd50, %fd49;
	mov.u64 	%rd269, %rd268;
	mov.f64 	%fd303, %fd302;
	@%p185 bra 	$L__BB5_42;
	setp.lt.s64 	%p186, %rd268, %rd37;
	min.s64 	%rd269, %rd268, %rd37;
	selp.f64 	%fd303, %fd302, %fd48, %p186;
$L__BB5_42:
	mov.b64 	%rd249, %fd303;
	mov.b64 	{%r392, %r397}, %rd249;
	mov.b32 	%r408, 16;
	mov.b32 	%r409, 31;
	mov.b32 	%r410, -1;
	// begin inline asm
	shfl.sync.down.b32 %r391, %r392, %r408, %r409, %r410;
	// end inline asm
	// begin inline asm
	shfl.sync.down.b32 %r396, %r397, %r408, %r409, %r410;
	// end inline asm
	mov.b64 	%rd250, {%r391, %r396};
	mov.b64 	%fd53, %rd250;
	mov.b64 	{%r402, %r407}, %rd269;
	// begin inline asm
	shfl.sync.down.b32 %r401, %r402, %r408, %r409, %r410;
	// end inline asm
	// begin inline asm
	shfl.sync.down.b32 %r406, %r407, %r408, %r409, %r410;
	// end inline asm
	mov.b64 	%rd40, {%r401, %r406};
	setp.gt.s32 	%p187, %r310, 15;
	mov.u64 	%rd317, %rd269;
	mov.f64 	%fd351, %fd303;
	@%p187 bra 	$L__BB5_46;
	abs.f64 	%fd54, %fd303;
	abs.f64 	%fd55, %fd53;
	setp.lt.f64 	%p188, %fd54, %fd55;
	mov.u64 	%rd317, %rd40;
	mov.f64 	%fd351, %fd53;
	@%p188 bra 	$L__BB5_46;
	setp.lt.f64 	%p189, %fd55, %fd54;
	mov.u64 	%rd317, %rd269;
	mov.f64 	%fd351, %fd303;
	@%p189 bra 	$L__BB5_46;
	setp.lt.s64 	%p190, %rd269, %rd40;
	min.s64 	%rd317, %rd269, %rd40;
	selp.f64 	%fd351, %fd303, %fd53, %p190;
$L__BB5_46:
	setp.ne.s32 	%p191, %r310, 0;
	@%p191 bra 	$L__BB5_48;
	shr.u32 	%r411, %r5, 1;
	and.b32  	%r412, %r411, 496;
	mov.u32 	%r413, _ZN6thrust24THRUST_300001_SM_1000_NS8cuda_cub4core6detail5shmemE;
	add.s32 	%r414, %r413, %r412;
	st.shared.f64 	[%r414+8], %fd351;
	st.shared.u64 	[%r414+16], %rd317;
$L__BB5_48:
	bar.sync 	0;
	setp.ne.s32 	%p192, %r5, 0;
	@%p192 bra 	$L__BB5_208;
	ld.shared.f64 	%fd58, [_ZN6thrust24THRUST_300001_SM_1000_NS8cuda_cub4core6detail5shmemE+24];
	ld.shared.u64 	%rd43, [_ZN6thrust24THRUST_300001_SM_1000_NS8cuda_cub4core6detail5shmemE+32];
	abs.f64 	%fd59, %fd351;
	abs.f64 	%fd60, %fd58;
	setp.lt.f64 	%p193, %fd59, %fd60;
	mov.u64 	%rd271, %rd43;
	mov.f64 	%fd305, %fd58;
	@%p193 bra 	$L__BB5_52;
	setp.lt.f64 	%p194, %fd60, %fd59;
	mov.u64 	%rd271, %rd317;
	mov.f64 	%fd305, %fd351;
	@%p194 bra 	$L__BB5_52;
	setp.lt.s64 	%p195, %rd317, %rd43;
	min.s64 	%rd271, %rd317, %rd43;
	selp.f64 	%fd305, %fd351, %fd58, %p195;
$L__BB5_52:
	ld.shared.f64 	%fd63, [_ZN6thrust24THRUST_300001_SM_1000_NS8cuda_cub4core6detail5shmemE+40];
	ld.shared.u64 	%rd46, [_ZN6thrust24THRUST_300001_SM_1000_NS8cuda_cub4core6detail5shmemE+48];
	abs.f64 	%fd64, %fd305;
	abs.f64 	%fd65, %fd63;
	setp.lt.f64 	%p196, %fd64, %fd65;
	mov.u64 	%rd272, %rd46;
	mov.f64 	%fd306, %fd63;
	@%p196 bra 	$L__BB5_55;
	setp.lt.f64 	%p197, %fd65, %fd64;
	mov.u64 	%rd272, %rd271;
	mov.f64 	%fd306, %fd305;
	@%p197 bra 	$L__BB5_55;
	setp.lt.s64 	%p198, %rd271, %rd46;
	min.s64 	%rd272, %rd271, %rd46;
	selp.f64 	%fd306, %fd305, %fd63, %p198;
$L__BB5_55:
	ld.shared.f64 	%fd68, [_ZN6thrust24THRUST_300001_SM_1000_NS8cuda_cub4core6detail5shmemE+56];
	ld.shared.u64 	%rd49, [_ZN6thrust24THRUST_300001_SM_1000_NS8cuda_cub4core6detail5shmemE+64];
	abs.f64 	%fd69, %fd306;
	abs.f64 	%fd70, %fd68;
	setp.lt.f64 	%p199, %fd69, %fd70;
	mov.u64 	%rd273, %rd49;
	mov.f64 	%fd307, %fd68;
	@%p199 bra 	$L__BB5_58;
	setp.lt.f64 	%p200, %fd70, %fd69;
	mov.u64 	%rd273, %rd272;
	mov.f64 	%fd307, %fd306;
	@%p200 bra 	$L__BB5_58;
	setp.lt.s64 	%p201, %rd272, %rd49;
	min.s64 	%rd273, %rd272, %rd49;
	selp.f64 	%fd307, %fd306, %fd68, %p201;
$L__BB5_58:
	ld.shared.f64 	%fd73, [_ZN6thrust24THRUST_300001_SM_1000_NS8cuda_cub4core6detail5shmemE+72];
	ld.shared.u64 	%rd52, [_ZN6thrust24THRUST_300001_SM_1000_NS8cuda_cub4core6detail5shmemE+80];
	abs.f64 	%fd74, %fd307;
	abs.f64 	%fd75, %fd73;
	setp.lt.f64 	%p202, %fd74, %fd75;
	mov.u64 	%rd274, %rd52;
	mov.f64 	%fd308, %fd73;
	@%p202 bra 	$L__BB5_61;
	setp.lt.f64 	%p203, %fd75, %fd74;
	mov.u64 	%rd274, %rd273;
	mov.f64 	%fd308, %fd307;
	@%p203 bra 	$L__BB5_61;
	setp.lt.s64 	%p204, %rd273, %rd52;
	min.s64 	%rd274, %rd273, %rd52;
	selp.f64 	%fd308, %fd307, %fd73, %p204;
$L__BB5_61:
	ld.shared.f64 	%fd78, [_ZN6thrust24THRUST_300001_SM_1000_NS8cuda_cub4core6detail5shmemE+88];
	ld.shared.u64 	%rd55, [_ZN6thrust24THRUST_300001_SM_1000_NS8cuda_cub4core6detail5shmemE+96];
	abs.f64 	%fd79, %fd308;
	abs.f64 	%fd80, %fd78;
	setp.lt.f64 	%p205, %fd79, %fd80;
	mov.u64 	%rd275, %rd55;
	mov.f64 	%fd309, %fd78;
	@%p205 bra 	$L__BB5_64;
	setp.lt.f64 	%p206, %fd80, %fd79;
	mov.u64 	%rd275, %rd274;
	mov.f64 	%fd309, %fd308;
	@%p206 bra 	$L__BB5_64;
	setp.lt.s64 	%p207, %rd274, %rd55;
	min.s64 	%rd275, %rd274, %rd55;
	selp.f64 	%fd309, %fd308, %fd78, %p207;
$L__BB5_64:
	ld.shared.f64 	%fd83, [_ZN6thrust24THRUST_300001_SM_1000_NS8cuda_cub4core6detail5shmemE+104];
	ld.shared.u64 	%rd58, [_ZN6thrust24THRUST_300001_SM_1000_NS8cuda_cub4core6detail5shmemE+112];
	abs.f64 	%fd84, %fd309;
	abs.f64 	%fd85, %fd83;
	setp.lt.f64 	%p208, %fd84, %fd85;
	mov.u64 	%rd276, %rd58;
	mov.f64 	%fd310, %fd83;
	@%p208 bra 	$L__BB5_67;
	setp.lt.f64 	%p209, %fd85, %fd84;
	mov.u64 	%rd276, %rd275;
	mov.f64 	%fd310, %fd309;
	@%p209 bra 	$L__BB5_67;
	setp.lt.s64 	%p210, %rd275, %rd58;
	min.s64 	%rd276, %rd275, %rd58;
	selp.f64 	%fd310, %fd309, %fd83, %p210;
$L__BB5_67:
	ld.shared.f64 	%fd88, [_ZN6thrust24THRUST_300001_SM_1000_NS8cuda_cub4core6detail5shmemE+120];
	ld.shared.u64 	%rd61, [_ZN6thrust24THRUST_300001_SM_1000_NS8cuda_cub4core6detail5shmemE+128];
	abs.f64 	%fd89, %fd310;
	abs.f64 	%fd90, %fd88;
	setp.lt.f64 	%p211, %fd89, %fd90;
	mov.u64 	%rd317, %rd61;
	mov.f64 	%fd351, %fd88;
	@%p211 bra 	$L__BB5_208;
	setp.lt.f64 	%p212, %fd90, %fd89;
	mov.u64 	%rd317, %rd276;
	mov.f64 	%fd351, %fd310;
	@%p212 bra 	$L__BB5_208;
	setp.lt.s64 	%p213, %rd276, %rd61;
	min.s64 	%rd317, %rd276, %rd61;
	selp.f64 	%fd351, %fd310, %fd88, %p213;
	bra.uni 	$L__BB5_208;
$L__BB5_70:
	// begin inline asm
	mov.u32 %r197, %laneid;
	// end inline asm
	and.b32  	%r218, %r5, 992;
	add.s32 	%r219, %r218, 32;
	setp.gt.s32 	%p120, %r219, %r4;
	not.b32 	%r220, %r218;
	add.s32 	%r221, %r4, %r220;
	selp.b32 	%r216, %r221, 31, %p120;
	mov.b64 	%rd231, %fd298;
	mov.b64 	{%r199, %r204}, %rd231;
	mov.b32 	%r215, 1;
	mov.b32 	%r217, -1;
	// begin inline asm
	shfl.sync.down.b32 %r198, %r199, %r215, %r216, %r217;
	// end inline asm
	// begin inline asm
	shfl.sync.down.b32 %r203, %r204, %r215, %r216, %r217;
	// end inline asm
	mov.b64 	%rd232, {%r198, %r203};
	mov.b64 	%fd92, %rd232;
	mov.b64 	{%r209, %r214}, %rd264;
	// begin inline asm
	shfl.sync.down.b32 %r208, %r209, %r215, %r216, %r217;
	// end inline asm
	// begin inline asm
	shfl.sync.down.b32 %r213, %r214, %r215, %r216, %r217;
	// end inline asm
	mov.b64 	%rd63, {%r208, %r213};
	setp.ge.s32 	%p121, %r197, %r216;
	mov.u64 	%rd277, %rd264;
	mov.f64 	%fd311, %fd298;
	@%p121 bra 	$L__BB5_74;
	abs.f64 	%fd93, %fd298;
	abs.f64 	%fd94, %fd92;
	setp.lt.f64 	%p122, %fd93, %fd94;
	mov.u64 	%rd277, %rd63;
	mov.f64 	%fd311, %fd92;
	@%p122 bra 	$L__BB5_74;
	setp.lt.f64 	%p123, %fd94, %fd93;
	mov.u64 	%rd277, %rd264;
	mov.f64 	%fd311, %fd298;
	@%p123 bra 	$L__BB5_74;
	setp.lt.s64 	%p124, %rd264, %rd63;
	min.s64 	%rd277, %rd264, %rd63;
	selp.f64 	%fd311, %fd298, %fd92, %p124;
$L__BB5_74:
	mov.b64 	%rd233, %fd311;
	mov.b64 	{%r223, %r228}, %rd233;
	mov.b32 	%r239, 2;
	mov.b32 	%r241, -1;
	// begin inline asm
	shfl.sync.down.b32 %r222, %r223, %r239, %r216, %r241;
	// end inline asm
	// begin inline asm
	shfl.sync.down.b32 %r227, %r228, %r239, %r216, %r241;
	// end inline asm
	mov.b64 	%rd234, {%r222, %r227};
	mov.b64 	%fd97, %rd234;
	mov.b64 	{%r233, %r238}, %rd277;
	// begin inline asm
	shfl.sync.down.b32 %r232, %r233, %r239, %r216, %r241;
	// end inline asm
	// begin inline asm
	shfl.sync.down.b32 %r237, %r238, %r239, %r216, %r241;
	// end inline asm
	mov.b64 	%rd66, {%r232, %r237};
	add.s32 	%r242, %r197, 2;
	setp.gt.s32 	%p125, %r242, %r216;
	mov.u64 	%rd278, %rd277;
	mov.f64 	%fd312, %fd311;
	@%p125 bra 	$L__BB5_78;
	abs.f64 	%fd98, %fd311;
	abs.f64 	%fd99, %fd97;
	setp.lt.f64 	%p126, %fd98, %fd99;
	mov.u64 	%rd278, %rd66;
	mov.f64 	%fd312, %fd97;
	@%p126 bra 	$L__BB5_78;
	setp.lt.f64 	%p127, %fd99, %fd98;
	mov.u64 	%rd278, %rd277;
	mov.f64 	%fd312, %fd311;
	@%p127 bra 	$L__BB5_78;
	setp.lt.s64 	%p128, %rd277, %rd66;
	min.s64 	%rd278, %rd277, %rd66;
	selp.f64 	%fd312, %fd311, %fd97, %p128;
$L__BB5_78:
	mov.b64 	%rd235, %fd312;
	mov.b64 	{%r244, %r249}, %rd235;
	mov.b32 	%r260, 4;
	mov.b32 	%r262, -1;
	// begin inline asm
	shfl.sync.down.b32 %r243, %r244, %r260, %r216, %r262;
	// end inline asm
	// begin inline asm
	shfl.sync.down.b32 %r248, %r249, %r260, %r216, %r262;
	// end inline asm
	mov.b64 	%rd236, {%r243, %r248};
	mov.b64 	%fd102, %rd236;
	mov.b64 	{%r254, %r259}, %rd278;
	// begin inline asm
	shfl.sync.down.b32 %r253, %r254, %r260, %r216, %r262;
	// end inline asm
	// begin inline asm
	shfl.sync.down.b32 %r258, %r259, %r260, %r216, %r262;
	// end inline asm
	mov.b64 	%rd69, {%r253, %r258};
	add.s32 	%r263, %r197, 4;
	setp.gt.s32 	%p129, %r263, %r216;
	mov.u64 	%rd279, %rd278;
	mov.f64 	%fd313, %fd312;
	@%p129 bra 	$L__BB5_82;
	abs.f64 	%fd103, %fd312;
	abs.f64 	%fd104, %fd102;
	setp.lt.f64 	%p130, %fd103, %fd104;
	mov.u64 	%rd279, %rd69;
	mov.f64 	%fd313, %fd102;
	@%p130 bra 	$L__BB5_82;
	setp.lt.f64 	%p131, %fd104, %fd103;
	mov.u64 	%rd279, %rd278;
	mov.f64 	%fd313, %fd312;
	@%p131 bra 	$L__BB5_82;
	setp.lt.s64 	%p132, %rd278, %rd69;
	min.s64 	%rd279, %rd278, %rd69;
	selp.f64 	%fd313, %fd312, %fd102, %p132;
$L__BB5_82:
	mov.b64 	%rd237, %fd313;
	mov.b64 	{%r265, %r270}, %rd237;
	mov.b32 	%r281, 8;
	mov.b32 	%r283, -1;
	// begin inline asm
	shfl.sync.down.b32 %r264, %r265, %r281, %r216, %r283;
	// end inline asm
	// begin inline asm
	shfl.sync.down.b32 %r269, %r270, %r281, %r216, %r283;
	// end inline asm
	mov.b64 	%rd238, {%r264, %r269};
	mov.b64 	%fd107, %rd238;
	mov.b64 	{%r275, %r280}, %rd279;
	// begin inline asm
	shfl.sync.down.b32 %r274, %r275, %r281, %r216, %r283;
	// end inline asm
	// begin inline asm
	shfl.sync.down.b32 %r279, %r280, %r281, %r216, %r283;
	// end inline asm
	mov.b64 	%rd72, {%r274, %r279};
	add.s32 	%r284, %r197, 8;
	setp.gt.s32 	%p133, %r284, %r216;
	mov.u64 	%rd280, %rd279;
	mov.f64 	%fd314, %fd313;
	@%p133 bra 	$L__BB5_86;
	abs.f64 	%fd108, %fd313;
	abs.f64 	%fd109, %fd107;
	setp.lt.f64 	%p134, %fd108, %fd109;
	mov.u64 	%rd280, %rd72;
	mov.f64 	%fd314, %fd107;
	@%p134 bra 	$L__BB5_86;
	setp.lt.f64 	%p135, %fd109, %fd108;
	mov.u64 	%rd280, %rd279;
	mov.f64 	%fd314, %fd313;
	@%p135 bra 	$L__BB5_86;
	setp.lt.s64 	%p136, %rd279, %rd72;
	min.s64 	%rd280, %rd279, %rd72;
	selp.f64 	%fd314, %fd313, %fd107, %p136;
$L__BB5_86:
	mov.b64 	%rd239, %fd314;
	mov.b64 	{%r286, %r291}, %rd239;
	mov.b32 	%r302, 16;
	mov.b32 	%r304, -1;
	// begin inline asm
	shfl.sync.down.b32 %r285, %r286, %r302, %r216, %r304;
	// end inline asm
	// begin inline asm
	shfl.sync.down.b32 %r290, %r291, %r302, %r216, %r304;
	// end inline asm
	mov.b64 	%rd240, {%r285, %r290};
	mov.b64 	%fd112, %rd240;
	mov.b64 	{%r296, %r301}, %rd280;
	// begin inline asm
	shfl.sync.down.b32 %r295, %r296, %r302, %r216, %r304;
	// end inline asm
	// begin inline asm
	shfl.sync.down.b32 %r300, %r301, %r302, %r216, %r304;
	// end inline asm
	mov.b64 	%rd75, {%r295, %r300};
	add.s32 	%r305, %r197, 16;
	setp.gt.s32 	%p137, %r305, %r216;
	mov.u64 	%rd317, %rd280;
	mov.f64 	%fd351, %fd314;
	@%p137 bra 	$L__BB5_90;
	abs.f64 	%fd113, %fd314;
	abs.f64 	%fd114, %fd112;
	setp.lt.f64 	%p138, %fd113, %fd114;
	mov.u64 	%rd317, %rd75;
	mov.f64 	%fd351, %fd112;
	@%p138 bra 	$L__BB5_90;
	setp.lt.f64 	%p139, %fd114, %fd113;
	mov.u64 	%rd317, %rd280;
	mov.f64 	%fd351, %fd314;
	@%p139 bra 	$L__BB5_90;
	setp.lt.s64 	%p140, %rd280, %rd75;
	min.s64 	%rd317, %rd280, %rd75;
	selp.f64 	%fd351, %fd314, %fd112, %p140;
$L__BB5_90:
	setp.ne.s32 	%p141, %r197, 0;
	@%p141 bra 	$L__BB5_92;
	shr.u32 	%r306, %r5, 1;
	and.b32  	%r307, %r306, 496;
	mov.u32 	%r308, _ZN6thrust24THRUST_300001_SM_1000_NS8cuda_cub4core6detail5shmemE;
	add.s32 	%r309, %r308, %r307;
	st.shared.f64 	[%r309+8], %fd351;
	st.shared.u64 	[%r309+16], %rd317;
$L__BB5_92:
	bar.sync 	0;
	setp.ne.s32 	%p142, %r5, 0;
	@%p142 bra 	$L__BB5_208;
	setp.lt.s32 	%p143, %r4, 33;
	mov.f64 	%fd316, %fd351;
	mov.u64 	%rd282, %rd317;
	@%p143 bra 	$L__BB5_97;
	ld.shared.f64 	%fd117, [_ZN6thrust24THRUST_300001_SM_1000_NS8cuda_cub4core6detail5shmemE+24];
	ld.shared.u64 	%rd78, [_ZN6thrust24THRUST_300001_SM_1000_NS8cuda_cub4core6detail5shmemE+32];
	abs.f64 	%fd118, %fd351;
	abs.f64 	%fd119, %fd117;
	setp.lt.f64 	%p144, %fd118, %fd119;
	mov.f64 	%fd316, %fd117;
	mov.u64 	%rd282, %rd78;
	@%p144 bra 	$L__BB5_97;
	setp.lt.f64 	%p145, %fd119, %fd118;
	mov.f64 	%fd316, %fd351;
	mov.u64 	%rd282, %rd317;
	@%p145 bra 	$L__BB5_97;
	setp.lt.s64 	%p146, %rd317, %rd78;
	min.s64 	%rd282, %rd317, %rd78;
	selp.f64 	%fd316, %fd351, %fd117, %p146;
$L__BB5_97:
	setp.lt.s32 	%p147, %r4, 65;
	mov.f64 	%fd317, %fd316;
	mov.u64 	%rd283, %rd282;
	@%p147 bra 	$L__BB5_101;
	ld.shared.f64 	%fd122, [_ZN6thrust24THRUST_300001_SM_1000_NS8cuda_cub4core6detail5shmemE+40];
	ld.shared.u64 	%rd81, [_ZN6thrust24THRUST_300001_SM_1000_NS8cuda_cub4core6detail5shmemE+48];
	abs.f64 	%fd123, %fd316;
	abs.f64 	%fd124, %fd122;
	setp.lt.f64 	%p148, %fd123, %fd124;
	mov.f64 	%fd317, %fd122;
	mov.u64 	%rd283, %rd81;
	@%p148 bra 	$L__BB5_101;
	setp.lt.f64 	%p149, %fd124, %fd123;
	mov.f64 	%fd317, %fd316;
	mov.u64 	%rd283, %rd282;
	@%p149 bra 	$L__BB5_101;
	setp.lt.s64 	%p150, %rd282, %rd81;
	selp.f64 	%fd317, %fd316, %fd122, %p150;
	min.s64 	%rd283, %rd282, %rd81;
$L__BB5_101:
	setp.lt.s32 	%p151, %r4, 97;
	mov.f64 	%fd318, %fd317;
	mov.u64 	%rd284, %rd283;
	@%p151 bra 	$L__BB5_105;
	ld.shared.f64 	%fd127, [_ZN6thrust24THRUST_300001_SM_1000_NS8cuda_cub4core6detail5shmemE+56];
	ld.shared.u64 	%rd84, [_ZN6thrust24THRUST_300001_SM_1000_NS8cuda_cub4core6detail5shmemE+64];
	abs.f64 	%fd128, %fd317;
	abs.f64 	%fd129, %fd127;
	setp.lt.f64 	%p152, %fd128, %fd129;
	mov.f64 	%fd318, %fd127;
	mov.u64 	%rd284, %rd84;
	@%p152 bra 	$L__BB5_105;
	setp.lt.f64 	%p153, %fd129, %fd128;
	mov.f64 	%fd318, %fd317;
	mov.u64 	%rd284, %rd283;
	@%p153 bra 	$L__BB5_105;
	setp.lt.s64 	%p154, %rd283, %rd84;
	selp.f64 	%fd318, %fd317, %fd127, %p154;
	min.s64 	%rd284, %rd283, %rd84;
$L__BB5_105:
	setp.lt.s32 	%p155, %r4, 129;
	mov.f64 	%fd319, %fd318;
	mov.u64 	%rd285, %rd284;
	@%p155 bra 	$L__BB5_109;
	ld.shared.f64 	%fd132, [_ZN6thrust24THRUST_300001_SM_1000_NS8cuda_cub4core6detail5shmemE+72];
	ld.shared.u64 	%rd87, [_ZN6thrust24THRUST_300001_SM_1000_NS8cuda_cub4core6detail5shmemE+80];
	abs.f64 	%fd133, %fd318;
	abs.f64 	%fd134, %fd132;
	setp.lt.f64 	%p156, %fd133, %fd134;
	mov.f64 	%fd319, %fd132;
	mov.u64 	%rd285, %rd87;
	@%p156 bra 	$L__BB5_109;
	setp.lt.f64 	%p157, %fd134, %fd133;
	mov.f64 	%fd319, %fd318;
	mov.u64 	%rd285, %rd284;
	@%p157 bra 	$L__BB5_109;
	setp.lt.s64 	%p158, %rd284, %rd87;
	selp.f64 	%fd319, %fd318, %fd132, %p158;
	min.s64 	%rd285, %rd284, %rd87;
$L__BB5_109:
	setp.lt.s32 	%p159, %r4, 161;
	mov.f64 	%fd320, %fd319;
	mov.u64 	%rd286, %rd285;
	@%p159 bra 	$L__BB5_113;
	ld.shared.f64 	%fd137, [_ZN6thrust24THRUST_300001_SM_1000_NS8cuda_cub4core6detail5shmemE+88];
	ld.shared.u64 	%rd90, [_ZN6thrust24THRUST_300001_SM_1000_NS8cuda_cub4core6detail5shmemE+96];
	abs.f64 	%fd138, %fd319;
	abs.f64 	%fd139, %fd137;
	setp.lt.f64 	%p160, %fd138, %fd139;
	mov.f64 	%fd320, %fd137;
	mov.u64 	%rd286, %rd90;
	@%p160 bra 	$L__BB5_113;
	setp.lt.f64 	%p161, %fd139, %fd138;
	mov.f64 	%fd320, %fd319;
	mov.u64 	%rd286, %rd285;
	@%p161 bra 	$L__BB5_113;
	setp.lt.s64 	%p162, %rd285, %rd90;
	selp.f64 	%fd320, %fd319, %fd137, %p162;
	min.s64 	%rd286, %rd285, %rd90;
$L__BB5_113:
	setp.lt.s32 	%p163, %r4, 193;
	mov.f64 	%fd321, %fd320;
	mov.u64 	%rd287, %rd286;
	@%p163 bra 	$L__BB5_117;
	ld.shared.f64 	%fd142, [_ZN6thrust24THRUST_300001_SM_1000_NS8cuda_cub4core6detail5shmemE+104];
	ld.shared.u64 	%rd93, [_ZN6thrust24THRUST_300001_SM_1000_NS8cuda_cub4core6detail5shmemE+112];
	abs.f64 	%fd143, %fd320;
	abs.f64 	%fd144, %fd142;
	setp.lt.f64 	%p164, %fd143, %fd144;
	mov.f64 	%fd321, %fd142;
	mov.u64 	%rd287, %rd93;
	@%p164 bra 	$L__BB5_117;
	setp.lt.f64 	%p165, %fd144, %fd143;
	mov.f64 	%fd321, %fd320;
	mov.u64 	%rd287, %rd286;
	@%p165 bra 	$L__BB5_117;
	setp.lt.s64 	%p166, %rd286, %rd93;
	selp.f64 	%fd321, %fd320, %fd142, %p166;
	min.s64 	%rd287, %rd286, %rd93;
$L__BB5_117:
	setp.lt.s32 	%p167, %r4, 225;
	mov.u64 	%rd317, %rd287;
	mov.f64 	%fd351, %fd321;
	@%p167 bra 	$L__BB5_208;
	ld.shared.f64 	%fd147, [_ZN6thrust24THRUST_300001_SM_1000_NS8cuda_cub4core6detail5shmemE+120];
	ld.shared.u64 	%rd96, [_ZN6thrust24THRUST_300001_SM_1000_NS8cuda_cub4core6detail5shmemE+128];
	abs.f64 	%fd148, %fd321;
	abs.f64 	%fd149, %fd147;
	setp.lt.f64 	%p168, %fd148, %fd149;
	mov.u64 	%rd317, %rd96;
	mov.f64 	%fd351, %fd147;
	@%p168 bra 	$L__BB5_208;
	setp.lt.f64 	%p169, %fd149, %fd148;
	mov.u64 	%rd317, %rd287;
	mov.f64 	%fd351, %fd321;
	@%p169 bra 	$L__BB5_208;
	setp.lt.s64 	%p170, %rd287, %rd96;
	selp.f64 	%fd351, %fd321, %fd147, %p170;
	min.s64 	%rd317, %rd287, %rd96;
	bra.uni 	$L__BB5_208;
$L__BB5_121:
	mov.u32 	%r35, %tid.x;
	cvt.s64.s32 	%rd183, %r2;
	add.s64 	%rd98, %rd3, %rd183;
	cvt.u64.u32 	%rd99, %r35;
	add.s64 	%rd184, %rd99, %rd183;
	shl.b64 	%rd185, %rd184, 3;
	add.s64 	%rd186, %rd2, %rd185;
	ld.global.f64 	%fd274, [%rd186];
	add.s32 	%r69, %r35, 256;
	cvt.u64.u32 	%rd187, %r69;
	ld.global.f64 	%fd275, [%rd186+2048];
	add.s32 	%r70, %r35, 512;
	cvt.u64.u32 	%rd188, %r70;
	ld.global.f64 	%fd276, [%rd186+4096];
	add.s32 	%r71, %r35, 768;
	cvt.u64.u32 	%rd189, %r71;
	ld.global.f64 	%fd277, [%rd186+6144];
	or.b32  	%r72, %r35, 1024;
	cvt.u64.u32 	%rd100, %r72;
	add.s64 	%rd305, %rd98, %rd100;
	ld.global.f64 	%fd339, [%rd186+8192];
	abs.f64 	%fd278, %fd274;
	abs.f64 	%fd279, %fd275;
	setp.geu.f64 	%p2, %fd278, %fd279;
	selp.f64 	%fd280, %fd274, %fd275, %p2;
	selp.b64 	%rd190, %rd99, %rd187, %p2;
	abs.f64 	%fd281, %fd280;
	abs.f64 	%fd282, %fd276;
	setp.geu.f64 	%p3, %fd281, %fd282;
	selp.f64 	%fd283, %fd280, %fd276, %p3;
	selp.b64 	%rd191, %rd190, %rd188, %p3;
	abs.f64 	%fd284, %fd283;
	abs.f64 	%fd285, %fd277;
	setp.geu.f64 	%p4, %fd284, %fd285;
	selp.f64 	%fd152, %fd283, %fd277, %p4;
	selp.b64 	%rd102, %rd191, %rd189, %p4;
	abs.f64 	%fd153, %fd152;
	abs.f64 	%fd154, %fd339;
	setp.lt.f64 	%p5, %fd153, %fd154;
	@%p5 bra 	$L__BB5_123;
	setp.lt.f64 	%p6, %fd154, %fd153;
	setp.lt.u64 	%p7, %rd102, %rd100;
	or.pred  	%p8, %p6, %p7;
	selp.f64 	%fd339, %fd152, %fd339, %p8;
	add.s64 	%rd194, %rd98, %rd102;
	selp.b64 	%rd305, %rd194, %rd305, %p8;
$L__BB5_123:
	setp.le.s32 	%p9, %r66, %r3;
	@%p9 bra 	$L__BB5_164;
	setp.ne.s32 	%p10, %r35, 0;
	@%p10 bra 	$L__BB5_126;
	atom.global.add.u32 	%r73, [%rd1+4], 1280;
	add.s32 	%r74, %r73, %r3;
	st.shared.u32 	[_ZN6thrust24THRUST_300001_SM_1000_NS8cuda_cub4core6detail5shmemE+152], %r74;
$L__BB5_126:
	bar.sync 	0;
	ld.shared.u32 	%r427, [_ZN6thrust24THRUST_300001_SM_1000_NS8cuda_cub4core6detail5shmemE+152];
	add.s32 	%r75, %r427, 1280;
	setp.gt.s32 	%p11, %r75, %r66;
	@%p11 bra 	$L__BB5_141;
	mov.f64 	%fd323, %fd339;
	mov.u64 	%rd289, %rd305;
$L__BB5_128:
	cvt.s64.s32 	%rd195, %r427;
	add.s64 	%rd196, %rd99, %rd195;
	shl.b64 	%rd197, %rd196, 3;
	add.s64 	%rd198, %rd2, %rd197;
	add.s64 	%rd290, %rd196, %rd3;
	ld.global.f64 	%fd324, [%rd198];
	add.s64 	%rd291, %rd290, 256;
	ld.global.f64 	%fd325, [%rd198+2048];
	add.s64 	%rd292, %rd290, 512;
	ld.global.f64 	%fd326, [%rd198+4096];
	add.s64 	%rd293, %rd290, 768;
	ld.global.f64 	%fd327, [%rd198+6144];
	add.s64 	%rd305, %rd290, 1024;
	ld.global.f64 	%fd339, [%rd198+8192];
	abs.f64 	%fd163, %fd323;
	abs.f64 	%fd164, %fd324;
	setp.lt.f64 	%p12, %fd163, %fd164;
	@%p12 bra 	$L__BB5_130;
	setp.lt.f64 	%p13, %fd164, %fd163;
	setp.lt.s64 	%p14, %rd289, %rd290;
	or.pred  	%p15, %p13, %p14;
	selp.f64 	%fd324, %fd323, %fd324, %p15;
	selp.b64 	%rd290, %rd289, %rd290, %p15;
$L__BB5_130:
	abs.f64 	%fd167, %fd324;
	abs.f64 	%fd168, %fd325;
	setp.lt.f64 	%p16, %fd167, %fd168;
	@%p16 bra 	$L__BB5_132;
	setp.lt.f64 	%p17, %fd168, %fd167;
	setp.lt.s64 	%p18, %rd290, %rd291;
	or.pred  	%p19, %p17, %p18;
	selp.f64 	%fd325, %fd324, %fd325, %p19;
	selp.b64 	%rd291, %rd290, %rd291, %p19;
$L__BB5_132:
	abs.f64 	%fd171, %fd325;
	abs.f64 	%fd172, %fd326;
	setp.lt.f64 	%p20, %fd171, %fd172;
	@%p20 bra 	$L__BB5_134;
	setp.lt.f64 	%p21, %fd172, %fd171;
	setp.lt.s64 	%p22, %rd291, %rd292;
	or.pred  	%p23, %p21, %p22;
	selp.f64 	%fd326, %fd325, %fd326, %p23;
	selp.b64 	%rd292, %rd291, %rd292, %p23;
$L__BB5_134:
	abs.f64 	%fd175, %fd326;
	abs.f64 	%fd176, %fd327;
	setp.lt.f64 	%p24, %fd175, %fd176;
	@%p24 bra 	$L__BB5_136;
	setp.lt.f64 	%p25, %fd176, %fd175;
	setp.lt.s64 	%p26, %rd292, %rd293;
	or.pred  	%p27, %p25, %p26;
	selp.f64 	%fd327, %fd326, %fd327, %p27;
	selp.b64 	%rd293, %rd292, %rd293, %p27;
$L__BB5_136:
	abs.f64 	%fd179, %fd327;
	abs.f64 	%fd180, %fd339;
	setp.lt.f64 	%p28, %fd179, %fd180;
	@%p28 bra 	$L__BB5_138;
	setp.lt.f64 	%p29, %fd180, %fd179;
	setp.lt.s64 	%p30, %rd293, %rd305;
	or.pred  	%p31, %p29, %p30;
	selp.f64 	%fd339, %fd327, %fd339, %p31;
	selp.b64 	%rd305, %rd293, %rd305, %p31;
$L__BB5_138:
	setp.ne.s32 	%p32, %r35, 0;
	bar.sync 	0;
	@%p32 bra 	$L__BB5_140;
	atom.global.add.u32 	%r76, [%rd1+4], 1280;
	add.s32 	%r77, %r76, %r3;
	st.shared.u32 	[_ZN6thrust24THRUST_300001_SM_1000_NS8cuda_cub4core6detail5shmemE+152], %r77;
$L__BB5_140:
	bar.sync 	0;
	ld.shared.u32 	%r427, [_ZN6thrust24THRUST_300001_SM_1000_NS8cuda_cub4core6detail5shmemE+152];
	add.s32 	%r78, %r427, 1280;
	setp.le.s32 	%p33, %r78, %r66;
	mov.f64 	%fd323, %fd339;
	mov.u64 	%rd289, %rd305;
	@%p33 bra 	$L__BB5_128;
$L__BB5_141:
	setp.le.s32 	%p34, %r66, %r427;
	@%p34 bra 	$L__BB5_164;
	sub.s32 	%r40, %r66, %r427;
	setp.ge.s32 	%p35, %r35, %r40;
	@%p35 bra 	$L__BB5_164;
	not.b32 	%r79, %r35;
	add.s32 	%r80, %r66, %r79;
	sub.s32 	%r41, %r80, %r427;
	and.b32  	%r81, %r41, 768;
	setp.eq.s32 	%p36, %r81, 768;
	mov.u32 	%r431, %r35;
	@%p36 bra 	$L__BB5_149;
	add.s32 	%r429, %r35, %r427;
	shr.u32 	%r82, %r41, 8;
	add.s32 	%r83, %r82, 1;
	and.b32  	%r84, %r83, 3;
	neg.s32 	%r428, %r84;
	mov.u32 	%r431, %r35;
$L__BB5_145:
	.pragma "nounroll";
	mov.u64 	%rd122, %rd305;
	mov.f64 	%fd184, %fd339;
	cvt.s64.s32 	%rd200, %r429;
	add.s64 	%rd123, %rd3, %rd200;
	mul.wide.s32 	%rd201, %r429, 8;
	add.s64 	%rd202, %rd2, %rd201;
	ld.global.f64 	%fd185, [%rd202];
	abs.f64 	%fd186, %fd184;
	abs.f64 	%fd187, %fd185;
	setp.lt.f64 	%p37, %fd186, %fd187;
	mov.f64 	%fd339, %fd185;
	mov.u64 	%rd305, %rd123;
	@%p37 bra 	$L__BB5_148;
	setp.lt.f64 	%p38, %fd187, %fd186;
	mov.f64 	%fd339, %fd184;
	mov.u64 	%rd305, %rd122;
	@%p38 bra 	$L__BB5_148;
	setp.lt.s64 	%p39, %rd122, %rd123;
	selp.f64 	%fd339, %fd184, %fd185, %p39;
	min.s64 	%rd305, %rd122, %rd123;
$L__BB5_148:
	add.s32 	%r431, %r431, 256;
	add.s32 	%r429, %r429, 256;
	add.s32 	%r428, %r428, 1;
	setp.ne.s32 	%p40, %r428, 0;
	@%p40 bra 	$L__BB5_145;
$L__BB5_149:
	setp.lt.u32 	%p41, %r41, 768;
	@%p41 bra 	$L__BB5_164;
	add.s32 	%r432, %r431, %r427;
	add.s32 	%r435, %r432, 256;
	add.s32 	%r434, %r432, 512;
	add.s32 	%r433, %r432, 768;
	add.s64 	%rd128, %rd2, 4096;
$L__BB5_151:
	cvt.s64.s32 	%rd203, %r435;
	add.s64 	%rd130, %rd3, %rd203;
	cvt.s64.s32 	%rd204, %r434;
	add.s64 	%rd131, %rd3, %rd204;
	cvt.s64.s32 	%rd205, %r433;
	add.s64 	%rd132, %rd3, %rd205;
	cvt.s64.s32 	%rd206, %r432;
	mul.wide.s32 	%rd207, %r432, 8;
	add.s64 	%rd133, %rd128, %rd207;
	add.s64 	%rd134, %rd3, %rd206;
	ld.global.f64 	%fd193, [%rd133+-4096];
	abs.f64 	%fd194, %fd339;
	abs.f64 	%fd195, %fd193;
	setp.lt.f64 	%p42, %fd194, %fd195;
	mov.f64 	%fd335, %fd193;
	mov.u64 	%rd301, %rd134;
	@%p42 bra 	$L__BB5_154;
	setp.lt.f64 	%p43, %fd195, %fd194;
	mov.f64 	%fd335, %fd339;
	mov.u64 	%rd301, %rd305;
	@%p43 bra 	$L__BB5_154;
	setp.lt.s64 	%p44, %rd305, %rd134;
	selp.f64 	%fd335, %fd339, %fd193, %p44;
	min.s64 	%rd301, %rd305, %rd134;
$L__BB5_154:
	ld.global.f64 	%fd198, [%rd133+-2048];
	abs.f64 	%fd199, %fd335;
	abs.f64 	%fd200, %fd198;
	setp.lt.f64 	%p45, %fd199, %fd200;
	mov.f64 	%fd336, %fd198;
	mov.u64 	%rd302, %rd130;
	@%p45 bra 	$L__BB5_157;
	setp.lt.f64 	%p46, %fd200, %fd199;
	mov.f64 	%fd336, %fd335;
	mov.u64 	%rd302, %rd301;
	@%p46 bra 	$L__BB5_157;
	setp.lt.s64 	%p47, %rd301, %rd130;
	selp.f64 	%fd336, %fd335, %fd198, %p47;
	min.s64 	%rd302, %rd301, %rd130;
$L__BB5_157:
	ld.global.f64 	%fd203, [%rd133];
	abs.f64 	%fd204, %fd336;
	abs.f64 	%fd205, %fd203;
	setp.lt.f64 	%p48, %fd204, %fd205;
	mov.f64 	%fd337, %fd203;
	mov.u64 	%rd303, %rd131;
	@%p48 bra 	$L__BB5_160;
	setp.lt.f64 	%p49, %fd205, %fd204;
	mov.f64 	%fd337, %fd336;
	mov.u64 	%rd303, %rd302;
	@%p49 bra 	$L__BB5_160;
	setp.lt.s64 	%p50, %rd302, %rd131;
	selp.f64 	%fd337, %fd336, %fd203, %p50;
	min.s64 	%rd303, %rd302, %rd131;
$L__BB5_160:
	ld.global.f64 	%fd208, [%rd133+2048];
	abs.f64 	%fd209, %fd337;
	abs.f64 	%fd210, %fd208;
	setp.lt.f64 	%p51, %fd209, %fd210;
	mov.f64 	%fd339, %fd208;
	mov.u64 	%rd305, %rd132;
	@%p51 bra 	$L__BB5_163;
	setp.lt.f64 	%p52, %fd210, %fd209;
	mov.f64 	%fd339, %fd337;
	mov.u64 	%rd305, %rd303;
	@%p52 bra 	$L__BB5_163;
	setp.lt.s64 	%p53, %rd303, %rd132;
	selp.f64 	%fd339, %fd337, %fd208, %p53;
	min.s64 	%rd305, %rd303, %rd132;
$L__BB5_163:
	add.s32 	%r431, %r431, 1024;
	add.s32 	%r435, %r435, 1024;
	add.s32 	%r434, %r434, 1024;
	add.s32 	%r433, %r433, 1024;
	add.s32 	%r432, %r432, 1024;
	setp.lt.s32 	%p54, %r431, %r40;
	@%p54 bra 	$L__BB5_151;
$L__BB5_164:
	// begin inline asm
	mov.u32 %r85, %laneid;
	// end inline asm
	mov.b64 	%rd208, %fd339;
	mov.b64 	{%r87, %r92}, %rd208;
	mov.b32 	%r103, 1;
	mov.b32 	%r104, 31;
	mov.b32 	%r105, -1;
	// begin inline asm
	shfl.sync.down.b32 %r86, %r87, %r103, %r104, %r105;
	// end inline asm
	// begin inline asm
	shfl.sync.down.b32 %r91, %r92, %r103, %r104, %r105;
	// end inline asm
	mov.b64 	%rd209, {%r86, %r91};
	mov.b64 	%fd214, %rd209;
	mov.b64 	{%r97, %r102}, %rd305;
	// begin inline asm
	shfl.sync.down.b32 %r96, %r97, %r103, %r104, %r105;
	// end inline asm
	// begin inline asm
	shfl.sync.down.b32 %r101, %r102, %r103, %r104, %r105;
	// end inline asm
	mov.b64 	%rd144, {%r96, %r101};
	setp.gt.s32 	%p55, %r85, 30;
	mov.f64 	%fd340, %fd339;
	mov.u64 	%rd306, %rd305;
	@%p55 bra 	$L__BB5_168;
	abs.f64 	%fd215, %fd339;
	abs.f64 	%fd216, %fd214;
	setp.lt.f64 	%p56, %fd215, %fd216;
	mov.f64 	%fd340, %fd214;
	mov.u64 	%rd306, %rd144;
	@%p56 bra 	$L__BB5_168;
	setp.lt.f64 	%p57, %fd216, %fd215;
	mov.f64 	%fd340, %fd339;
	mov.u64 	%rd306, %rd305;
	@%p57 bra 	$L__BB5_168;
	setp.lt.s64 	%p58, %rd305, %rd144;
	selp.f64 	%fd340, %fd339, %fd214, %p58;
	min.s64 	%rd306, %rd305, %rd144;
$L__BB5_168:
	mov.b64 	%rd210, %fd340;
	mov.b64 	{%r107, %r112}, %rd210;
	mov.b32 	%r123, 2;
	mov.b32 	%r124, 31;
	mov.b32 	%r125, -1;
	// begin inline asm
	shfl.sync.down.b32 %r106, %r107, %r123, %r124, %r125;
	// end inline asm
	// begin inline asm
	shfl.sync.down.b32 %r111, %r112, %r123, %r124, %r125;
	// end inline asm
	mov.b64 	%rd211, {%r106, %r111};
	mov.b64 	%fd219, %rd211;
	mov.b64 	{%r117, %r122}, %rd306;
	// begin inline asm
	shfl.sync.down.b32 %r116, %r117, %r123, %r124, %r125;
	// end inline asm
	// begin inline asm
	shfl.sync.down.b32 %r121, %r122, %r123, %r124, %r125;
	// end inline asm
	mov.b64 	%rd147, {%r116, %r121};
	setp.gt.s32 	%p59, %r85, 29;
	mov.f64 	%fd341, %fd340;
	mov.u64 	%rd307, %rd306;
	@%p59 bra 	$L__BB5_172;
	abs.f64 	%fd220, %fd340;
	abs.f64 	%fd221, %fd219;
	setp.lt.f64 	%p60, %fd220, %fd221;
	mov.f64 	%fd341, %fd219;
	mov.u64 	%rd307, %rd147;
	@%p60 bra 	$L__BB5_172;
	setp.lt.f64 	%p61, %fd221, %fd220;
	mov.f64 	%fd341, %fd340;
	mov.u64 	%rd307, %rd306;
	@%p61 bra 	$L__BB5_172;
	setp.lt.s64 	%p62, %rd306, %rd147;
	selp.f64 	%fd341, %fd340, %fd219, %p62;
	min.s64 	%rd307, %rd306, %rd147;
$L__BB5_172:
	mov.b64 	%rd212, %fd341;
	mov.b64 	{%r127, %r132}, %rd212;
	mov.b32 	%r143, 4;
	mov.b32 	%r144, 31;
	mov.b32 	%r145, -1;
	// begin inline asm
	shfl.sync.down.b32 %r126, %r127, %r143, %r144, %r145;
	// end inline asm
	// begin inline asm
	shfl.sync.down.b32 %r131, %r132, %r143, %r144, %r145;
	// end inline asm
	mov.b64 	%rd213, {%r126, %r131};
	mov.b64 	%fd224, %rd213;
	mov.b64 	{%r137, %r142}, %rd307;
	// begin inline asm
	shfl.sync.down.b32 %r136, %r137, %r143, %r144, %r145;
	// end inline asm
	// begin inline asm
	shfl.sync.down.b32 %r141, %r142, %r143, %r144, %r145;
	// end inline asm
	mov.b64 	%rd150, {%r136, %r141};
	setp.gt.s32 	%p63, %r85, 27;
	mov.f64 	%fd342, %fd341;
	mov.u64 	%rd308, %rd307;
	@%p63 bra 	$L__BB5_176;
	abs.f64 	%fd225, %fd341;
	abs.f64 	%fd226, %fd224;
	setp.lt.f64 	%p64, %fd225, %fd226;
	mov.f64 	%fd342, %fd224;
	mov.u64 	%rd308, %rd150;
	@%p64 bra 	$L__BB5_176;
	setp.lt.f64 	%p65, %fd226, %fd225;
	mov.f64 	%fd342, %fd341;
	mov.u64 	%rd308, %rd307;
	@%p65 bra 	$L__BB5_176;
	setp.lt.s64 	%p66, %rd307, %rd150;
	selp.f64 	%fd342, %fd341, %fd224, %p66;
	min.s64 	%rd308, %rd307, %rd150;
$L__BB5_176:
	mov.b64 	%rd214, %fd342;
	mov.b64 	{%r147, %r152}, %rd214;
	mov.b32 	%r163, 8;
	mov.b32 	%r164, 31;
	mov.b32 	%r165, -1;
	// begin inline asm
	shfl.sync.down.b32 %r146, %r147, %r163, %r164, %r165;
	// end inline asm
	// begin inline asm
	shfl.sync.down.b32 %r151, %r152, %r163, %r164, %r165;
	// end inline asm
	mov.b64 	%rd215, {%r146, %r151};
	mov.b64 	%fd229, %rd215;
	mov.b64 	{%r157, %r162}, %rd308;
	// begin inline asm
	shfl.sync.down.b32 %r156, %r157, %r163, %r164, %r165;
	// end inline asm
	// begin inline asm
	shfl.sync.down.b32 %r161, %r162, %r163, %r164, %r165;
	// end inline asm
	mov.b64 	%rd153, {%r156, %r161};
	setp.gt.s32 	%p67, %r85, 23;
	mov.f64 	%fd343, %fd342;
	mov.u64 	%rd309, %rd308;
	@%p67 bra 	$L__BB5_180;
	abs.f64 	%fd230, %fd342;
	abs.f64 	%fd231, %fd229;
	setp.lt.f64 	%p68, %fd230, %fd231;
	mov.f64 	%fd343, %fd229;
	mov.u64 	%rd309, %rd153;
	@%p68 bra 	$L__BB5_180;
	setp.lt.f64 	%p69, %fd231, %fd230;
	mov.f64 	%fd343, %fd342;
	mov.u64 	%rd309, %rd308;
	@%p69 bra 	$L__BB5_180;
	setp.lt.s64 	%p70, %rd308, %rd153;
	selp.f64 	%fd343, %fd342, %fd229, %p70;
	min.s64 	%rd309, %rd308, %rd153;
$L__BB5_180:
	mov.b64 	%rd216, %fd343;
	mov.b64 	{%r167, %r172}, %rd216;
	mov.b32 	%r183, 16;
	mov.b32 	%r184, 31;
	mov.b32 	%r185, -1;
	// begin inline asm
	shfl.sync.down.b32 %r166, %r167, %r183, %r184, %r185;
	// end inline asm
	// begin inline asm
	shfl.sync.down.b32 %r171, %r172, %r183, %r184, %r185;
	// end inline asm
	mov.b64 	%rd217, {%r166, %r171};
	mov.b64 	%fd234, %rd217;
	mov.b64 	{%r177, %r182}, %rd309;
	// begin inline asm
	shfl.sync.down.b32 %r176, %r177, %r183, %r184, %r185;
	// end inline asm
	// begin inline asm
	shfl.sync.down.b32 %r181, %r182, %r183, %r184, %r185;
	// end inline asm
	mov.b64 	%rd156, {%r176, %r181};
	setp.gt.s32 	%p71, %r85, 15;
	mov.f64 	%fd351, %fd343;
	mov.u64 	%rd317, %rd309;
	@%p71 bra 	$L__BB5_184;
	abs.f64 	%fd235, %fd343;
	abs.f64 	%fd236, %fd234;
	setp.lt.f64 	%p72, %fd235, %fd236;
	mov.f64 	%fd351, %fd234;
	mov.u64 	%rd317, %rd156;
	@%p72 bra 	$L__BB5_184;
	setp.lt.f64 	%p73, %fd236, %fd235;
	mov.f64 	%fd351, %fd343;
	mov.u64 	%rd317, %rd309;
	@%p73 bra 	$L__BB5_184;
	setp.lt.s64 	%p74, %rd309, %rd156;
	selp.f64 	%fd351, %fd343, %fd234, %p74;
	min.s64 	%rd317, %rd309, %rd156;
$L__BB5_184:
	setp.ne.s32 	%p75, %r85, 0;
	@%p75 bra 	$L__BB5_186;
	shr.u32 	%r186, %r35, 1;
	and.b32  	%r187, %r186, 496;
	mov.u32 	%r188, _ZN6thrust24THRUST_300001_SM_1000_NS8cuda_cub4core6detail5shmemE;
	add.s32 	%r189, %r188, %r187;
	st.shared.f64 	[%r189+8], %fd351;
	st.shared.u64 	[%r189+16], %rd317;
$L__BB5_186:
	bar.sync 	0;
	setp.ne.s32 	%p76, %r35, 0;
	@%p76 bra 	$L__BB5_208;
	ld.shared.f64 	%fd239, [_ZN6thrust24THRUST_300001_SM_1000_NS8cuda_cub4core6detail5shmemE+24];
	ld.shared.u64 	%rd159, [_ZN6thrust24THRUST_300001_SM_1000_NS8cuda_cub4core6detail5shmemE+32];
	abs.f64 	%fd240, %fd351;
	abs.f64 	%fd241, %fd239;
	setp.lt.f64 	%p77, %fd240, %fd241;
	mov.f64 	%fd345, %fd239;
	mov.u64 	%rd311, %rd159;
	@%p77 bra 	$L__BB5_190;
	setp.lt.f64 	%p78, %fd241, %fd240;
	mov.f64 	%fd345, %fd351;
	mov.u64 	%rd311, %rd317;
	@%p78 bra 	$L__BB5_190;
	setp.lt.s64 	%p79, %rd317, %rd159;
	selp.f64 	%fd345, %fd351, %fd239, %p79;
	min.s64 	%rd311, %rd317, %rd159;
$L__BB5_190:
	ld.shared.f64 	%fd244, [_ZN6thrust24THRUST_300001_SM_1000_NS8cuda_cub4core6detail5shmemE+40];
	ld.shared.u64 	%rd162, [_ZN6thrust24THRUST_300001_SM_1000_NS8cuda_cub4core6detail5shmemE+48];
	abs.f64 	%fd245, %fd345;
	abs.f64 	%fd246, %fd244;
	setp.lt.f64 	%p80, %fd245, %fd246;
	mov.f64 	%fd346, %fd244;
	mov.u64 	%rd312, %rd162;
	@%p80 bra 	$L__BB5_193;
	setp.lt.f64 	%p81, %fd246, %fd245;
	mov.f64 	%fd346, %fd345;
	mov.u64 	%rd312, %rd311;
	@%p81 bra 	$L__BB5_193;
	setp.lt.s64 	%p82, %rd311, %rd162;
	selp.f64 	%fd346, %fd345, %fd244, %p82;
	min.s64 	%rd312, %rd311, %rd162;
$L__BB5_193:
	ld.shared.f64 	%fd249, [_ZN6thrust24THRUST_300001_SM_1000_NS8cuda_cub4core6detail5shmemE+56];
	ld.shared.u64 	%rd165, [_ZN6thrust24THRUST_300001_SM_1000_NS8cuda_cub4core6detail5shmemE+64];
	abs.f64 	%fd250, %fd346;
	abs.f64 	%fd251, %fd249;
	setp.lt.f64 	%p83, %fd250, %fd251;
	mov.f64 	%fd347, %fd249;
	mov.u64 	%rd313, %rd165;
	@%p83 bra 	$L__BB5_196;
	setp.lt.f64 	%p84, %fd251, %fd250;
	mov.f64 	%fd347, %fd346;
	mov.u64 	%rd313, %rd312;
	@%p84 bra 	$L__BB5_196;
	setp.lt.s64 	%p85, %rd312, %rd165;
	selp.f64 	%fd347, %fd346, %fd249, %p85;
	min.s64 	%rd313, %rd312, %rd165;
$L__BB5_196:
	ld.shared.f64 	%fd254, [_ZN6thrust24THRUST_300001_SM_1000_NS8cuda_cub4core6detail5shmemE+72];
	ld.shared.u64 	%rd168, [_ZN6thrust24THRUST_300001_SM_1000_NS8cuda_cub4core6detail5shmemE+80];
	abs.f64 	%fd255, %fd347;
	abs.f64 	%fd256, %fd254;
	setp.lt.f64 	%p86, %fd255, %fd256;
	mov.f64 	%fd348, %fd254;
	mov.u64 	%rd314, %rd168;
	@%p86 bra 	$L__BB5_199;
	setp.lt.f64 	%p87, %fd256, %fd255;
	mov.f64 	%fd348, %fd347;
	mov.u64 	%rd314, %rd313;
	@%p87 bra 	$L__BB5_199;
	setp.lt.s64 	%p88, %rd313, %rd168;
	selp.f64 	%fd348, %fd347, %fd254, %p88;
	min.s64 	%rd314, %rd313, %rd168;
$L__BB5_199:
	ld.shared.f64 	%fd259, [_ZN6thrust24THRUST_300001_SM_1000_NS8cuda_cub4core6detail5shmemE+88];
	ld.shared.u64 	%rd171, [_ZN6thrust24THRUST_300001_SM_1000_NS8cuda_cub4core6detail5shmemE+96];
	abs.f64 	%fd260, %fd348;
	abs.f64 	%fd261, %fd259;
	setp.lt.f64 	%p89, %fd260, %fd261;
	mov.f64 	%fd349, %fd259;
	mov.u64 	%rd315, %rd171;
	@%p89 bra 	$L__BB5_202;
	setp.lt.f64 	%p90, %fd261, %fd260;
	mov.f64 	%fd349, %fd348;
	mov.u64 	%rd315, %rd314;
	@%p90 bra 	$L__BB5_202;
	setp.lt.s64 	%p91, %rd314, %rd171;
	selp.f64 	%fd349, %fd348, %fd259, %p91;
	min.s64 	%rd315, %rd314, %rd171;
$L__BB5_202:
	ld.shared.f64 	%fd264, [_ZN6thrust24THRUST_300001_SM_1000_NS8cuda_cub4core6detail5shmemE+104];
	ld.shared.u64 	%rd174, [_ZN6thrust24THRUST_300001_SM_1000_NS8cuda_cub4core6detail5shmemE+112];
	abs.f64 	%fd265, %fd349;
	abs.f64 	%fd266, %fd264;
	setp.lt.f64 	%p92, %fd265, %fd266;
	mov.f64 	%fd350, %fd264;
	mov.u64 	%rd316, %rd174;
	@%p92 bra 	$L__BB5_205;
	setp.lt.f64 	%p93, %fd266, %fd265;
	mov.f64 	%fd350, %fd349;
	mov.u64 	%rd316, %rd315;
	@%p93 bra 	$L__BB5_205;
	setp.lt.s64 	%p94, %rd315, %rd174;
	selp.f64 	%fd350, %fd349, %fd264, %p94;
	min.s64 	%rd316, %rd315, %rd174;
$L__BB5_205:
	ld.shared.f64 	%fd269, [_ZN6thrust24THRUST_300001_SM_1000_NS8cuda_cub4core6detail5shmemE+120];
	ld.shared.u64 	%rd177, [_ZN6thrust24THRUST_300001_SM_1000_NS8cuda_cub4core6detail5shmemE+128];
	abs.f64 	%fd270, %fd350;
	abs.f64 	%fd271, %fd269;
	setp.lt.f64 	%p95, %fd270, %fd271;
	mov.u64 	%rd317, %rd177;
	mov.f64 	%fd351, %fd269;
	@%p95 bra 	$L__BB5_208;
	setp.lt.f64 	%p96, %fd271, %fd270;
	mov.u64 	%rd317, %rd316;
	mov.f64 	%fd351, %fd350;
	@%p96 bra 	$L__BB5_208;
	setp.lt.s64 	%p97, %rd316, %rd177;
	selp.f64 	%fd351, %fd350, %fd269, %p97;
	min.s64 	%rd317, %rd316, %rd177;
$L__BB5_208:
	mov.u32 	%r415, %tid.x;
	setp.ne.s32 	%p214, %r415, 0;
	@%p214 bra 	$L__BB5_210;
	ld.param.u64 	%rd254, [_ZN6thrust24THRUST_300001_SM_1000_NS8cuda_cub4core6detail13_kernel_agentINS1_8__reduce11ReduceAgentINS0_12zip_iteratorIN4cuda3std3__45tupleIJNS0_10device_ptrIdEENS0_17counting_iteratorIlNS0_11use_defaultESF_SF_EEEEEEEPNSB_IJdlEEESJ_iNS1_9__extrema9arg_max_fIdl7CompareEEEEJSI_SK_iN3cub18CUB_300001_SM_100013GridEvenShareIiEENSR_9GridQueueIjEESO_EEEvDpT0__param_1];
	cvta.to.global.u64 	%rd251, %rd254;
	mul.wide.u32 	%rd252, %r1, 16;
	add.s64 	%rd253, %rd251, %rd252;
	st.global.f64 	[%rd253], %fd351;
	st.global.u64 	[%rd253+8], %rd317;
$L__BB5_210:
	ret;

}
	// .globl	_ZN6thrust24THRUST_300001_SM_1000_NS8cuda_cub4core6detail13_kernel_agentINS1_8__reduce10DrainAgentIiEEJN3cub18CUB_300001_SM_10009GridQueueIjEEiEEEvDpT0_
.visible .entry _ZN6thrust24THRUST_300001_SM_1000_NS8cuda_cub4core6detail13_kernel_agentINS1_8__reduce10DrainAgentIiEEJN3cub18CUB_300001_SM_10009GridQueueIjEEiEEEvDpT0_(
	.param .align 8 .b8 _ZN6thrust24THRUST_300001_SM_1000_NS8cuda_cub4core6detail13_kernel_agentINS1_8__reduce10DrainAgentIiEEJN3cub18CUB_300001_SM_10009GridQueueIjEEiEEEvDpT0__param_0[8],
	.param .u32 _ZN6thrust24THRUST_300001_SM_1000_NS8cuda_cub4core6detail13_kernel_agentINS1_8__reduce10DrainAgentIiEEJN3cub18CUB_300001_SM_10009GridQueueIjEEiEEEvDpT0__param_1
)
.maxntid 1
{
	.reg .b32 	%r<3>;
	.reg .b64 	%rd<3>;

	ld.param.u64 	%rd1, [_ZN6thrust24THRUST_300001_SM_1000_NS8cuda_cub4core6detail13_kernel_agentINS1_8__reduce10DrainAgentIiEEJN3cub18CUB_300001_SM_10009GridQueueIjEEiEEEvDpT0__param_0];
	ld.param.u32 	%r1, [_ZN6thrust24THRUST_300001_SM_1000_NS8cuda_cub4core6detail13_kernel_agentINS1_8__reduce10DrainAgentIiEEJN3cub18CUB_300001_SM_10009GridQueueIjEEiEEEvDpT0__param_1];
	cvta.to.global.u64 	%rd2, %rd1;
	st.global.u32 	[%rd2], %r1;
	mov.b32 	%r2, 0;
	st.global.u32 	[%rd2+4], %r2;
	ret;

}
	// .globl	_ZN6thrust24THRUST_300001_SM_1000_NS8cuda_cub4core6detail13_kernel_agentINS1_8__reduce11ReduceAgentIPN4cuda3std3__45tupleIJdlEEESC_SB_iNS1_9__extrema9arg_max_fIdl7CompareEEEEJSC_SC_iSG_EEEvDpT0_
.visible .entry _ZN6thrust24THRUST_300001_SM_1000_NS8cuda_cub4core6detail13_kernel_agentINS1_8__reduce11ReduceAgentIPN4cuda3std3__45tupleIJdlEEESC_SB_iNS1_9__extrema9arg_max_fIdl7CompareEEEEJSC_SC_iSG_EEEvDpT0_(
	.param .u64 .ptr .align 1 _ZN6thrust24THRUST_300001_SM_1000_NS8cuda_cub4core6detail13_kernel_agentINS1_8__reduce11ReduceAgentIPN4cuda3std3__45tupleIJdlEEESC_SB_iNS1_9__extrema9arg_max_fIdl7CompareEEEEJSC_SC_iSG_EEEvDpT0__param_0,
	.param .u64 .ptr .align 1 _ZN6thrust24THRUST_300001_SM_1000_NS8cuda_cub4core6detail13_kernel_agentINS1_8__reduce11ReduceAgentIPN4cuda3std3__45tupleIJdlEEESC_SB_iNS1_9__extrema9arg_max_fIdl7CompareEEEEJSC_SC_iSG_EEEvDpT0__param_1,
	.param .u32 _ZN6thrust24THRUST_300001_SM_1000_NS8cuda_cub4core6detail13_kernel_agentINS1_8__reduce11ReduceAgentIPN4cuda3std3__45tupleIJdlEEESC_SB_iNS1_9__extrema9arg_max_fIdl7CompareEEEEJSC_SC_iSG_EEEvDpT0__param_2,
	.param .align 1 .b8 _ZN6thrust24THRUST_300001_SM_1000_NS8cuda_cub4core6detail13_kernel_agentINS1_8__reduce11ReduceAgentIPN4cuda3std3__45tupleIJdlEEESC_SB_iNS1_9__extrema9arg_max_fIdl7CompareEEEEJSC_SC_iSG_EEEvDpT0__param_3[1]
)
.maxntid 256
{
	.reg .pred 	%p<222>;
	.reg .b32 	%r<390>;
	.reg .b64 	%rd<395>;
	.reg .b64 	%fd<358>;

	ld.param.u32 	%r37, [_ZN6thrust24THRUST_300001_SM_1000_NS8cuda_cub4core6detail13_kernel_agentINS1_8__reduce11ReduceAgentIPN4cuda3std3__45tupleIJdlEEESC_SB_iNS1_9__extrema9arg_max_fIdl7CompareEEEEJSC_SC_iSG_EEEvDpT0__param_2];
	setp.eq.s32 	%p1, %r37, 0;
	@%p1 bra 	$L__BB7_211;
	setp.gt.s32 	%p2, %r37, 1279;
	@%p2 bra 	$L__BB7_121;
	mov.u32 	%r1, %tid.x;
	setp.ge.s32 	%p105, %r1, %r37;
	mov.f64 	%fd301, 0d0000000000000000;
	mov.b64 	%rd337, 0;
	mov.u32 	%r380, %r1;
	@%p105 bra 	$L__BB7_4;
	ld.param.u64 	%rd323, [_ZN6thrust24THRUST_300001_SM_1000_NS8cuda_cub4core6detail13_kernel_agentINS1_8__reduce11ReduceAgentIPN4cuda3std3__45tupleIJdlEEESC_SB_iNS1_9__extrema9arg_max_fIdl7CompareEEEEJSC_SC_iSG_EEEvDpT0__param_0];
	mul.wide.u32 	%rd273, %r1, 16;
	add.s64 	%rd270, %rd323, %rd273;
	// begin inline asm
	ld.global.nc.u64 %rd269, [%rd270];
	// end inline asm
	add.s64 	%rd272, %rd270, 8;
	// begin inline asm
	ld.global.nc.u64 %rd337, [%rd272];
	// end inline asm
	mov.b64 	%fd301, %rd269;
	add.s32 	%r380, %r1, 256;
$L__BB7_4:
	setp.ge.s32 	%p106, %r380, %r37;
	@%p106 bra 	$L__BB7_25;
	not.b32 	%r153, %r380;
	add.s32 	%r4, %r37, %r153;
	and.b32  	%r154, %r4, 768;
	setp.eq.s32 	%p107, %r154, 768;
	@%p107 bra 	$L__BB7_11;
	ld.param.u64 	%rd324, [_ZN6thrust24THRUST_300001_SM_1000_NS8cuda_cub4core6detail13_kernel_agentINS1_8__reduce11ReduceAgentIPN4cuda3std3__45tupleIJdlEEESC_SB_iNS1_9__extrema9arg_max_fIdl7CompareEEEEJSC_SC_iSG_EEEvDpT0__param_0];
	mul.wide.u32 	%rd275, %r380, 16;
	add.s64 	%rd328, %rd324, %rd275;
	shr.u32 	%r155, %r4, 8;
	add.s32 	%r156, %r155, 1;
	and.b32  	%r157, %r156, 3;
	neg.s32 	%r378, %r157;
$L__BB7_7:
	.pragma "nounroll";
	mov.u64 	%rd5, %rd337;
	mov.f64 	%fd3, %fd301;
	// begin inline asm
	ld.global.nc.u64 %rd276, [%rd328];
	// end inline asm
	add.s64 	%rd279, %rd328, 8;
	// begin inline asm
	ld.global.nc.u64 %rd278, [%rd279];
	// end inline asm
	mov.b64 	%fd4, %rd276;
	abs.f64 	%fd5, %fd3;
	abs.f64 	%fd6, %fd4;
	setp.lt.f64 	%p108, %fd5, %fd6;
	mov.u64 	%rd337, %rd278;
	mov.f64 	%fd301, %fd4;
	@%p108 bra 	$L__BB7_10;
	setp.lt.f64 	%p109, %fd6, %fd5;
	mov.u64 	%rd337, %rd5;
	mov.f64 	%fd301, %fd3;
	@%p109 bra 	$L__BB7_10;
	setp.lt.s64 	%p110, %rd5, %rd278;
	min.s64 	%rd337, %rd5, %rd278;
	selp.f64 	%fd301, %fd3, %fd4, %p110;
$L__BB7_10:
	add.s32 	%r380, %r380, 256;
	add.s64 	%rd328, %rd328, 4096;
	add.s32 	%r378, %r378, 1;
	setp.ne.s32 	%p111, %r378, 0;
	@%p111 bra 	$L__BB7_7;
$L__BB7_11:
	setp.lt.u32 	%p112, %r4, 768;
	@%p112 bra 	$L__BB7_25;
$L__BB7_12:
	ld.param.u64 	%rd325, [_ZN6thrust24THRUST_300001_SM_1000_NS8cuda_cub4core6detail13_kernel_agentINS1_8__reduce11ReduceAgentIPN4cuda3std3__45tupleIJdlEEESC_SB_iNS1_9__extrema9arg_max_fIdl7CompareEEEEJSC_SC_iSG_EEEvDpT0__param_0];
	mul.wide.s32 	%rd284, %r380, 16;
	add.s64 	%rd281, %rd325, %rd284;
	// begin inline asm
	ld.global.nc.u64 %rd280, [%rd281];
	// end inline asm
	add.s64 	%rd283, %rd281, 8;
	// begin inline asm
	ld.global.nc.u64 %rd282, [%rd283];
	// end inline asm
	mov.b64 	%fd12, %rd280;
	abs.f64 	%fd13, %fd301;
	abs.f64 	%fd14, %fd12;
	setp.lt.f64 	%p113, %fd13, %fd14;
	mov.u64 	%rd334, %rd282;
	mov.f64 	%fd298, %fd12;
	@%p113 bra 	$L__BB7_15;
	setp.lt.f64 	%p114, %fd14, %fd13;
	mov.u64 	%rd334, %rd337;
	mov.f64 	%fd298, %fd301;
	@%p114 bra 	$L__BB7_15;
	setp.lt.s64 	%p115, %rd337, %rd282;
	min.s64 	%rd334, %rd337, %rd282;
	selp.f64 	%fd298, %fd301, %fd12, %p115;
$L__BB7_15:
	add.s64 	%rd286, %rd281, 4096;
	// begin inline asm
	ld.global.nc.u64 %rd285, [%rd286];
	// end inline asm
	add.s64 	%rd288, %rd281, 4104;
	// begin inline asm
	ld.global.nc.u64 %rd287, [%rd288];
	// end inline asm
	mov.b64 	%fd17, %rd285;
	abs.f64 	%fd18, %fd298;
	abs.f64 	%fd19, %fd17;
	setp.lt.f64 	%p116, %fd18, %fd19;
	mov.u64 	%rd335, %rd287;
	mov.f64 	%fd299, %fd17;
	@%p116 bra 	$L__BB7_18;
	setp.lt.f64 	%p117, %fd19, %fd18;
	mov.u64 	%rd335, %rd334;
	mov.f64 	%fd299, %fd298;
	@%p117 bra 	$L__BB7_18;
	setp.lt.s64 	%p118, %rd334, %rd287;
	min.s64 	%rd335, %rd334, %rd287;
	selp.f64 	%fd299, %fd298, %fd17, %p118;
$L__BB7_18:
	add.s64 	%rd290, %rd281, 8192;
	// begin inline asm
	ld.global.nc.u64 %rd289, [%rd290];
	// end inline asm
	add.s64 	%rd292, %rd281, 8200;
	// begin inline asm
	ld.global.nc.u64 %rd291, [%rd292];
	// end inline asm
	mov.b64 	%fd22, %rd289;
	abs.f64 	%fd23, %fd299;
	abs.f64 	%fd24, %fd22;
	setp.lt.f64 	%p119, %fd23, %fd24;
	mov.u64 	%rd336, %rd291;
	mov.f64 	%fd300, %fd22;
	@%p119 bra 	$L__BB7_21;
	setp.lt.f64 	%p120, %fd24, %fd23;
	mov.u64 	%rd336, %rd335;
	mov.f64 	%fd300, %fd299;
	@%p120 bra 	$L__BB7_21;
	setp.lt.s64 	%p121, %rd335, %rd291;
	min.s64 	%rd336, %rd335, %rd291;
	selp.f64 	%fd300, %fd299, %fd22, %p121;
$L__BB7_21:
	add.s64 	%rd294, %rd281, 12288;
	// begin inline asm
	ld.global.nc.u64 %rd293, [%rd294];
	// end inline asm
	add.s64 	%rd296, %rd281, 12296;
	// begin inline asm
	ld.global.nc.u64 %rd295, [%rd296];
	// end inline asm
	mov.b64 	%fd27, %rd293;
	abs.f64 	%fd28, %fd300;
	abs.f64 	%fd29, %fd27;
	setp.lt.f64 	%p122, %fd28, %fd29;
	mov.u64 	%rd337, %rd295;
	mov.f64 	%fd301, %fd27;
	@%p122 bra 	$L__BB7_24;
	setp.lt.f64 	%p123, %fd29, %fd28;
	mov.u64 	%rd337, %rd336;
	mov.f64 	%fd301, %fd300;
	@%p123 bra 	$L__BB7_24;
	setp.lt.s64 	%p124, %rd336, %rd295;
	min.s64 	%rd337, %rd336, %rd295;
	selp.f64 	%fd301, %fd300, %fd27, %p124;
$L__BB7_24:
	add.s32 	%r380, %r380, 1024;
	setp.lt.s32 	%p125, %r380, %r37;
	@%p125 bra 	$L__BB7_12;
$L__BB7_25:
	setp.lt.s32 	%p126, %r37, 256;
	@%p126 bra 	$L__BB7_70;
	// begin inline asm
	mov.u32 %r271, %laneid;
	// end inline asm
	mov.b64 	%rd307, %fd301;
	mov.b64 	{%r273, %r278}, %rd307;
	mov.b32 	%r289, 1;
	mov.b32 	%r290, 31;
	mov.b32 	%r291, -1;
	// begin inline asm
	shfl.sync.down.b32 %r272, %r273, %r289, %r290, %r291;
	// end inline asm
	// begin inline asm
	shfl.sync.down.b32 %r277, %r278, %r289, %r290, %r291;
	// end inline asm
	mov.b64 	%rd308, {%r272, %r277};
	mov.b64 	%fd33, %rd308;
	mov.b64 	{%r283, %r288}, %rd337;
	// begin inline asm
	shfl.sync.down.b32 %r282, %r283, %r289, %r290, %r291;
	// end inline asm
	// begin inline asm
	shfl.sync.down.b32 %r287, %r288, %r289, %r290, %r291;
	// end inline asm
	mov.b64 	%rd27, {%r282, %r287};
	setp.gt.s32 	%p178, %r271, 30;
	mov.u64 	%rd339, %rd337;
	mov.f64 	%fd303, %fd301;
	@%p178 bra 	$L__BB7_30;
	abs.f64 	%fd34, %fd301;
	abs.f64 	%fd35, %fd33;
	setp.lt.f64 	%p179, %fd34, %fd35;
	mov.u64 	%rd339, %rd27;
	mov.f64 	%fd303, %fd33;
	@%p179 bra 	$L__BB7_30;
	setp.lt.f64 	%p180, %fd35, %fd34;
	mov.u64 	%rd339, %rd337;
	mov.f64 	%fd303, %fd301;
	@%p180 bra 	$L__BB7_30;
	setp.lt.s64 	%p181, %rd337, %rd27;
	min.s64 	%rd339, %rd337, %rd27;
	selp.f64 	%fd303, %fd301, %fd33, %p181;
$L__BB7_30:
	mov.b64 	%rd309, %fd303;
	mov.b64 	{%r293, %r298}, %rd309;
	mov.b32 	%r309, 2;
	mov.b32 	%r310, 31;
	mov.b32 	%r311, -1;
	// begin inline asm
	shfl.sync.down.b32 %r292, %r293, %r309, %r310, %r311;
	// end inline asm
	// begin inline asm
	shfl.sync.down.b32 %r297, %r298, %r309, %r310, %r311;
	// end inline asm
	mov.b64 	%rd310, {%r292, %r297};
	mov.b64 	%fd38, %rd310;
	mov.b64 	{%r303, %r308}, %rd339;
	// begin inline asm
	shfl.sync.down.b32 %r302, %r303, %r309, %r310, %r311;
	// end inline asm
	// begin inline asm
	shfl.sync.down.b32 %r307, %r308, %r309, %r310, %r311;
	// end inline asm
	mov.b64 	%rd30, {%r302, %r307};
	setp.gt.s32 	%p182, %r271, 29;
	mov.u64 	%rd340, %rd339;
	mov.f64 	%fd304, %fd303;
	@%p182 bra 	$L__BB7_34;
	abs.f64 	%fd39, %fd303;
	abs.f64 	%fd40, %fd38;
	setp.lt.f64 	%p183, %fd39, %fd40;
	mov.u64 	%rd340, %rd30;
	mov.f64 	%fd304, %fd38;
	@%p183 bra 	$L__BB7_34;
	setp.lt.f64 	%p184, %fd40, %fd39;
	mov.u64 	%rd340, %rd339;
	mov.f64 	%fd304, %fd303;
	@%p184 bra 	$L__BB7_34;
	setp.lt.s64 	%p185, %rd339, %rd30;
	min.s64 	%rd340, %rd339, %rd30;
	selp.f64 	%fd304, %fd303, %fd38, %p185;
$L__BB7_34:
	mov.b64 	%rd311, %fd304;
	mov.b64 	{%r313, %r318}, %rd311;
	mov.b32 	%r329, 4;
	mov.b32 	%r330, 31;
	mov.b32 	%r331, -1;
	// begin inline asm
	shfl.sync.down.b32 %r312, %r313, %r329, %r330, %r331;
	// end inline asm
	// begin inline asm
	shfl.sync.down.b32 %r317, %r318, %r329, %r330, %r331;
	// end inline asm
	mov.b64 	%rd312, {%r312, %r317};
	mov.b64 	%fd43, %rd312;
	mov.b64 	{%r323, %r328}, %rd340;
	// begin inline asm
	shfl.sync.down.b32 %r322, %r323, %r329, %r330, %r331;
	// end inline asm
	// begin inline asm
	shfl.sync.down.b32 %r327, %r328, %r329, %r330, %r331;
	// end inline asm
	mov.b64 	%rd33, {%r322, %r327};
	setp.gt.s32 	%p186, %r271, 27;
	mov.u64 	%rd341, %rd340;
	mov.f64 	%fd305, %fd304;
	@%p186 bra 	$L__BB7_38;
	abs.f64 	%fd44, %fd304;
	abs.f64 	%fd45, %fd43;
	setp.lt.f64 	%p187, %fd44, %fd45;
	mov.u64 	%rd341, %rd33;
	mov.f64 	%fd305, %fd43;
	@%p187 bra 	$L__BB7_38;
	setp.lt.f64 	%p188, %fd45, %fd44;
	mov.u64 	%rd341, %rd340;
	mov.f64 	%fd305, %fd304;
	@%p188 bra 	$L__BB7_38;
	setp.lt.s64 	%p189, %rd340, %rd33;
	min.s64 	%rd341, %rd340, %rd33;
	selp.f64 	%fd305, %fd304, %fd43, %p189;
$L__BB7_38:
	mov.b64 	%rd313, %fd305;
	mov.b64 	{%r333, %r338}, %rd313;
	mov.b32 	%r349, 8;
	mov.b32 	%r350, 31;
	mov.b32 	%r351, -1;
	// begin inline asm
	shfl.sync.down.b32 %r332, %r333, %r349, %r350, %r351;
	// end inline asm
	// begin inline asm
	shfl.sync.down.b32 %r337, %r338, %r349, %r350, %r351;
	// end inline asm
	mov.b64 	%rd314, {%r332, %r337};
	mov.b64 	%fd48, %rd314;
	mov.b64 	{%r343, %r348}, %rd341;
	// begin inline asm
	shfl.sync.down.b32 %r342, %r343, %r349, %r350, %r351;
	// end inline asm
	// begin inline asm
	shfl.sync.down.b32 %r347, %r348, %r349, %r350, %r351;
	// end inline asm
	mov.b64 	%rd36, {%r342, %r347};
	setp.gt.s32 	%p190, %r271, 23;
	mov.u64 	%rd342, %rd341;
	mov.f64 	%fd306, %fd305;
	@%p190 bra 	$L__BB7_42;
	abs.f64 	%fd49, %fd305;
	abs.f64 	%fd50, %fd48;
	setp.lt.f64 	%p191, %fd49, %fd50;
	mov.u64 	%rd342, %rd36;
	mov.f64 	%fd306, %fd48;
	@%p191 bra 	$L__BB7_42;
	setp.lt.f64 	%p192, %fd50, %fd49;
	mov.u64 	%rd342, %rd341;
	mov.f64 	%fd306, %fd305;
	@%p192 bra 	$L__BB7_42;
	setp.lt.s64 	%p193, %rd341, %rd36;
	min.s64 	%rd342, %rd341, %rd36;
	selp.f64 	%fd306, %fd305, %fd48, %p193;
$L__BB7_42:
	mov.b64 	%rd315, %fd306;
	mov.b64 	{%r353, %r358}, %rd315;
	mov.b32 	%r369, 16;
	mov.b32 	%r370, 31;
	mov.b32 	%r371, -1;
	// begin inline asm
	shfl.sync.down.b32 %r352, %r353, %r369, %r370, %r371;
	// end inline asm
	// begin inline asm
	shfl.sync.down.b32 %r357, %r358, %r369, %r370, %r371;
	// end inline asm
	mov.b64 	%rd316, {%r352, %r357};
	mov.b64 	%fd53, %rd316;
	mov.b64 	{%r363, %r368}, %rd342;
	// begin inline asm
	shfl.sync.down.b32 %r362, %r363, %r369, %r370, %r371;
	// end inline asm
	// begin inline asm
	shfl.sync.down.b32 %r367, %r368, %r369, %r370, %r371;
	// end inline asm
	mov.b64 	%rd39, {%r362, %r367};
	setp.gt.s32 	%p194, %r271, 15;
	mov.u64 	%rd394, %rd342;
	mov.f64 	%fd357, %fd306;
	@%p194 bra 	$L__BB7_46;
	abs.f64 	%fd54, %fd306;
	abs.f64 	%fd55, %fd53;
	setp.lt.f64 	%p195, %fd54, %fd55;
	mov.u64 	%rd394, %rd39;
	mov.f64 	%fd357, %fd53;
	@%p195 bra 	$L__BB7_46;
	setp.lt.f64 	%p196, %fd55, %fd54;
	mov.u64 	%rd394, %rd342;
	mov.f64 	%fd357, %fd306;
	@%p196 bra 	$L__BB7_46;
	setp.lt.s64 	%p197, %rd342, %rd39;
	min.s64 	%rd394, %rd342, %rd39;
	selp.f64 	%fd357, %fd306, %fd53, %p197;
$L__BB7_46:
	setp.ne.s32 	%p198, %r271, 0;
	@%p198 bra 	$L__BB7_48;
	shr.u32 	%r372, %r1, 1;
	and.b32  	%r373, %r372, 496;
	mov.u32 	%r374, _ZN6thrust24THRUST_300001_SM_1000_NS8cuda_cub4core6detail5shmemE;
	add.s32 	%r375, %r374, %r373;
	st.shared.f64 	[%r375+8], %fd357;
	st.shared.u64 	[%r375+16], %rd394;
$L__BB7_48:
	bar.sync 	0;
	setp.ne.s32 	%p199, %r1, 0;
	@%p199 bra 	$L__BB7_209;
	ld.shared.f64 	%fd58, [_ZN6thrust24THRUST_300001_SM_1000_NS8cuda_cub4core6detail5shmemE+24];
	ld.shared.u64 	%rd42, [_ZN6thrust24THRUST_300001_SM_1000_NS8cuda_cub4core6detail5shmemE+32];
	abs.f64 	%fd59, %fd357;
	abs.f64 	%fd60, %fd58;
	setp.lt.f64 	%p200, %fd59, %fd60;
	mov.u64 	%rd344, %rd42;
	mov.f64 	%fd308, %fd58;
	@%p200 bra 	$L__BB7_52;
	setp.lt.f64 	%p201, %fd60, %fd59;
	mov.u64 	%rd344, %rd394;
	mov.f64 	%fd308, %fd357;
	@%p201 bra 	$L__BB7_52;
	setp.lt.s64 	%p202, %rd394, %rd42;
	min.s64 	%rd344, %rd394, %rd42;
	selp.f64 	%fd308, %fd357, %fd58, %p202;
$L__BB7_52:
	ld.shared.f64 	%fd63, [_ZN6thrust24THRUST_300001_SM_1000_NS8cuda_cub4core6detail5shmemE+40];
	ld.shared.u64 	%rd45, [_ZN6thrust24THRUST_300001_SM_1000_NS8cuda_cub4core6detail5shmemE+48];
	abs.f64 	%fd64, %fd308;
	abs.f64 	%fd65, %fd63;
	setp.lt.f64 	%p203, %fd64, %fd65;
	mov.u64 	%rd345, %rd45;
	mov.f64 	%fd309, %fd63;
	@%p203 bra 	$L__BB7_55;
	setp.lt.f64 	%p204, %fd65, %fd64;
	mov.u64 	%rd345, %rd344;
	mov.f64 	%fd309, %fd308;
	@%p204 bra 	$L__BB7_55;
	setp.lt.s64 	%p205, %rd344, %rd45;
	min.s64 	%rd345, %rd344, %rd45;
	selp.f64 	%fd309, %fd308, %fd63, %p205;
$L__BB7_55:
	ld.shared.f64 	%fd68, [_ZN6thrust24THRUST_300001_SM_1000_NS8cuda_cub4core6detail5shmemE+56];
	ld.shared.u64 	%rd48, [_ZN6thrust24THRUST_300001_SM_1000_NS8cuda_cub4core6detail5shmemE+64];
	abs.f64 	%fd69, %fd309;
	abs.f64 	%fd70, %fd68;
	setp.lt.f64 	%p206, %fd69, %fd70;
	mov.u64 	%rd346, %rd48;
	mov.f64 	%fd310, %fd68;
	@%p206 bra 	$L__BB7_58;
	setp.lt.f64 	%p207, %fd70, %fd69;
	mov.u64 	%rd346, %rd345;
	mov.f64 	%fd310, %fd309;
	@%p207 bra 	$L__BB7_58;
	setp.lt.s64 	%p208, %rd345, %rd48;
	min.s64 	%rd346, %rd345, %rd48;
	selp.f64 	%fd310, %fd309, %fd68, %p208;
$L__BB7_58:
	ld.shared.f64 	%fd73, [_ZN6thrust24THRUST_300001_SM_1000_NS8cuda_cub4core6detail5shmemE+72];
	ld.shared.u64 	%rd51, [_ZN6thrust24THRUST_300001_SM_1000_NS8cuda_cub4core6detail5shmemE+80];
	abs.f64 	%fd74, %fd310;
	abs.f64 	%fd75, %fd73;
	setp.lt.f64 	%p209, %fd74, %fd75;
	mov.u64 	%rd347, %rd51;
	mov.f64 	%fd311, %fd73;
	@%p209 bra 	$L__BB7_61;
	setp.lt.f64 	%p210, %fd75, %fd74;
	mov.u64 	%rd347, %rd346;
	mov.f64 	%fd311, %fd310;
	@%p210 bra 	$L__BB7_61;
	setp.lt.s64 	%p211, %rd346, %rd51;
	min.s64 	%rd347, %rd346, %rd51;
	selp.f64 	%fd311, %fd310, %fd73, %p211;
$L__BB7_61:
	ld.shared.f64 	%fd78, [_ZN6thrust24THRUST_300001_SM_1000_NS8cuda_cub4core6detail5shmemE+88];
	ld.shared.u64 	%rd54, [_ZN6thrust24THRUST_300001_SM_1000_NS8cuda_cub4core6detail5shmemE+96];
	abs.f64 	%fd79, %fd311;
	abs.f64 	%fd80, %fd78;
	setp.lt.f64 	%p212, %fd79, %fd80;
	mov.u64 	%rd348, %rd54;
	mov.f64 	%fd312, %fd78;
	@%p212 bra 	$L__BB7_64;
	setp.lt.f64 	%p213, %fd80, %fd79;
	mov.u64 	%rd348, %rd347;
	mov.f64 	%fd312, %fd311;
	@%p213 bra 	$L__BB7_64;
	setp.lt.s64 	%p214, %rd347, %rd54;
	min.s64 	%rd348, %rd347, %rd54;
	selp.f64 	%fd312, %fd311, %fd78, %p214;
$L__BB7_64:
	ld.shared.f64 	%fd83, [_ZN6thrust24THRUST_300001_SM_1000_NS8cuda_cub4core6detail5shmemE+104];
	ld.shared.u64 	%rd57, [_ZN6thrust24THRUST_300001_SM_1000_NS8cuda_cub4core6detail5shmemE+112];
	abs.f64 	%fd84, %fd312;
	abs.f64 	%fd85, %fd83;
	setp.lt.f64 	%p215, %fd84, %fd85;
	mov.u64 	%rd349, %rd57;
	mov.f64 	%fd313, %fd83;
	@%p215 bra 	$L__BB7_67;
	setp.lt.f64 	%p216, %fd85, %fd84;
	mov.u64 	%rd349, %rd348;
	mov.f64 	%fd313, %fd312;
	@%p216 bra 	$L__BB7_67;
	setp.lt.s64 	%p217, %rd348, %rd57;
	min.s64 	%rd349, %rd348, %rd57;
	selp.f64 	%fd313, %fd312, %fd83, %p217;
$L__BB7_67:
	ld.shared.f64 	%fd88, [_ZN6thrust24THRUST_300001_SM_1000_NS8cuda_cub4core6detail5shmemE+120];
	ld.shared.u64 	%rd60, [_ZN6thrust24THRUST_300001_SM_1000_NS8cuda_cub4core6detail5shmemE+128];
	abs.f64 	%fd89, %fd313;
	abs.f64 	%fd90, %fd88;
	setp.lt.f64 	%p218, %fd89, %fd90;
	mov.u64 	%rd394, %rd60;
	mov.f64 	%fd357, %fd88;
	@%p218 bra 	$L__BB7_209;
	setp.lt.f64 	%p219, %fd90, %fd89;
	mov.u64 	%rd394, %rd349;
	mov.f64 	%fd357, %fd313;
	@%p219 bra 	$L__BB7_209;
	setp.lt.s64 	%p220, %rd349, %rd60;
	min.s64 	%rd394, %rd349, %rd60;
	selp.f64 	%fd357, %fd313, %fd88, %p220;
	bra.uni 	$L__BB7_209;
$L__BB7_70:
	// begin inline asm
	mov.u32 %r158, %laneid;
	// end inline asm
	and.b32  	%r179, %r1, 992;
	add.s32 	%r180, %r179, 32;
	setp.gt.s32 	%p127, %r180, %r37;
	not.b32 	%r181, %r179;
	add.s32 	%r182, %r37, %r181;
	selp.b32 	%r177, %r182, 31, %p127;
	mov.b64 	%rd297, %fd301;
	mov.b64 	{%r160, %r165}, %rd297;
	mov.b32 	%r176, 1;
	mov.b32 	%r178, -1;
	// begin inline asm
	shfl.sync.down.b32 %r159, %r160, %r176, %r177, %r178;
	// end inline asm
	// begin inline asm
	shfl.sync.down.b32 %r164, %r165, %r176, %r177, %r178;
	// end inline asm
	mov.b64 	%rd298, {%r159, %r164};
	mov.b64 	%fd92, %rd298;
	mov.b64 	{%r170, %r175}, %rd337;
	// begin inline asm
	shfl.sync.down.b32 %r169, %r170, %r176, %r177, %r178;
	// end inline asm
	// begin inline asm
	shfl.sync.down.b32 %r174, %r175, %r176, %r177, %r178;
	// end inline asm
	mov.b64 	%rd62, {%r169, %r174};
	setp.ge.s32 	%p128, %r158, %r177;
	mov.u64 	%rd350, %rd337;
	mov.f64 	%fd314, %fd301;
	@%p128 bra 	$L__BB7_74;
	abs.f64 	%fd93, %fd301;
	abs.f64 	%fd94, %fd92;
	setp.lt.f64 	%p129, %fd93, %fd94;
	mov.u64 	%rd350, %rd62;
	mov.f64 	%fd314, %fd92;
	@%p129 bra 	$L__BB7_74;
	setp.lt.f64 	%p130, %fd94, %fd93;
	mov.u64 	%rd350, %rd337;
	mov.f64 	%fd314, %fd301;
	@%p130 bra 	$L__BB7_74;
	setp.lt.s64 	%p131, %rd337, %rd62;
	min.s64 	%rd350, %rd337, %rd62;
	selp.f64 	%fd314, %fd301, %fd92, %p131;
$L__BB7_74:
	mov.b64 	%rd299, %fd314;
	mov.b64 	{%r184, %r189}, %rd299;
	mov.b32 	%r200, 2;
	mov.b32 	%r202, -1;
	// begin inline asm
	shfl.sync.down.b32 %r183, %r184, %r200, %r177, %r202;
	// end inline asm
	// begin inline asm
	shfl.sync.down.b32 %r188, %r189, %r200, %r177, %r202;
	// end inline asm
	mov.b64 	%rd300, {%r183, %r188};
	mov.b64 	%fd97, %rd300;
	mov.b64 	{%r194, %r199}, %rd350;
	// begin inline asm
	shfl.sync.down.b32 %r193, %r194, %r200, %r177, %r202;
	// end inline asm
	// begin inline asm
	shfl.sync.down.b32 %r198, %r199, %r200, %r177, %r202;
	// end inline asm
	mov.b64 	%rd65, {%r193, %r198};
	add.s32 	%r203, %r158, 2;
	setp.gt.s32 	%p132, %r203, %r177;
	mov.u64 	%rd351, %rd350;
	mov.f64 	%fd315, %fd314;
	@%p132 bra 	$L__BB7_78;
	abs.f64 	%fd98, %fd314;
	abs.f64 	%fd99, %fd97;
	setp.lt.f64 	%p133, %fd98, %fd99;
	mov.u64 	%rd351, %rd65;
	mov.f64 	%fd315, %fd97;
	@%p133 bra 	$L__BB7_78;
	setp.lt.f64 	%p134, %fd99, %fd98;
	mov.u64 	%rd351, %rd350;
	mov.f64 	%fd315, %fd314;
	@%p134 bra 	$L__BB7_78;
	setp.lt.s64 	%p135, %rd350, %rd65;
	min.s64 	%rd351, %rd350, %rd65;
	selp.f64 	%fd315, %fd314, %fd97, %p135;
$L__BB7_78:
	mov.b64 	%rd301, %fd315;
	mov.b64 	{%r205, %r210}, %rd301;
	mov.b32 	%r221, 4;
	mov.b32 	%r223, -1;
	// begin inline asm
	shfl.sync.down.b32 %r204, %r205, %r221, %r177, %r223;
	// end inline asm
	// begin inline asm
	shfl.sync.down.b32 %r209, %r210, %r221, %r177, %r223;
	// end inline asm
	mov.b64 	%rd302, {%r204, %r209};
	mov.b64 	%fd102, %rd302;
	mov.b64 	{%r215, %r220}, %rd351;
	// begin inline asm
	shfl.sync.down.b32 %r214, %r215, %r221, %r177, %r223;
	// end inline asm
	// begin inline asm
	shfl.sync.down.b32 %r219, %r220, %r221, %r177, %r223;
	// end inline asm
	mov.b64 	%rd68, {%r214, %r219};
	add.s32 	%r224, %r158, 4;
	setp.gt.s32 	%p136, %r224, %r177;
	mov.u64 	%rd352, %rd351;
	mov.f64 	%fd316, %fd315;
	@%p136 bra 	$L__BB7_82;
	abs.f64 	%fd103, %fd315;
	abs.f64 	%fd104, %fd102;
	setp.lt.f64 	%p137, %fd103, %fd104;
	mov.u64 	%rd352, %rd68;
	mov.f64 	%fd316, %fd102;
	@%p137 bra 	$L__BB7_82;
	setp.lt.f64 	%p138, %fd104, %fd103;
	mov.u64 	%rd352, %rd351;
	mov.f64 	%fd316, %fd315;
	@%p138 bra 	$L__BB7_82;
	setp.lt.s64 	%p139, %rd351, %rd68;
	min.s64 	%rd352, %rd351, %rd68;
	selp.f64 	%fd316, %fd315, %fd102, %p139;
$L__BB7_82:
	mov.b64 	%rd303, %fd316;
	mov.b64 	{%r226, %r231}, %rd303;
	mov.b32 	%r242, 8;
	mov.b32 	%r244, -1;
	// begin inline asm
	shfl.sync.down.b32 %r225, %r226, %r242, %r177, %r244;
	// end inline asm
	// begin inline asm
	shfl.sync.down.b32 %r230, %r231, %r242, %r177, %r244;
	// end inline asm
	mov.b64 	%rd304, {%r225, %r230};
	mov.b64 	%fd107, %rd304;
	mov.b64 	{%r236, %r241}, %rd352;
	// begin inline asm
	shfl.sync.down.b32 %r235, %r236, %r242, %r177, %r244;
	// end inline asm
	// begin inline asm
	shfl.sync.down.b32 %r240, %r241, %r242, %r177, %r244;
	// end inline asm
	mov.b64 	%rd71, {%r235, %r240};
	add.s32 	%r245, %r158, 8;
	setp.gt.s32 	%p140, %r245, %r177;
	mov.u64 	%rd353, %rd352;
	mov.f64 	%fd317, %fd316;
	@%p140 bra 	$L__BB7_86;
	abs.f64 	%fd108, %fd316;
	abs.f64 	%fd109, %fd107;
	setp.lt.f64 	%p141, %fd108, %fd109;
	mov.u64 	%rd353, %rd71;
	mov.f64 	%fd317, %fd107;
	@%p141 bra 	$L__BB7_86;
	setp.lt.f64 	%p142, %fd109, %fd108;
	mov.u64 	%rd353, %rd352;
	mov.f64 	%fd317, %fd316;
	@%p142 bra 	$L__BB7_86;
	setp.lt.s64 	%p143, %rd352, %rd71;
	min.s64 	%rd353, %rd352, %rd71;
	selp.f64 	%fd317, %fd316, %fd107, %p143;
$L__BB7_86:
	mov.b64 	%rd305, %fd317;
	mov.b64 	{%r247, %r252}, %rd305;
	mov.b32 	%r263, 16;
	mov.b32 	%r265, -1;
	// begin inline asm
	shfl.sync.down.b32 %r246, %r247, %r263, %r177, %r265;
	// end inline asm
	// begin inline asm
	shfl.sync.down.b32 %r251, %r252, %r263, %r177, %r265;
	// end inline asm
	mov.b64 	%rd306, {%r246, %r251};
	mov.b64 	%fd112, %rd306;
	mov.b64 	{%r257, %r262}, %rd353;
	// begin inline asm
	shfl.sync.down.b32 %r256, %r257, %r263, %r177, %r265;
	// end inline asm
	// begin inline asm
	shfl.sync.down.b32 %r261, %r262, %r263, %r177, %r265;
	// end inline asm
	mov.b64 	%rd74, {%r256, %r261};
	add.s32 	%r266, %r158, 16;
	setp.gt.s32 	%p144, %r266, %r177;
	mov.u64 	%rd394, %rd353;
	mov.f64 	%fd357, %fd317;
	@%p144 bra 	$L__BB7_90;
	abs.f64 	%fd113, %fd317;
	abs.f64 	%fd114, %fd112;
	setp.lt.f64 	%p145, %fd113, %fd114;
	mov.u64 	%rd394, %rd74;
	mov.f64 	%fd357, %fd112;
	@%p145 bra 	$L__BB7_90;
	setp.lt.f64 	%p146, %fd114, %fd113;
	mov.u64 	%rd394, %rd353;
	mov.f64 	%fd357, %fd317;
	@%p146 bra 	$L__BB7_90;
	setp.lt.s64 	%p147, %rd353, %rd74;
	min.s64 	%rd394, %rd353, %rd74;
	selp.f64 	%fd357, %fd317, %fd112, %p147;
$L__BB7_90:
	setp.ne.s32 	%p148, %r158, 0;
	@%p148 bra 	$L__BB7_92;
	shr.u32 	%r267, %r1, 1;
	and.b32  	%r268, %r267, 496;
	mov.u32 	%r269, _ZN6thrust24THRUST_300001_SM_1000_NS8cuda_cub4core6detail5shmemE;
	add.s32 	%r270, %r269, %r268;
	st.shared.f64 	[%r270+8], %fd357;
	st.shared.u64 	[%r270+16], %rd394;
$L__BB7_92:
	bar.sync 	0;
	setp.ne.s32 	%p149, %r1, 0;
	@%p149 bra 	$L__BB7_209;
	setp.lt.s32 	%p150, %r37, 33;
	mov.f64 	%fd319, %fd357;
	mov.u64 	%rd355, %rd394;
	@%p150 bra 	$L__BB7_97;
	ld.shared.f64 	%fd117, [_ZN6thrust24THRUST_300001_SM_1000_NS8cuda_cub4core6detail5shmemE+24];
	ld.shared.u64 	%rd77, [_ZN6thrust24THRUST_300001_SM_1000_NS8cuda_cub4core6detail5shmemE+32];
	abs.f64 	%fd118, %fd357;
	abs.f64 	%fd119, %fd117;
	setp.lt.f64 	%p151, %fd118, %fd119;
	mov.f64 	%fd319, %fd117;
	mov.u64 	%rd355, %rd77;
	@%p151 bra 	$L__BB7_97;
	setp.lt.f64 	%p152, %fd119, %fd118;
	mov.f64 	%fd319, %fd357;
	mov.u64 	%rd355, %rd394;
	@%p152 bra 	$L__BB7_97;
	setp.lt.s64 	%p153, %rd394, %rd77;
	min.s64 	%rd355, %rd394, %rd77;
	selp.f64 	%fd319, %fd357, %fd117, %p153;
$L__BB7_97:
	setp.lt.s32 	%p154, %r37, 65;
	mov.f64 	%fd320, %fd319;
	mov.u64 	%rd356, %rd355;
	@%p154 bra 	$L__BB7_101;
	ld.shared.f64 	%fd122, [_ZN6thrust24THRUST_300001_SM_1000_NS8cuda_cub4core6detail5shmemE+40];
	ld.shared.u64 	%rd80, [_ZN6thrust24THRUST_300001_SM_1000_NS8cuda_cub4core6detail5shmemE+48];
	abs.f64 	%fd123, %fd319;
	abs.f64 	%fd124, %fd122;
	setp.lt.f64 	%p155, %fd123, %fd124;
	mov.f64 	%fd320, %fd122;
	mov.u64 	%rd356, %rd80;
	@%p155 bra 	$L__BB7_101;
	setp.lt.f64 	%p156, %fd124, %fd123;
	mov.f64 	%fd320, %fd319;
	mov.u64 	%rd356, %rd355;
	@%p156 bra 	$L__BB7_101;
	setp.lt.s64 	%p157, %rd355, %rd80;
	min.s64 	%rd356, %rd355, %rd80;
	selp.f64 	%fd320, %fd319, %fd122, %p157;
$L__BB7_101:
	setp.lt.s32 	%p158, %r37, 97;
	mov.f64 	%fd321, %fd320;
	mov.u64 	%rd357, %rd356;
	@%p158 bra 	$L__BB7_105;
	ld.shared.f64 	%fd127, [_ZN6thrust24THRUST_300001_SM_1000_NS8cuda_cub4core6detail5shmemE+56];
	ld.shared.u64 	%rd83, [_ZN6thrust24THRUST_300001_SM_1000_NS8cuda_cub4core6detail5shmemE+64];
	abs.f64 	%fd128, %fd320;
	abs.f64 	%fd129, %fd127;
	setp.lt.f64 	%p159, %fd128, %fd129;
	mov.f64 	%fd321, %fd127;
	mov.u64 	%rd357, %rd83;
	@%p159 bra 	$L__BB7_105;
	setp.lt.f64 	%p160, %fd129, %fd128;
	mov.f64 	%fd321, %fd320;
	mov.u64 	%rd357, %rd356;
	@%p160 bra 	$L__BB7_105;
	setp.lt.s64 	%p161, %rd356, %rd83;
	min.s64 	%rd357, %rd356, %rd83;
	selp.f64 	%fd321, %fd320, %fd127, %p161;
$L__BB7_105:
	setp.lt.s32 	%p162, %r37, 129;
	mov.f64 	%fd322, %fd321;
	mov.u64 	%rd358, %rd357;
	@%p162 bra 	$L__BB7_109;
	ld.shared.f64 	%fd132, [_ZN6thrust24THRUST_300001_SM_1000_NS8cuda_cub4core6detail5shmemE+72];
	ld.shared.u64 	%rd86, [_ZN6thrust24THRUST_300001_SM_1000_NS8cuda_cub4core6detail5shmemE+80];
	abs.f64 	%fd133, %fd321;
	abs.f64 	%fd134, %fd132;
	setp.lt.f64 	%p163, %fd133, %fd134;
	mov.f64 	%fd322, %fd132;
	mov.u64 	%rd358, %rd86;
	@%p163 bra 	$L__BB7_109;
	setp.lt.f64 	%p164, %fd134, %fd133;
	mov.f64 	%fd322, %fd321;
	mov.u64 	%rd358, %rd357;
	@%p164 bra 	$L__BB7_109;
	setp.lt.s64 	%p165, %rd357, %rd86;
	min.s64 	%rd358, %rd357, %rd86;
	selp.f64 	%fd322, %fd321, %fd132, %p165;
$L__BB7_109:
	setp.lt.s32 	%p166, %r37, 161;
	mov.f64 	%fd323, %fd322;
	mov.u64 	%rd359, %rd358;
	@%p166 bra 	$L__BB7_113;
	ld.shared.f64 	%fd137, [_ZN6thrust24THRUST_300001_SM_1000_NS8cuda_cub4core6detail5shmemE+88];
	ld.shared.u64 	%rd89, [_ZN6thrust24THRUST_300001_SM_1000_NS8cuda_cub4core6detail5shmemE+96];
	abs.f64 	%fd138, %fd322;
	abs.f64 	%fd139, %fd137;
	setp.lt.f64 	%p167, %fd138, %fd139;
	mov.f64 	%fd323, %fd137;
	mov.u64 	%rd359, %rd89;
	@%p167 bra 	$L__BB7_113;
	setp.lt.f64 	%p168, %fd139, %fd138;
	mov.f64 	%fd323, %fd322;
	mov.u64 	%rd359, %rd358;
	@%p168 bra 	$L__BB7_113;
	setp.lt.s64 	%p169, %rd358, %rd89;
	min.s64 	%rd359, %rd358, %rd89;
	selp.f64 	%fd323, %fd322, %fd137, %p169;
$L__BB7_113:
	setp.lt.s32 	%p170, %r37, 193;
	mov.f64 	%fd324, %fd323;
	mov.u64 	%rd360, %rd359;
	@%p170 bra 	$L__BB7_117;
	ld.shared.f64 	%fd142, [_ZN6thrust24THRUST_300001_SM_1000_NS8cuda_cub4core6detail5shmemE+104];
	ld.shared.u64 	%rd92, [_ZN6thrust24THRUST_300001_SM_1000_NS8cuda_cub4core6detail5shmemE+112];
	abs.f64 	%fd143, %fd323;
	abs.f64 	%fd144, %fd142;
	setp.lt.f64 	%p171, %fd143, %fd144;
	mov.f64 	%fd324, %fd142;
	mov.u64 	%rd360, %rd92;
	@%p171 bra 	$L__BB7_117;
	setp.lt.f64 	%p172, %fd144, %fd143;
	mov.f64 	%fd324, %fd323;
	mov.u64 	%rd360, %rd359;
	@%p172 bra 	$L__BB7_117;
	setp.lt.s64 	%p173, %rd359, %rd92;
	min.s64 	%rd360, %rd359, %rd92;
	selp.f64 	%fd324, %fd323, %fd142, %p173;
$L__BB7_117:
	setp.lt.s32 	%p174, %r37, 225;
	mov.u64 	%rd394, %rd360;
	mov.f64 	%fd357, %fd324;
	@%p174 bra 	$L__BB7_209;
	ld.shared.f64 	%fd147, [_ZN6thrust24THRUST_300001_SM_1000_NS8cuda_cub4core6detail5shmemE+120];
	ld.shared.u64 	%rd95, [_ZN6thrust24THRUST_300001_SM_1000_NS8cuda_cub4core6detail5shmemE+128];
	abs.f64 	%fd148, %fd324;
	abs.f64 	%fd149, %fd147;
	setp.lt.f64 	%p175, %fd148, %fd149;
	mov.u64 	%rd394, %rd95;
	mov.f64 	%fd357, %fd147;
	@%p175 bra 	$L__BB7_209;
	setp.lt.f64 	%p176, %fd149, %fd148;
	mov.u64 	%rd394, %rd360;
	mov.f64 	%fd357, %fd324;
	@%p176 bra 	$L__BB7_209;
	setp.lt.s64 	%p177, %rd360, %rd95;
	min.s64 	%rd394, %rd360, %rd95;
	selp.f64 	%fd357, %fd324, %fd147, %p177;
	bra.uni 	$L__BB7_209;
$L__BB7_121:
	ld.param.u64 	%rd318, [_ZN6thrust24THRUST_300001_SM_1000_NS8cuda_cub4core6detail13_kernel_agentINS1_8__reduce11ReduceAgentIPN4cuda3std3__45tupleIJdlEEESC_SB_iNS1_9__extrema9arg_max_fIdl7CompareEEEEJSC_SC_iSG_EEEvDpT0__param_0];
	mov.u32 	%r16, %tid.x;
	mul.wide.u32 	%rd208, %r16, 16;
	add.s64 	%rd189, %rd318, %rd208;
	// begin inline asm
	ld.global.nc.u64 %rd188, [%rd189];
	// end inline asm
	add.s64 	%rd191, %rd189, 8;
	// begin inline asm
	ld.global.nc.u64 %rd190, [%rd191];
	// end inline asm
	mov.b64 	%fd151, %rd188;
	add.s64 	%rd193, %rd189, 4096;
	// begin inline asm
	ld.global.nc.u64 %rd192, [%rd193];
	// end inline asm
	add.s64 	%rd195, %rd189, 4104;
	// begin inline asm
	ld.global.nc.u64 %rd361, [%rd195];
	// end inline asm
	mov.b64 	%fd325, %rd192;
	add.s64 	%rd197, %rd189, 8192;
	// begin inline asm
	ld.global.nc.u64 %rd196, [%rd197];
	// end inline asm
	add.s64 	%rd199, %rd189, 8200;
	// begin inline asm
	ld.global.nc.u64 %rd362, [%rd199];
	// end inline asm
	mov.b64 	%fd326, %rd196;
	add.s64 	%rd201, %rd189, 12288;
	// begin inline asm
	ld.global.nc.u64 %rd200, [%rd201];
	// end inline asm
	add.s64 	%rd203, %rd189, 12296;
	// begin inline asm
	ld.global.nc.u64 %rd363, [%rd203];
	// end inline asm
	mov.b64 	%fd327, %rd200;
	add.s64 	%rd205, %rd189, 16384;
	// begin inline asm
	ld.global.nc.u64 %rd204, [%rd205];
	// end inline asm
	add.s64 	%rd207, %rd189, 16392;
	// begin inline asm
	ld.global.nc.u64 %rd381, [%rd207];
	// end inline asm
	mov.b64 	%fd344, %rd204;
	abs.f64 	%fd156, %fd151;
	abs.f64 	%fd157, %fd325;
	setp.lt.f64 	%p3, %fd156, %fd157;
	@%p3 bra 	$L__BB7_123;
	setp.lt.f64 	%p4, %fd157, %fd156;
	setp.lt.s64 	%p5, %rd190, %rd361;
	or.pred  	%p6, %p4, %p5;
	selp.b64 	%rd361, %rd190, %rd361, %p6;
	selp.f64 	%fd325, %fd151, %fd325, %p6;
$L__BB7_123:
	abs.f64 	%fd160, %fd325;
	abs.f64 	%fd161, %fd326;
	setp.lt.f64 	%p7, %fd160, %fd161;
	@%p7 bra 	$L__BB7_125;
	setp.lt.f64 	%p8, %fd161, %fd160;
	setp.lt.s64 	%p9, %rd361, %rd362;
	or.pred  	%p10, %p8, %p9;
	selp.b64 	%rd362, %rd361, %rd362, %p10;
	selp.f64 	%fd326, %fd325, %fd326, %p10;
$L__BB7_125:
	abs.f64 	%fd164, %fd326;
	abs.f64 	%fd165, %fd327;
	setp.lt.f64 	%p11, %fd164, %fd165;
	@%p11 bra 	$L__BB7_127;
	setp.lt.f64 	%p12, %fd165, %fd164;
	setp.lt.s64 	%p13, %rd362, %rd363;
	or.pred  	%p14, %p12, %p13;
	selp.b64 	%rd363, %rd362, %rd363, %p14;
	selp.f64 	%fd327, %fd326, %fd327, %p14;
$L__BB7_127:
	abs.f64 	%fd168, %fd327;
	abs.f64 	%fd169, %fd344;
	setp.lt.f64 	%p15, %fd168, %fd169;
	@%p15 bra 	$L__BB7_129;
	setp.lt.f64 	%p16, %fd169, %fd168;
	setp.lt.s64 	%p17, %rd363, %rd381;
	or.pred  	%p18, %p16, %p17;
	selp.b64 	%rd381, %rd363, %rd381, %p18;
	selp.f64 	%fd344, %fd327, %fd344, %p18;
$L__BB7_129:
	setp.lt.u32 	%p19, %r37, 2560;
	mov.b32 	%r383, 1280;
	@%p19 bra 	$L__BB7_142;
	mov.b32 	%r382, 1280;
	mov.f64 	%fd329, %fd344;
	mov.u64 	%rd365, %rd381;
$L__BB7_131:
	ld.param.u64 	%rd319, [_ZN6thrust24THRUST_300001_SM_1000_NS8cuda_cub4core6detail13_kernel_agentINS1_8__reduce11ReduceAgentIPN4cuda3std3__45tupleIJdlEEESC_SB_iNS1_9__extrema9arg_max_fIdl7CompareEEEEJSC_SC_iSG_EEEvDpT0__param_0];
	add.s32 	%r40, %r382, %r16;
	mul.wide.u32 	%rd229, %r40, 16;
	add.s64 	%rd210, %rd319, %rd229;
	// begin inline asm
	ld.global.nc.u64 %rd209, [%rd210];
	// end inline asm
	add.s64 	%rd212, %rd210, 8;
	// begin inline asm
	ld.global.nc.u64 %rd366, [%rd212];
	// end inline asm
	mov.b64 	%fd330, %rd209;
	add.s64 	%rd214, %rd210, 4096;
	// begin inline asm
	ld.global.nc.u64 %rd213, [%rd214];
	// end inline asm
	add.s64 	%rd216, %rd210, 4104;
	// begin inline asm
	ld.global.nc.u64 %rd367, [%rd216];
	// end inline asm
	mov.b64 	%fd331, %rd213;
	add.s64 	%rd218, %rd210, 8192;
	// begin inline asm
	ld.global.nc.u64 %rd217, [%rd218];
	// end inline asm
	add.s64 	%rd220, %rd210, 8200;
	// begin inline asm
	ld.global.nc.u64 %rd368, [%rd220];
	// end inline asm
	mov.b64 	%fd332, %rd217;
	add.s64 	%rd222, %rd210, 12288;
	// begin inline asm
	ld.global.nc.u64 %rd221, [%rd222];
	// end inline asm
	add.s64 	%rd224, %rd210, 12296;
	// begin inline asm
	ld.global.nc.u64 %rd369, [%rd224];
	// end inline asm
	mov.b64 	%fd333, %rd221;
	add.s64 	%rd226, %rd210, 16384;
	// begin inline asm
	ld.global.nc.u64 %rd225, [%rd226];
	// end inline asm
	add.s64 	%rd228, %rd210, 16392;
	// begin inline asm
	ld.global.nc.u64 %rd381, [%rd228];
	// end inline asm
	mov.b64 	%fd344, %rd225;
	abs.f64 	%fd178, %fd329;
	abs.f64 	%fd179, %fd330;
	setp.lt.f64 	%p20, %fd178, %fd179;
	@%p20 bra 	$L__BB7_133;
	setp.lt.f64 	%p21, %fd179, %fd178;
	setp.lt.s64 	%p22, %rd365, %rd366;
	or.pred  	%p23, %p21, %p22;
	selp.b64 	%rd366, %rd365, %rd366, %p23;
	selp.f64 	%fd330, %fd329, %fd330, %p23;
$L__BB7_133:
	abs.f64 	%fd182, %fd330;
	abs.f64 	%fd183, %fd331;
	setp.lt.f64 	%p24, %fd182, %fd183;
	@%p24 bra 	$L__BB7_135;
	setp.lt.f64 	%p25, %fd183, %fd182;
	setp.lt.s64 	%p26, %rd366, %rd367;
	or.pred  	%p27, %p25, %p26;
	selp.b64 	%rd367, %rd366, %rd367, %p27;
	selp.f64 	%fd331, %fd330, %fd331, %p27;
$L__BB7_135:
	abs.f64 	%fd186, %fd331;
	abs.f64 	%fd187, %fd332;
	setp.lt.f64 	%p28, %fd186, %fd187;
	@%p28 bra 	$L__BB7_137;
	setp.lt.f64 	%p29, %fd187, %fd186;
	setp.lt.s64 	%p30, %rd367, %rd368;
	or.pred  	%p31, %p29, %p30;
	selp.b64 	%rd368, %rd367, %rd368, %p31;
	selp.f64 	%fd332, %fd331, %fd332, %p31;
$L__BB7_137:
	abs.f64 	%fd190, %fd332;
	abs.f64 	%fd191, %fd333;
	setp.lt.f64 	%p32, %fd190, %fd191;
	@%p32 bra 	$L__BB7_139;
	setp.lt.f64 	%p33, %fd191, %fd190;
	setp.lt.s64 	%p34, %rd368, %rd369;
	or.pred  	%p35, %p33, %p34;
	selp.b64 	%rd369, %rd368, %rd369, %p35;
	selp.f64 	%fd333, %fd332, %fd333, %p35;
$L__BB7_139:
	abs.f64 	%fd194, %fd333;
	abs.f64 	%fd195, %fd344;
	setp.lt.f64 	%p36, %fd194, %fd195;
	@%p36 bra 	$L__BB7_141;
	setp.lt.f64 	%p37, %fd195, %fd194;
	setp.lt.s64 	%p38, %rd369, %rd381;
	or.pred  	%p39, %p37, %p38;
	selp.b64 	%rd381, %rd369, %rd381, %p39;
	selp.f64 	%fd344, %fd333, %fd344, %p39;
$L__BB7_141:
	add.s32 	%r383, %r382, 1280;
	add.s32 	%r41, %r382, 2560;
	setp.le.s32 	%p40, %r41, %r37;
	mov.u32 	%r382, %r383;
	mov.f64 	%fd329, %fd344;
	mov.u64 	%rd365, %rd381;
	@%p40 bra 	$L__BB7_131;
$L__BB7_142:
	setp.le.s32 	%p41, %r37, %r383;
	@%p41 bra 	$L__BB7_165;
	sub.s32 	%r20, %r37, %r383;
	setp.ge.s32 	%p42, %r16, %r20;
	@%p42 bra 	$L__BB7_165;
	not.b32 	%r42, %r16;
	add.s32 	%r43, %r37, %r42;
	sub.s32 	%r21, %r43, %r383;
	and.b32  	%r44, %r21, 768;
	setp.eq.s32 	%p43, %r44, 768;
	mov.u32 	%r387, %r16;
	@%p43 bra 	$L__BB7_150;
	add.s32 	%r385, %r16, %r383;
	shr.u32 	%r45, %r21, 8;
	add.s32 	%r46, %r45, 1;
	and.b32  	%r47, %r46, 3;
	neg.s32 	%r384, %r47;
	mov.u32 	%r387, %r16;
$L__BB7_146:
	.pragma "nounroll";
	mov.u64 	%rd127, %rd381;
	mov.f64 	%fd199, %fd344;
	ld.param.u64 	%rd320, [_ZN6thrust24THRUST_300001_SM_1000_NS8cuda_cub4core6detail13_kernel_agentINS1_8__reduce11ReduceAgentIPN4cuda3std3__45tupleIJdlEEESC_SB_iNS1_9__extrema9arg_max_fIdl7CompareEEEEJSC_SC_iSG_EEEvDpT0__param_0];
	mul.wide.u32 	%rd235, %r385, 16;
	add.s64 	%rd232, %rd320, %rd235;
	// begin inline asm
	ld.global.nc.u64 %rd231, [%rd232];
	// end inline asm
	add.s64 	%rd234, %rd232, 8;
	// begin inline asm
	ld.global.nc.u64 %rd233, [%rd234];
	// end inline asm
	mov.b64 	%fd200, %rd231;
	abs.f64 	%fd201, %fd199;
	abs.f64 	%fd202, %fd200;
	setp.lt.f64 	%p44, %fd201, %fd202;
	mov.f64 	%fd344, %fd200;
	mov.u64 	%rd381, %rd233;
	@%p44 bra 	$L__BB7_149;
	setp.lt.f64 	%p45, %fd202, %fd201;
	mov.f64 	%fd344, %fd199;
	mov.u64 	%rd381, %rd127;
	@%p45 bra 	$L__BB7_149;
	setp.lt.s64 	%p46, %rd127, %rd233;
	selp.f64 	%fd344, %fd199, %fd200, %p46;
	min.s64 	%rd381, %rd127, %rd233;
$L__BB7_149:
	add.s32 	%r387, %r387, 256;
	add.s32 	%r385, %r385, 256;
	add.s32 	%r384, %r384, 1;
	setp.ne.s32 	%p47, %r384, 0;
	@%p47 bra 	$L__BB7_146;
$L__BB7_150:
	setp.lt.u32 	%p48, %r21, 768;
	@%p48 bra 	$L__BB7_165;
	ld.param.u64 	%rd321, [_ZN6thrust24THRUST_300001_SM_1000_NS8cuda_cub4core6detail13_kernel_agentINS1_8__reduce11ReduceAgentIPN4cuda3std3__45tupleIJdlEEESC_SB_iNS1_9__extrema9arg_max_fIdl7CompareEEEEJSC_SC_iSG_EEEvDpT0__param_0];
	cvt.u64.u32 	%rd236, %r387;
	cvt.u64.u32 	%rd237, %r383;
	add.s64 	%rd238, %rd236, %rd237;
	shl.b64 	%rd239, %rd238, 4;
	add.s64 	%rd240, %rd239, %rd321;
	add.s64 	%rd376, %rd240, 12296;
	add.s32 	%r388, %r387, %r383;
$L__BB7_152:
	ld.param.u64 	%rd322, [_ZN6thrust24THRUST_300001_SM_1000_NS8cuda_cub4core6detail13_kernel_agentINS1_8__reduce11ReduceAgentIPN4cuda3std3__45tupleIJdlEEESC_SB_iNS1_9__extrema9arg_max_fIdl7CompareEEEEJSC_SC_iSG_EEEvDpT0__param_0];
	mul.wide.u32 	%rd245, %r388, 16;
	add.s64 	%rd242, %rd322, %rd245;
	// begin inline asm
	ld.global.nc.u64 %rd241, [%rd242];
	// end inline asm
	add.s64 	%rd244, %rd242, 8;
	// begin inline asm
	ld.global.nc.u64 %rd243, [%rd244];
	// end inline asm
	mov.b64 	%fd208, %rd241;
	abs.f64 	%fd209, %fd344;
	abs.f64 	%fd210, %fd208;
	setp.lt.f64 	%p49, %fd209, %fd210;
	mov.f64 	%fd341, %fd208;
	mov.u64 	%rd378, %rd243;
	@%p49 bra 	$L__BB7_155;
	setp.lt.f64 	%p50, %fd210, %fd209;
	mov.f64 	%fd341, %fd344;
	mov.u64 	%rd378, %rd381;
	@%p50 bra 	$L__BB7_155;
	setp.lt.s64 	%p51, %rd381, %rd243;
	selp.f64 	%fd341, %fd344, %fd208, %p51;
	min.s64 	%rd378, %rd381, %rd243;
$L__BB7_155:
	add.s64 	%rd247, %rd376, -8200;
	// begin inline asm
	ld.global.nc.u64 %rd246, [%rd247];
	// end inline asm
	add.s64 	%rd249, %rd376, -8192;
	// begin inline asm
	ld.global.nc.u64 %rd248, [%rd249];
	// end inline asm
	mov.b64 	%fd213, %rd246;
	abs.f64 	%fd214, %fd341;
	abs.f64 	%fd215, %fd213;
	setp.lt.f64 	%p52, %fd214, %fd215;
	mov.f64 	%fd342, %fd213;
	mov.u64 	%rd379, %rd248;
	@%p52 bra 	$L__BB7_158;
	setp.lt.f64 	%p53, %fd215, %fd214;
	mov.f64 	%fd342, %fd341;
	mov.u64 	%rd379, %rd378;
	@%p53 bra 	$L__BB7_158;
	setp.lt.s64 	%p54, %rd378, %rd248;
	selp.f64 	%fd342, %fd341, %fd213, %p54;
	min.s64 	%rd379, %rd378, %rd248;
$L__BB7_158:
	add.s64 	%rd251, %rd376, -4104;
	// begin inline asm
	ld.global.nc.u64 %rd250, [%rd251];
	// end inline asm
	add.s64 	%rd253, %rd376, -4096;
	// begin inline asm
	ld.global.nc.u64 %rd252, [%rd253];
	// end inline asm
	mov.b64 	%fd218, %rd250;
	abs.f64 	%fd219, %fd342;
	abs.f64 	%fd220, %fd218;
	setp.lt.f64 	%p55, %fd219, %fd220;
	mov.f64 	%fd343, %fd218;
	mov.u64 	%rd380, %rd252;
	@%p55 bra 	$L__BB7_161;
	setp.lt.f64 	%p56, %fd220, %fd219;
	mov.f64 	%fd343, %fd342;
	mov.u64 	%rd380, %rd379;
	@%p56 bra 	$L__BB7_161;
	setp.lt.s64 	%p57, %rd379, %rd252;
	selp.f64 	%fd343, %fd342, %fd218, %p57;
	min.s64 	%rd380, %rd379, %rd252;
$L__BB7_161:
	add.s64 	%rd255, %rd376, -8;
	// begin inline asm
	ld.global.nc.u64 %rd254, [%rd255];
	// end inline asm
	// begin inline asm
	ld.global.nc.u64 %rd256, [%rd376];
	// end inline asm
	mov.b64 	%fd223, %rd254;
	abs.f64 	%fd224, %fd343;
	abs.f64 	%fd225, %fd223;
	setp.lt.f64 	%p58, %fd224, %fd225;
	mov.f64 	%fd344, %fd223;
	mov.u64 	%rd381, %rd256;
	@%p58 bra 	$L__BB7_164;
	setp.lt.f64 	%p59, %fd225, %fd224;
	mov.f64 	%fd344, %fd343;
	mov.u64 	%rd381, %rd380;
	@%p59 bra 	$L__BB7_164;
	setp.lt.s64 	%p60, %rd380, %rd256;
	selp.f64 	%fd344, %fd343, %fd223, %p60;
	min.s64 	%rd381, %rd380, %rd256;
$L__BB7_164:
	add.s32 	%r387, %r387, 1024;
	add.s64 	%rd376, %rd376, 16384;
	add.s32 	%r388, %r388, 1024;
	setp.lt.s32 	%p61, %r387, %r20;
	@%p61 bra 	$L__BB7_152;
$L__BB7_165:
	// begin inline asm
	mov.u32 %r48, %laneid;
	// end inline asm
	mov.b64 	%rd258, %fd344;
	mov.b64 	{%r50, %r55}, %rd258;
	mov.b32 	%r66, 1;
	mov.b32 	%r67, 31;
	mov.b32 	%r68, -1;
	// begin inline asm
	shfl.sync.down.b32 %r49, %r50, %r66, %r67, %r68;
	// end inline asm
	// begin inline asm
	shfl.sync.down.b32 %r54, %r55, %r66, %r67, %r68;
	// end inline asm
	mov.b64 	%rd259, {%r49, %r54};
	mov.b64 	%fd229, %rd259;
	mov.b64 	{%r60, %r65}, %rd381;
	// begin inline asm
	shfl.sync.down.b32 %r59, %r60, %r66, %r67, %r68;
	// end inline asm
	// begin inline asm
	shfl.sync.down.b32 %r64, %r65, %r66, %r67, %r68;
	// end inline asm
	mov.b64 	%rd150, {%r59, %r64};
	setp.gt.s32 	%p62, %r48, 30;
	mov.f64 	%fd346, %fd344;
	mov.u64 	%rd383, %rd381;
	@%p62 bra 	$L__BB7_169;
	abs.f64 	%fd230, %fd344;
	abs.f64 	%fd231, %fd229;
	setp.lt.f64 	%p63, %fd230, %fd231;
	mov.f64 	%fd346, %fd229;
	mov.u64 	%rd383, %rd150;
	@%p63 bra 	$L__BB7_169;
	setp.lt.f64 	%p64, %fd231, %fd230;
	mov.f64 	%fd346, %fd344;
	mov.u64 	%rd383, %rd381;
	@%p64 bra 	$L__BB7_169;
	setp.lt.s64 	%p65, %rd381, %rd150;
	selp.f64 	%fd346, %fd344, %fd229, %p65;
	min.s64 	%rd383, %rd381, %rd150;
$L__BB7_169:
	mov.b64 	%rd260, %fd346;
	mov.b64 	{%r70, %r75}, %rd260;
	mov.b32 	%r86, 2;
	mov.b32 	%r87, 31;
	mov.b32 	%r88, -1;
	// begin inline asm
	shfl.sync.down.b32 %r69, %r70, %r86, %r87, %r88;
	// end inline asm
	// begin inline asm
	shfl.sync.down.b32 %r74, %r75, %r86, %r87, %r88;
	// end inline asm
	mov.b64 	%rd261, {%r69, %r74};
	mov.b64 	%fd234, %rd261;
	mov.b64 	{%r80, %r85}, %rd383;
	// begin inline asm
	shfl.sync.down.b32 %r79, %r80, %r86, %r87, %r88;
	// end inline asm
	// begin inline asm
	shfl.sync.down.b32 %r84, %r85, %r86, %r87, %r88;
	// end inline asm
	mov.b64 	%rd153, {%r79, %r84};
	setp.gt.s32 	%p66, %r48, 29;
	mov.f64 	%fd347, %fd346;
	mov.u64 	%rd384, %rd383;
	@%p66 bra 	$L__BB7_173;
	abs.f64 	%fd235, %fd346;
	abs.f64 	%fd236, %fd234;
	setp.lt.f64 	%p67, %fd235, %fd236;
	mov.f64 	%fd347, %fd234;
	mov.u64 	%rd384, %rd153;
	@%p67 bra 	$L__BB7_173;
	setp.lt.f64 	%p68, %fd236, %fd235;
	mov.f64 	%fd347, %fd346;
	mov.u64 	%rd384, %rd383;
	@%p68 bra 	$L__BB7_173;
	setp.lt.s64 	%p69, %rd383, %rd153;
	selp.f64 	%fd347, %fd346, %fd234, %p69;
	min.s64 	%rd384, %rd383, %rd153;
$L__BB7_173:
	mov.b64 	%rd262, %fd347;
	mov.b64 	{%r90, %r95}, %rd262;
	mov.b32 	%r106, 4;
	mov.b32 	%r107, 31;
	mov.b32 	%r108, -1;
	// begin inline asm
	shfl.sync.down.b32 %r89, %r90, %r106, %r107, %r108;
	// end inline asm
	// begin inline asm
	shfl.sync.down.b32 %r94, %r95, %r106, %r107, %r108;
	// end inline asm
	mov.b64 	%rd263, {%r89, %r94};
	mov.b64 	%fd239, %rd263;
	mov.b64 	{%r100, %r105}, %rd384;
	// begin inline asm
	shfl.sync.down.b32 %r99, %r100, %r106, %r107, %r108;
	// end inline asm
	// begin inline asm
	shfl.sync.down.b32 %r104, %r105, %r106, %r107, %r108;
	// end inline asm
	mov.b64 	%rd156, {%r99, %r104};
	setp.gt.s32 	%p70, %r48, 27;
	mov.f64 	%fd348, %fd347;
	mov.u64 	%rd385, %rd384;
	@%p70 bra 	$L__BB7_177;
	abs.f64 	%fd240, %fd347;
	abs.f64 	%fd241, %fd239;
	setp.lt.f64 	%p71, %fd240, %fd241;
	mov.f64 	%fd348, %fd239;
	mov.u64 	%rd385, %rd156;
	@%p71 bra 	$L__BB7_177;
	setp.lt.f64 	%p72, %fd241, %fd240;
	mov.f64 	%fd348, %fd347;
	mov.u64 	%rd385, %rd384;
	@%p72 bra 	$L__BB7_177;
	setp.lt.s64 	%p73, %rd384, %rd156;
	selp.f64 	%fd348, %fd347, %fd239, %p73;
	min.s64 	%rd385, %rd384, %rd156;
$L__BB7_177:
	mov.b64 	%rd264, %fd348;
	mov.b64 	{%r110, %r115}, %rd264;
	mov.b32 	%r126, 8;
	mov.b32 	%r127, 31;
	mov.b32 	%r128, -1;
	// begin inline asm
	shfl.sync.down.b32 %r109, %r110, %r126, %r127, %r128;
	// end inline asm
	// begin inline asm
	shfl.sync.down.b32 %r114, %r115, %r126, %r127, %r128;
	// end inline asm
	mov.b64 	%rd265, {%r109, %r114};
	mov.b64 	%fd244, %rd265;
	mov.b64 	{%r120, %r125}, %rd385;
	// begin inline asm
	shfl.sync.down.b32 %r119, %r120, %r126, %r127, %r128;
	// end inline asm
	// begin inline asm
	shfl.sync.down.b32 %r124, %r125, %r126, %r127, %r128;
	// end inline asm
	mov.b64 	%rd159, {%r119, %r124};
	setp.gt.s32 	%p74, %r48, 23;
	mov.f64 	%fd349, %fd348;
	mov.u64 	%rd386, %rd385;
	@%p74 bra 	$L__BB7_181;
	abs.f64 	%fd245, %fd348;
	abs.f64 	%fd246, %fd244;
	setp.lt.f64 	%p75, %fd245, %fd246;
	mov.f64 	%fd349, %fd244;
	mov.u64 	%rd386, %rd159;
	@%p75 bra 	$L__BB7_181;
	setp.lt.f64 	%p76, %fd246, %fd245;
	mov.f64 	%fd349, %fd348;
	mov.u64 	%rd386, %rd385;
	@%p76 bra 	$L__BB7_181;
	setp.lt.s64 	%p77, %rd385, %rd159;
	selp.f64 	%fd349, %fd348, %fd244, %p77;
	min.s64 	%rd386, %rd385, %rd159;
$L__BB7_181:
	mov.b64 	%rd266, %fd349;
	mov.b64 	{%r130, %r135}, %rd266;
	mov.b32 	%r146, 16;
	mov.b32 	%r147, 31;
	mov.b32 	%r148, -1;
	// begin inline asm
	shfl.sync.down.b32 %r129, %r130, %r146, %r147, %r148;
	// end inline asm
	// begin inline asm
	shfl.sync.down.b32 %r134, %r135, %r146, %r147, %r148;
	// end inline asm
	mov.b64 	%rd267, {%r129, %r134};
	mov.b64 	%fd249, %rd267;
	mov.b64 	{%r140, %r145}, %rd386;
	// begin inline asm
	shfl.sync.down.b32 %r139, %r140, %r146, %r147, %r148;
	// end inline asm
	// begin inline asm
	shfl.sync.down.b32 %r144, %r145, %r146, %r147, %r148;
	// end inline asm
	mov.b64 	%rd162, {%r139, %r144};
	setp.gt.s32 	%p78, %r48, 15;
	mov.f64 	%fd357, %fd349;
	mov.u64 	%rd394, %rd386;
	@%p78 bra 	$L__BB7_185;
	abs.f64 	%fd250, %fd349;
	abs.f64 	%fd251, %fd249;
	setp.lt.f64 	%p79, %fd250, %fd251;
	mov.f64 	%fd357, %fd249;
	mov.u64 	%rd394, %rd162;
	@%p79 bra 	$L__BB7_185;
	setp.lt.f64 	%p80, %fd251, %fd250;
	mov.f64 	%fd357, %fd349;
	mov.u64 	%rd394, %rd386;
	@%p80 bra 	$L__BB7_185;
	setp.lt.s64 	%p81, %rd386, %rd162;
	selp.f64 	%fd357, %fd349, %fd249, %p81;
	min.s64 	%rd394, %rd386, %rd162;
$L__BB7_185:
	setp.ne.s32 	%p82, %r48, 0;
	@%p82 bra 	$L__BB7_187;
	shr.u32 	%r149, %r16, 1;
	and.b32  	%r150, %r149, 496;
	mov.u32 	%r151, _ZN6thrust24THRUST_300001_SM_1000_NS8cuda_cub4core6detail5shmemE;
	add.s32 	%r152, %r151, %r150;
	st.shared.f64 	[%r152+8], %fd357;
	st.shared.u64 	[%r152+16], %rd394;
$L__BB7_187:
	bar.sync 	0;
	setp.ne.s32 	%p83, %r16, 0;
	@%p83 bra 	$L__BB7_209;
	ld.shared.f64 	%fd254, [_ZN6thrust24THRUST_300001_SM_1000_NS8cuda_cub4core6detail5shmemE+24];
	ld.shared.u64 	%rd165, [_ZN6thrust24THRUST_300001_SM_1000_NS8cuda_cub4core6detail5shmemE+32];
	abs.f64 	%fd255, %fd357;
	abs.f64 	%fd256, %fd254;
	setp.lt.f64 	%p84, %fd255, %fd256;
	mov.f64 	%fd351, %fd254;
	mov.u64 	%rd388, %rd165;
	@%p84 bra 	$L__BB7_191;
	setp.lt.f64 	%p85, %fd256, %fd255;
	mov.f64 	%fd351, %fd357;
	mov.u64 	%rd388, %rd394;
	@%p85 bra 	$L__BB7_191;
	setp.lt.s64 	%p86, %rd394, %rd165;
	selp.f64 	%fd351, %fd357, %fd254, %p86;
	min.s64 	%rd388, %rd394, %rd165;
$L__BB7_191:
	ld.shared.f64 	%fd259, [_ZN6thrust24THRUST_300001_SM_1000_NS8cuda_cub4core6detail5shmemE+40];
	ld.shared.u64 	%rd168, [_ZN6thrust24THRUST_300001_SM_1000_NS8cuda_cub4core6detail5shmemE+48];
	abs.f64 	%fd260, %fd351;
	abs.f64 	%fd261, %fd259;
	setp.lt.f64 	%p87, %fd260, %fd261;
	mov.f64 	%fd352, %fd259;
	mov.u64 	%rd389, %rd168;
	@%p87 bra 	$L__BB7_194;
	setp.lt.f64 	%p88, %fd261, %fd260;
	mov.f64 	%fd352, %fd351;
	mov.u64 	%rd389, %rd388;
	@%p88 bra 	$L__BB7_194;
	setp.lt.s64 	%p89, %rd388, %rd168;
	selp.f64 	%fd352, %fd351, %fd259, %p89;
	min.s64 	%rd389, %rd388, %rd168;
$L__BB7_194:
	ld.shared.f64 	%fd264, [_ZN6thrust24THRUST_300001_SM_1000_NS8cuda_cub4core6detail5shmemE+56];
	ld.shared.u64 	%rd171, [_ZN6thrust24THRUST_300001_SM_1000_NS8cuda_cub4core6detail5shmemE+64];
	abs.f64 	%fd265, %fd352;
	abs.f64 	%fd266, %fd264;
	setp.lt.f64 	%p90, %fd265, %fd266;
	mov.f64 	%fd353, %fd264;
	mov.u64 	%rd390, %rd171;
	@%p90 bra 	$L__BB7_197;
	setp.lt.f64 	%p91, %fd266, %fd265;
	mov.f64 	%fd353, %fd352;
	mov.u64 	%rd390, %rd389;
	@%p91 bra 	$L__BB7_197;
	setp.lt.s64 	%p92, %rd389, %rd171;
	selp.f64 	%fd353, %fd352, %fd264, %p92;
	min.s64 	%rd390, %rd389, %rd171;
$L__BB7_197:
	ld.shared.f64 	%fd269, [_ZN6thrust24THRUST_300001_SM_1000_NS8cuda_cub4core6detail5shmemE+72];
	ld.shared.u64 	%rd174, [_ZN6thrust24THRUST_300001_SM_1000_NS8cuda_cub4core6detail5shmemE+80];
	abs.f64 	%fd270, %fd353;
	abs.f64 	%fd271, %fd269;
	setp.lt.f64 	%p93, %fd270, %fd271;
	mov.f64 	%fd354, %fd269;
	mov.u64 	%rd391, %rd174;
	@%p93 bra 	$L__BB7_200;
	setp.lt.f64 	%p94, %fd271, %fd270;
	mov.f64 	%fd354, %fd353;
	mov.u64 	%rd391, %rd390;
	@%p94 bra 	$L__BB7_200;
	setp.lt.s64 	%p95, %rd390, %rd174;
	selp.f64 	%fd354, %fd353, %fd269, %p95;
	min.s64 	%rd391, %rd390, %rd174;
$L__BB7_200:
	ld.shared.f64 	%fd274, [_ZN6thrust24THRUST_300001_SM_1000_NS8cuda_cub4core6detail5shmemE+88];
	ld.shared.u64 	%rd177, [_ZN6thrust24THRUST_300001_SM_1000_NS8cuda_cub4core6detail5shmemE+96];
	abs.f64 	%fd275, %fd354;
	abs.f64 	%fd276, %fd274;
	setp.lt.f64 	%p96, %fd275, %fd276;
	mov.f64 	%fd355, %fd274;
	mov.u64 	%rd392, %rd177;
	@%p96 bra 	$L__BB7_203;
	setp.lt.f64 	%p97, %fd276, %fd275;
	mov.f64 	%fd355, %fd354;
	mov.u64 	%rd392, %rd391;
	@%p97 bra 	$L__BB7_203;
	setp.lt.s64 	%p98, %rd391, %rd177;
	selp.f64 	%fd355, %fd354, %fd274, %p98;
	min.s64 	%rd392, %rd391, %rd177;
$L__BB7_203:
	ld.shared.f64 	%fd279, [_ZN6thrust24THRUST_300001_SM_1000_NS8cuda_cub4core6detail5shmemE+104];
	ld.shared.u64 	%rd180, [_ZN6thrust24THRUST_300001_SM_1000_NS8cuda_cub4core6detail5shmemE+112];
	abs.f64 	%fd280, %fd355;
	abs.f64 	%fd281, %fd279;
	setp.lt.f64 	%p99, %fd280, %fd281;
	mov.f64 	%fd356, %fd279;
	mov.u64 	%rd393, %rd180;
	@%p99 bra 	$L__BB7_206;
	setp.lt.f64 	%p100, %fd281, %fd280;
	mov.f64 	%fd356, %fd355;
	mov.u64 	%rd393, %rd392;
	@%p100 bra 	$L__BB7_206;
	setp.lt.s64 	%p101, %rd392, %rd180;
	selp.f64 	%fd356, %fd355, %fd279, %p101;
	min.s64 	%rd393, %rd392, %rd180;
$L__BB7_206:
	ld.shared.f64 	%fd284, [_ZN6thrust24THRUST_300001_SM_1000_NS8cuda_cub4core6detail5shmemE+120];
	ld.shared.u64 	%rd183, [_ZN6thrust24THRUST_300001_SM_1000_NS8cuda_cub4core6detail5shmemE+128];
	abs.f64 	%fd285, %fd356;
	abs.f64 	%fd286, %fd284;
	setp.lt.f64 	%p102, %fd285, %fd286;
	mov.u64 	%rd394, %rd183;
	mov.f64 	%fd357, %fd284;
	@%p102 bra 	$L__BB7_209;
	setp.lt.f64 	%p103, %fd286, %fd285;
	mov.u64 	%rd394, %rd393;
	mov.f64 	%fd357, %fd356;
	@%p103 bra 	$L__BB7_209;
	setp.lt.s64 	%p104, %rd393, %rd183;
	selp.f64 	%fd357, %fd356, %fd284, %p104;
	min.s64 	%rd394, %rd393, %rd183;
$L__BB7_209:
	mov.u32 	%r376, %tid.x;
	setp.ne.s32 	%p221, %r376, 0;
	@%p221 bra 	$L__BB7_211;
	ld.param.u64 	%rd326, [_ZN6thrust24THRUST_300001_SM_1000_NS8cuda_cub4core6detail13_kernel_agentINS1_8__reduce11ReduceAgentIPN4cuda3std3__45tupleIJdlEEESC_SB_iNS1_9__extrema9arg_max_fIdl7CompareEEEEJSC_SC_iSG_EEEvDpT0__param_1];
	cvta.to.global.u64 	%rd317, %rd326;
	st.global.f64 	[%rd317], %fd357;
	st.global.u64 	[%rd317+8], %rd394;
$L__BB7_211:
	ret;

}
	// .globl	_ZN6thrust24THRUST_300001_SM_1000_NS8cuda_cub4core6detail13_kernel_agentINS1_8__reduce11ReduceAgentINS0_12zip_iteratorIN4cuda3std3__45tupleIJNS0_10device_ptrIdEENS0_17counting_iteratorIlNS0_11use_defaultESF_SF_EEEEEEEPNSB_IJdlEEESJ_lNS1_9__extrema9arg_max_fIdl7CompareEEEEJSI_SK_lSO_EEEvDpT0_
.visible .entry _ZN6thrust24THRUST_300001_SM_1000_NS8cuda_cub4core6detail13_kernel_agentINS1_8__reduce11ReduceAgentINS0_12zip_iteratorIN4cuda3std3__45tupleIJNS0_10device_ptrIdEENS0_17counting_iteratorIlNS0_11use_defaultESF_SF_EEEEEEEPNSB_IJdlEEESJ_lNS1_9__extrema9arg_max_fIdl7CompareEEEEJSI_SK_lSO_EEEvDpT0_(
	.param .align 8 .b8 _ZN6thrust24THRUST_300001_SM_1000_NS8cuda_cub4core6detail13_kernel_agentINS1_8__reduce11ReduceAgentINS0_12zip_iteratorIN4cuda3std3__45tupleIJNS0_10device_ptrIdEENS0_17counting_iteratorIlNS0_11use_defaultESF_SF_EEEEEEEPNSB_IJdlEEESJ_lNS1_9__extrema9arg_max_fIdl7CompareEEEEJSI_SK_lSO_EEEvDpT0__param_0[16],
	.param .u64 .ptr .align 1 _ZN6thrust24THRUST_300001_SM_1000_NS8cuda_cub4core6detail13_kernel_agentINS1_8__reduce11ReduceAgentINS0_12zip_iteratorIN4cuda3std3__45tupleIJNS0_10device_ptrIdEENS0_17counting_iteratorIlNS0_11use_defaultESF_SF_EEEEEEEPNSB_IJdlEEESJ_lNS1_9__extrema9arg_max_fIdl7CompareEEEEJSI_SK_lSO_EEEvDpT0__param_1,
	.param .u64 _ZN6thrust24THRUST_300001_SM_1000_NS8cuda_cub4core6detail13_kernel_agentINS1_8__reduce11ReduceAgentINS0_12zip_iteratorIN4cuda3std3__45tupleIJNS0_10device_ptrIdEENS0_17counting_iteratorIlNS0_11use_defaultESF_SF_EEEEEEEPNSB_IJdlEEESJ_lNS1_9__extrema9arg_max_fIdl7CompareEEEEJSI_SK_lSO_EEEvDpT0__param_2,
	.param .align 1 .b8 _ZN6thrust24THRUST_300001_SM_1000_NS8cuda_cub4core6detail13_kernel_agentINS1_8__reduce11ReduceAgentINS0_12zip_iteratorIN4cuda3std3__45tupleIJNS0_10device_ptrIdEENS0_17counting_iteratorIlNS0_11use_defaultESF_SF_EEEEEEEPNSB_IJdlEEESJ_lNS1_9__extrema9arg_max_fIdl7CompareEEEEJSI_SK_lSO_EEEvDpT0__param_3[1]
)
.maxntid 256
{
	.reg .pred 	%p<213>;
	.reg .b32 	%r<391>;
	.reg .b64 	%rd<341>;
	.reg .b64 	%fd<352>;

	ld.param.u64 	%rd192, [_ZN6thrust24THRUST_300001_SM_1000_NS8cuda_cub4core6detail13_kernel_agentINS1_8__reduce11ReduceAgentINS0_12zip_iteratorIN4cuda3std3__45tupleIJNS0_10device_ptrIdEENS0_17counting_iteratorIlNS0_11use_defaultESF_SF_EEEEEEEPNSB_IJdlEEESJ_lNS1_9__extrema9arg_max_fIdl7CompareEEEEJSI_SK_lSO_EEEvDpT0__param_0+8];
	ld.param.u64 	%rd191, [_ZN6thrust24THRUST_300001_SM_1000_NS8cuda_cub4core6detail13_kernel_agentINS1_8__reduce11ReduceAgentINS0_12zip_iteratorIN4cuda3std3__45tupleIJNS0_10device_ptrIdEENS0_17counting_iteratorIlNS0_11use_defaultESF_SF_EEEEEEEPNSB_IJdlEEESJ_lNS1_9__extrema9arg_max_fIdl7CompareEEEEJSI_SK_lSO_EEEvDpT0__param_0];
	ld.param.u64 	%rd194, [_ZN6thrust24THRUST_300001_SM_1000_NS8cuda_cub4core6detail13_kernel_agentINS1_8__reduce11ReduceAgentINS0_12zip_iteratorIN4cuda3std3__45tupleIJNS0_10device_ptrIdEENS0_17counting_iteratorIlNS0_11use_defaultESF_SF_EEEEEEEPNSB_IJdlEEESJ_lNS1_9__extrema9arg_max_fIdl7CompareEEEEJSI_SK_lSO_EEEvDpT0__param_2];
	setp.eq.s64 	%p1, %rd194, 0;
	@%p1 bra 	$L__BB8_206;
	cvta.to.global.u64 	%rd1, %rd191;
	setp.gt.s64 	%p2, %rd194, 1279;
	@%p2 bra 	$L__BB8_122;
	cvt.u32.u64 	%r1, %rd194;
	mov.u32 	%r2, %tid.x;
	setp.ge.s32 	%p96, %r2, %r1;
	mov.f64 	%fd298, 0d0000000000000000;
	mov.b64 	%rd283, 0;
	mov.u32 	%r385, %r2;
	@%p96 bra 	$L__BB8_4;
	cvt.u64.u32 	%rd239, %r2;
	mul.wide.u32 	%rd240, %r2, 8;
	add.s64 	%rd241, %rd1, %rd240;
	add.s64 	%rd283, %rd192, %rd239;
	ld.global.f64 	%fd298, [%rd241];
	add.s32 	%r385, %r2, 256;
$L__BB8_4:
	setp.ge.s32 	%p97, %r385, %r1;
	@%p97 bra 	$L__BB8_26;
	not.b32 	%r154, %r385;
	add.s32 	%r5, %r154, %r1;
	and.b32  	%r155, %r5, 768;
	setp.eq.s32 	%p98, %r155, 768;
	@%p98 bra 	$L__BB8_11;
	cvt.u64.u32 	%rd243, %r385;
	add.s64 	%rd274, %rd192, %rd243;
	mul.wide.u32 	%rd244, %r385, 8;
	add.s64 	%rd273, %rd1, %rd244;
	shr.u32 	%r156, %r5, 8;
	add.s32 	%r157, %r156, 1;
	and.b32  	%r158, %r157, 3;
	neg.s32 	%r383, %r158;
$L__BB8_7:
	.pragma "nounroll";
	mov.u64 	%rd9, %rd283;
	mov.f64 	%fd3, %fd298;
	ld.global.f64 	%fd4, [%rd273];
	abs.f64 	%fd5, %fd3;
	abs.f64 	%fd6, %fd4;
	setp.lt.f64 	%p99, %fd5, %fd6;
	mov.u64 	%rd283, %rd274;
	mov.f64 	%fd298, %fd4;
	@%p99 bra 	$L__BB8_10;
	setp.lt.f64 	%p100, %fd6, %fd5;
	mov.u64 	%rd283, %rd9;
	mov.f64 	%fd298, %fd3;
	@%p100 bra 	$L__BB8_10;
	setp.lt.s64 	%p101, %rd9, %rd274;
	min.s64 	%rd283, %rd9, %rd274;
	selp.f64 	%fd298, %fd3, %fd4, %p101;
$L__BB8_10:
	add.s32 	%r385, %r385, 256;
	add.s64 	%rd274, %rd274, 256;
	add.s64 	%rd273, %rd273, 2048;
	add.s32 	%r383, %r383, 1;
	setp.ne.s32 	%p102, %r383, 0;
	@%p102 bra 	$L__BB8_7;
$L__BB8_11:
	setp.lt.u32 	%p103, %r5, 768;
	@%p103 bra 	$L__BB8_26;
	add.s32 	%r386, %r385, 512;
$L__BB8_13:
	mov.u32 	%r13, %r386;
	add.s32 	%r159, %r13, -512;
	cvt.s64.s32 	%rd245, %r159;
	mul.wide.s32 	%rd246, %r159, 8;
	add.s64 	%rd17, %rd1, %rd246;
	add.s64 	%rd18, %rd192, %rd245;
	ld.global.f64 	%fd12, [%rd17];
	abs.f64 	%fd13, %fd298;
	abs.f64 	%fd14, %fd12;
	setp.lt.f64 	%p104, %fd13, %fd14;
	mov.u64 	%rd280, %rd18;
	mov.f64 	%fd295, %fd12;
	@%p104 bra 	$L__BB8_16;
	setp.lt.f64 	%p105, %fd14, %fd13;
	mov.u64 	%rd280, %rd283;
	mov.f64 	%fd295, %fd298;
	@%p105 bra 	$L__BB8_16;
	setp.lt.s64 	%p106, %rd283, %rd18;
	min.s64 	%rd280, %rd283, %rd18;
	selp.f64 	%fd295, %fd298, %fd12, %p106;
$L__BB8_16:
	add.s32 	%r160, %r13, -256;
	cvt.s64.s32 	%rd247, %r160;
	add.s64 	%rd21, %rd192, %rd247;
	ld.global.f64 	%fd17, [%rd17+2048];
	abs.f64 	%fd18, %fd295;
	abs.f64 	%fd19, %fd17;
	setp.lt.f64 	%p107, %fd18, %fd19;
	mov.u64 	%rd281, %rd21;
	mov.f64 	%fd296, %fd17;
	@%p107 bra 	$L__BB8_19;
	setp.lt.f64 	%p108, %fd19, %fd18;
	mov.u64 	%rd281, %rd280;
	mov.f64 	%fd296, %fd295;
	@%p108 bra 	$L__BB8_19;
	setp.lt.s64 	%p109, %rd280, %rd21;
	min.s64 	%rd281, %rd280, %rd21;
	selp.f64 	%fd296, %fd295, %fd17, %p109;
$L__BB8_19:
	cvt.s64.s32 	%rd248, %r13;
	add.s64 	%rd24, %rd192, %rd248;
	ld.global.f64 	%fd22, [%rd17+4096];
	abs.f64 	%fd23, %fd296;
	abs.f64 	%fd24, %fd22;
	setp.lt.f64 	%p110, %fd23, %fd24;
	mov.u64 	%rd282, %rd24;
	mov.f64 	%fd297, %fd22;
	@%p110 bra 	$L__BB8_22;
	setp.lt.f64 	%p111, %fd24, %fd23;
	mov.u64 	%rd282, %rd281;
	mov.f64 	%fd297, %fd296;
	@%p111 bra 	$L__BB8_22;
	setp.lt.s64 	%p112, %rd281, %rd24;
	min.s64 	%rd282, %rd281, %rd24;
	selp.f64 	%fd297, %fd296, %fd22, %p112;
$L__BB8_22:
	add.s32 	%r161, %r13, 256;
	cvt.s64.s32 	%rd249, %r161;
	add.s64 	%rd27, %rd192, %rd249;
	ld.global.f64 	%fd27, [%rd17+6144];
	abs.f64 	%fd28, %fd297;
	abs.f64 	%fd29, %fd27;
	setp.lt.f64 	%p113, %fd28, %fd29;
	mov.u64 	%rd283, %rd27;
	mov.f64 	%fd298, %fd27;
	@%p113 bra 	$L__BB8_25;
	setp.lt.f64 	%p114, %fd29, %fd28;
	mov.u64 	%rd283, %rd282;
	mov.f64 	%fd298, %fd297;
	@%p114 bra 	$L__BB8_25;
	setp.lt.s64 	%p115, %rd282, %rd27;
	min.s64 	%rd283, %rd282, %rd27;
	selp.f64 	%fd298, %fd297, %fd27, %p115;
$L__BB8_25:
	add.s32 	%r386, %r13, 1024;
	add.s32 	%r162, %r13, 512;
	setp.lt.s32 	%p116, %r162, %r1;
	@%p116 bra 	$L__BB8_13;
$L__BB8_26:
	setp.lt.s32 	%p117, %r1, 256;
	@%p117 bra 	$L__BB8_71;
	// begin inline asm
	mov.u32 %r276, %laneid;
	// end inline asm
	mov.b64 	%rd260, %fd298;
	mov.b64 	{%r278, %r283}, %rd260;
	mov.b32 	%r294, 1;
	mov.b32 	%r295, 31;
	mov.b32 	%r296, -1;
	// begin inline asm
	shfl.sync.down.b32 %r277, %r278, %r294, %r295, %r296;
	// end inline asm
	// begin inline asm
	shfl.sync.down.b32 %r282, %r283, %r294, %r295, %r296;
	// end inline asm
	mov.b64 	%rd261, {%r277, %r282};
	mov.b64 	%fd33, %rd261;
	mov.b64 	{%r288, %r293}, %rd283;
	// begin inline asm
	shfl.sync.down.b32 %r287, %r288, %r294, %r295, %r296;
	// end inline asm
	// begin inline asm
	shfl.sync.down.b32 %r292, %r293, %r294, %r295, %r296;
	// end inline asm
	mov.b64 	%rd31, {%r287, %r292};
	setp.gt.s32 	%p169, %r276, 30;
	mov.u64 	%rd285, %rd283;
	mov.f64 	%fd300, %fd298;
	@%p169 bra 	$L__BB8_31;
	abs.f64 	%fd34, %fd298;
	abs.f64 	%fd35, %fd33;
	setp.lt.f64 	%p170, %fd34, %fd35;
	mov.u64 	%rd285, %rd31;
	mov.f64 	%fd300, %fd33;
	@%p170 bra 	$L__BB8_31;
	setp.lt.f64 	%p171, %fd35, %fd34;
	mov.u64 	%rd285, %rd283;
	mov.f64 	%fd300, %fd298;
	@%p171 bra 	$L__BB8_31;
	setp.lt.s64 	%p172, %rd283, %rd31;
	min.s64 	%rd285, %rd283, %rd31;
	selp.f64 	%fd300, %fd298, %fd33, %p172;
$L__BB8_31:
	mov.b64 	%rd262, %fd300;
	mov.b64 	{%r298, %r303}, %rd262;
	mov.b32 	%r314, 2;
	mov.b32 	%r315, 31;
	mov.b32 	%r316, -1;
	// begin inline asm
	shfl.sync.down.b32 %r297, %r298, %r314, %r315, %r316;
	// end inline asm
	// begin inline asm
	shfl.sync.down.b32 %r302, %r303, %r314, %r315, %r316;
	// end inline asm
	mov.b64 	%rd263, {%r297, %r302};
	mov.b64 	%fd38, %rd263;
	mov.b64 	{%r308, %r313}, %rd285;
	// begin inline asm
	shfl.sync.down.b32 %r307, %r308, %r314, %r315, %r316;
	// end inline asm
	// begin inline asm
	shfl.sync.down.b32 %r312, %r313, %r314, %r315, %r316;
	// end inline asm
	mov.b64 	%rd34, {%r307, %r312};
	setp.gt.s32 	%p173, %r276, 29;
	mov.u64 	%rd286, %rd285;
	mov.f64 	%fd301, %fd300;
	@%p173 bra 	$L__BB8_35;
	abs.f64 	%fd39, %fd300;
	abs.f64 	%fd40, %fd38;
	setp.lt.f64 	%p174, %fd39, %fd40;
	mov.u64 	%rd286, %rd34;
	mov.f64 	%fd301, %fd38;
	@%p174 bra 	$L__BB8_35;
	setp.lt.f64 	%p175, %fd40, %fd39;
	mov.u64 	%rd286, %rd285;
	mov.f64 	%fd301, %fd300;
	@%p175 bra 	$L__BB8_35;
	setp.lt.s64 	%p176, %rd285, %rd34;
	min.s64 	%rd286, %rd285, %rd34;
	selp.f64 	%fd301, %fd300, %fd38, %p176;
$L__BB8_35:
	mov.b64 	%rd264, %fd301;
	mov.b64 	{%r318, %r323}, %rd264;
	mov.b32 	%r334, 4;
	mov.b32 	%r335, 31;
	mov.b32 	%r336, -1;
	// begin inline asm
	shfl.sync.down.b32 %r317, %r318, %r334, %r335, %r336;
	// end inline asm
	// begin inline asm
	shfl.sync.down.b32 %r322, %r323, %r334, %r335, %r336;
	// end inline asm
	mov.b64 	%rd265, {%r317, %r322};
	mov.b64 	%fd43, %rd265;
	mov.b64 	{%r328, %r333}, %rd286;
	// begin inline asm
	shfl.sync.down.b32 %r327, %r328, %r334, %r335, %r336;
	// end inline asm
	// begin inline asm
	shfl.sync.down.b32 %r332, %r333, %r334, %r335, %r336;
	// end inline asm
	mov.b64 	%rd37, {%r327, %r332};
	setp.gt.s32 	%p177, %r276, 27;
	mov.u64 	%rd287, %rd286;
	mov.f64 	%fd302, %fd301;
	@%p177 bra 	$L__BB8_39;
	abs.f64 	%fd44, %fd301;
	abs.f64 	%fd45, %fd43;
	setp.lt.f64 	%p178, %fd44, %fd45;
	mov.u64 	%rd287, %rd37;
	mov.f64 	%fd302, %fd43;
	@%p178 bra 	$L__BB8_39;
	setp.lt.f64 	%p179, %fd45, %fd44;
	mov.u64 	%rd287, %rd286;
	mov.f64 	%fd302, %fd301;
	@%p179 bra 	$L__BB8_39;
	setp.lt.s64 	%p180, %rd286, %rd37;
	min.s64 	%rd287, %rd286, %rd37;
	selp.f64 	%fd302, %fd301, %fd43, %p180;
$L__BB8_39:
	mov.b64 	%rd266, %fd302;
	mov.b64 	{%r338, %r343}, %rd266;
	mov.b32 	%r354, 8;
	mov.b32 	%r355, 31;
	mov.b32 	%r356, -1;
	// begin inline asm
	shfl.sync.down.b32 %r337, %r338, %r354, %r355, %r356;
	// end inline asm
	// begin inline asm
	shfl.sync.down.b32 %r342, %r343, %r354, %r355, %r356;
	// end inline asm
	mov.b64 	%rd267, {%r337, %r342};
	mov.b64 	%fd48, %rd267;
	mov.b64 	{%r348, %r353}, %rd287;
	// begin inline asm
	shfl.sync.down.b32 %r347, %r348, %r354, %r355, %r356;
	// end inline asm
	// begin inline asm
	shfl.sync.down.b32 %r352, %r353, %r354, %r355, %r356;
	// end inline asm
	mov.b64 	%rd40, {%r347, %r352};
	setp.gt.s32 	%p181, %r276, 23;
	mov.u64 	%rd288, %rd287;
	mov.f64 	%fd303, %fd302;
	@%p181 bra 	$L__BB8_43;
	abs.f64 	%fd49, %fd302;
	abs.f64 	%fd50, %fd48;
	setp.lt.f64 	%p182, %fd49, %fd50;
	mov.u64 	%rd288, %rd40;
	mov.f64 	%fd303, %fd48;
	@%p182 bra 	$L__BB8_43;
	setp.lt.f64 	%p183, %fd50, %fd49;
	mov.u64 	%rd288, %rd287;
	mov.f64 	%fd303, %fd302;
	@%p183 bra 	$L__BB8_43;
	setp.lt.s64 	%p184, %rd287, %rd40;
	min.s64 	%rd288, %rd287, %rd40;
	selp.f64 	%fd303, %fd302, %fd48, %p184;
$L__BB8_43:
	mov.b64 	%rd268, %fd303;
	mov.b64 	{%r358, %r363}, %rd268;
	mov.b32 	%r374, 16;
	mov.b32 	%r375, 31;
	mov.b32 	%r376, -1;
	// begin inline asm
	shfl.sync.down.b32 %r357, %r358, %r374, %r375, %r376;
	// end inline asm
	// begin inline asm
	shfl.sync.down.b32 %r362, %r363, %r374, %r375, %r376;
	// end inline asm
	mov.b64 	%rd269, {%r357, %r362};
	mov.b64 	%fd53, %rd269;
	mov.b64 	{%r368, %r373}, %rd288;
	// begin inline asm
	shfl.sync.down.b32 %r367, %r368, %r374, %r375, %r376;
	// end inline asm
	// begin inline asm
	shfl.sync.down.b32 %r372, %r373, %r374, %r375, %r376;
	// end inline asm
	mov.b64 	%rd43, {%r367, %r372};
	setp.gt.s32 	%p185, %r276, 15;
	mov.u64 	%rd340, %rd288;
	mov.f64 	%fd351, %fd303;
	@%p185 bra 	$L__BB8_47;
	abs.f64 	%fd54, %fd303;
	abs.f64 	%fd55, %fd53;
	setp.lt.f64 	%p186, %fd54, %fd55;
	mov.u64 	%rd340, %rd43;
	mov.f64 	%fd351, %fd53;
	@%p186 bra 	$L__BB8_47;
	setp.lt.f64 	%p187, %fd55, %fd54;
	mov.u64 	%rd340, %rd288;
	mov.f64 	%fd351, %fd303;
	@%p187 bra 	$L__BB8_47;
	setp.lt.s64 	%p188, %rd288, %rd43;
	min.s64 	%rd340, %rd288, %rd43;
	selp.f64 	%fd351, %fd303, %fd53, %p188;
$L__BB8_47:
	setp.ne.s32 	%p189, %r276, 0;
	@%p189 bra 	$L__BB8_49;
	shr.u32 	%r377, %r2, 1;
	and.b32  	%r378, %r377, 496;
	mov.u32 	%r379, _ZN6thrust24THRUST_300001_SM_1000_NS8cuda_cub4core6detail5shmemE;
	add.s32 	%r380, %r379, %r378;
	st.shared.f64 	[%r380+8], %fd351;
	st.shared.u64 	[%r380+16], %rd340;
$L__BB8_49:
	bar.sync 	0;
	setp.ne.s32 	%p190, %r2, 0;
	@%p190 bra 	$L__BB8_204;
	ld.shared.f64 	%fd58, [_ZN6thrust24THRUST_300001_SM_1000_NS8cuda_cub4core6detail5shmemE+24];
	ld.shared.u64 	%rd46, [_ZN6thrust24THRUST_300001_SM_1000_NS8cuda_cub4core6detail5shmemE+32];
	abs.f64 	%fd59, %fd351;
	abs.f64 	%fd60, %fd58;
	setp.lt.f64 	%p191, %fd59, %fd60;
	mov.u64 	%rd290, %rd46;
	mov.f64 	%fd305, %fd58;
	@%p191 bra 	$L__BB8_53;
	setp.lt.f64 	%p192, %fd60, %fd59;
	mov.u64 	%rd290, %rd340;
	mov.f64 	%fd305, %fd351;
	@%p192 bra 	$L__BB8_53;
	setp.lt.s64 	%p193, %rd340, %rd46;
	min.s64 	%rd290, %rd340, %rd46;
	selp.f64 	%fd305, %fd351, %fd58, %p193;
$L__BB8_53:
	ld.shared.f64 	%fd63, [_ZN6thrust24THRUST_300001_SM_1000_NS8cuda_cub4core6detail5shmemE+40];
	ld.shared.u64 	%rd49, [_ZN6thrust24THRUST_300001_SM_1000_NS8cuda_cub4core6detail5shmemE+48];
	abs.f64 	%fd64, %fd305;
	abs.f64 	%fd65, %fd63;
	setp.lt.f64 	%p194, %fd64, %fd65;
	mov.u64 	%rd291, %rd49;
	mov.f64 	%fd306, %fd63;
	@%p194 bra 	$L__BB8_56;
	setp.lt.f64 	%p195, %fd65, %fd64;
	mov.u64 	%rd291, %rd290;
	mov.f64 	%fd306, %fd305;
	@%p195 bra 	$L__BB8_56;
	setp.lt.s64 	%p196, %rd290, %rd49;
	min.s64 	%rd291, %rd290, %rd49;
	selp.f64 	%fd306, %fd305, %fd63, %p196;
$L__BB8_56:
	ld.shared.f64 	%fd68, [_ZN6thrust24THRUST_300001_SM_1000_NS8cuda_cub4core6detail5shmemE+56];
	ld.shared.u64 	%rd52, [_ZN6thrust24THRUST_300001_SM_1000_NS8cuda_cub4core6detail5shmemE+64];
	abs.f64 	%fd69, %fd306;
	abs.f64 	%fd70, %fd68;
	setp.lt.f64 	%p197, %fd69, %fd70;
	mov.u64 	%rd292, %rd52;
	mov.f64 	%fd307, %fd68;
	@%p197 bra 	$L__BB8_59;
	setp.lt.f64 	%p198, %fd70, %fd69;
	mov.u64 	%rd292, %rd291;
	mov.f64 	%fd307, %fd306;
	@%p198 bra 	$L__BB8_59;
	setp.lt.s64 	%p199, %rd291, %rd52;
	min.s64 	%rd292, %rd291, %rd52;
	selp.f64 	%fd307, %fd306, %fd68, %p199;
$L__BB8_59:
	ld.shared.f64 	%fd73, [_ZN6thrust24THRUST_300001_SM_1000_NS8cuda_cub4core6detail5shmemE+72];
	ld.shared.u64 	%rd55, [_ZN6thrust24THRUST_300001_SM_1000_NS8cuda_cub4core6detail5shmemE+80];
	abs.f64 	%fd74, %fd307;
	abs.f64 	%fd75, %fd73;
	setp.lt.f64 	%p200, %fd74, %fd75;
	mov.u64 	%rd293, %rd55;
	mov.f64 	%fd308, %fd73;
	@%p200 bra 	$L__BB8_62;
	setp.lt.f64 	%p201, %fd75, %fd74;
	mov.u64 	%rd293, %rd292;
	mov.f64 	%fd308, %fd307;
	@%p201 bra 	$L__BB8_62;
	setp.lt.s64 	%p202, %rd292, %rd55;
	min.s64 	%rd293, %rd292, %rd55;
	selp.f64 	%fd308, %fd307, %fd73, %p202;
$L__BB8_62:
	ld.shared.f64 	%fd78, [_ZN6thrust24THRUST_300001_SM_1000_NS8cuda_cub4core6detail5shmemE+88];
	ld.shared.u64 	%rd58, [_ZN6thrust24THRUST_300001_SM_1000_NS8cuda_cub4core6detail5shmemE+96];
	abs.f64 	%fd79, %fd308;
	abs.f64 	%fd80, %fd78;
	setp.lt.f64 	%p203, %fd79, %fd80;
	mov.u64 	%rd294, %rd58;
	mov.f64 	%fd309, %fd78;
	@%p203 bra 	$L__BB8_65;
	setp.lt.f64 	%p204, %fd80, %fd79;
	mov.u64 	%rd294, %rd293;
	mov.f64 	%fd309, %fd308;
	@%p204 bra 	$L__BB8_65;
	setp.lt.s64 	%p205, %rd293, %rd58;
	min.s64 	%rd294, %rd293, %rd58;
	selp.f64 	%fd309, %fd308, %fd78, %p205;
$L__BB8_65:
	ld.shared.f64 	%fd83, [_ZN6thrust24THRUST_300001_SM_1000_NS8cuda_cub4core6detail5shmemE+104];
	ld.shared.u64 	%rd61, [_ZN6thrust24THRUST_300001_SM_1000_NS8cuda_cub4core6detail5shmemE+112];
	abs.f64 	%fd84, %fd309;
	abs.f64 	%fd85, %fd83;
	setp.lt.f64 	%p206, %fd84, %fd85;
	mov.u64 	%rd295, %rd61;
	mov.f64 	%fd310, %fd83;
	@%p206 bra 	$L__BB8_68;
	setp.lt.f64 	%p207, %fd85, %fd84;
	mov.u64 	%rd295, %rd294;
	mov.f64 	%fd310, %fd309;
	@%p207 bra 	$L__BB8_68;
	setp.lt.s64 	%p208, %rd294, %rd61;
	min.s64 	%rd295, %rd294, %rd61;
	selp.f64 	%fd310, %fd309, %fd83, %p208;
$L__BB8_68:
	ld.shared.f64 	%fd88, [_ZN6thrust24THRUST_300001_SM_1000_NS8cuda_cub4core6detail5shmemE+120];
	ld.shared.u64 	%rd64, [_ZN6thrust24THRUST_300001_SM_1000_NS8cuda_cub4core6detail5shmemE+128];
	abs.f64 	%fd89, %fd310;
	abs.f64 	%fd90, %fd88;
	setp.lt.f64 	%p209, %fd89, %fd90;
	mov.u64 	%rd340, %rd64;
	mov.f64 	%fd351, %fd88;
	@%p209 bra 	$L__BB8_204;
	setp.lt.f64 	%p210, %fd90, %fd89;
	mov.u64 	%rd340, %rd295;
	mov.f64 	%fd351, %fd310;
	@%p210 bra 	$L__BB8_204;
	setp.lt.s64 	%p211, %rd295, %rd64;
	min.s64 	%rd340, %rd295, %rd64;
	selp.f64 	%fd351, %fd310, %fd88, %p211;
	bra.uni 	$L__BB8_204;
$L__BB8_71:
	// begin inline asm
	mov.u32 %r163, %laneid;
	// end inline asm
	and.b32  	%r184, %r2, 992;
	add.s32 	%r185, %r184, 32;
	setp.gt.s32 	%p118, %r185, %r1;
	not.b32 	%r186, %r184;
	add.s32 	%r187, %r1, %r186;
	selp.b32 	%r182, %r187, 31, %p118;
	mov.b64 	%rd250, %fd298;
	mov.b64 	{%r165, %r170}, %rd250;
	mov.b32 	%r181, 1;
	mov.b32 	%r183, -1;
	// begin inline asm
	shfl.sync.down.b32 %r164, %r165, %r181, %r182, %r183;
	// end inline asm
	// begin inline asm
	shfl.sync.down.b32 %r169, %r170, %r181, %r182, %r183;
	// end inline asm
	mov.b64 	%rd251, {%r164, %r169};
	mov.b64 	%fd92, %rd251;
	mov.b64 	{%r175, %r180}, %rd283;
	// begin inline asm
	shfl.sync.down.b32 %r174, %r175, %r181, %r182, %r183;
	// end inline asm
	// begin inline asm
	shfl.sync.down.b32 %r179, %r180, %r181, %r182, %r183;
	// end inline asm
	mov.b64 	%rd66, {%r174, %r179};
	setp.ge.s32 	%p119, %r163, %r182;
	mov.u64 	%rd296, %rd283;
	mov.f64 	%fd311, %fd298;
	@%p119 bra 	$L__BB8_75;
	abs.f64 	%fd93, %fd298;
	abs.f64 	%fd94, %fd92;
	setp.lt.f64 	%p120, %fd93, %fd94;
	mov.u64 	%rd296, %rd66;
	mov.f64 	%fd311, %fd92;
	@%p120 bra 	$L__BB8_75;
	setp.lt.f64 	%p121, %fd94, %fd93;
	mov.u64 	%rd296, %rd283;
	mov.f64 	%fd311, %fd298;
	@%p121 bra 	$L__BB8_75;
	setp.lt.s64 	%p122, %rd283, %rd66;
	min.s64 	%rd296, %rd283, %rd66;
	selp.f64 	%fd311, %fd298, %fd92, %p122;
$L__BB8_75:
	mov.b64 	%rd252, %fd311;
	mov.b64 	{%r189, %r194}, %rd252;
	mov.b32 	%r205, 2;
	mov.b32 	%r207, -1;
	// begin inline asm
	shfl.sync.down.b32 %r188, %r189, %r205, %r182, %r207;
	// end inline asm
	// begin inline asm
	shfl.sync.down.b32 %r193, %r194, %r205, %r182, %r207;
	// end inline asm
	mov.b64 	%rd253, {%r188, %r193};
	mov.b64 	%fd97, %rd253;
	mov.b64 	{%r199, %r204}, %rd296;
	// begin inline asm
	shfl.sync.down.b32 %r198, %r199, %r205, %r182, %r207;
	// end inline asm
	// begin inline asm
	shfl.sync.down.b32 %r203, %r204, %r205, %r182, %r207;
	// end inline asm
	mov.b64 	%rd69, {%r198, %r203};
	add.s32 	%r208, %r163, 2;
	setp.gt.s32 	%p123, %r208, %r182;
	mov.u64 	%rd297, %rd296;
	mov.f64 	%fd312, %fd311;
	@%p123 bra 	$L__BB8_79;
	abs.f64 	%fd98, %fd311;
	abs.f64 	%fd99, %fd97;
	setp.lt.f64 	%p124, %fd98, %fd99;
	mov.u64 	%rd297, %rd69;
	mov.f64 	%fd312, %fd97;
	@%p124 bra 	$L__BB8_79;
	setp.lt.f64 	%p125, %fd99, %fd98;
	mov.u64 	%rd297, %rd296;
	mov.f64 	%fd312, %fd311;
	@%p125 bra 	$L__BB8_79;
	setp.lt.s64 	%p126, %rd296, %rd69;
	min.s64 	%rd297, %rd296, %rd69;
	selp.f64 	%fd312, %fd311, %fd97, %p126;
$L__BB8_79:
	mov.b64 	%rd254, %fd312;
	mov.b64 	{%r210, %r215}, %rd254;
	mov.b32 	%r226, 4;
	mov.b32 	%r228, -1;
	// begin inline asm
	shfl.sync.down.b32 %r209, %r210, %r226, %r182, %r228;
	// end inline asm
	// begin inline asm
	shfl.sync.down.b32 %r214, %r215, %r226, %r182, %r228;
	// end inline asm
	mov.b64 	%rd255, {%r209, %r214};
	mov.b64 	%fd102, %rd255;
	mov.b64 	{%r220, %r225}, %rd297;
	// begin inline asm
	shfl.sync.down.b32 %r219, %r220, %r226, %r182, %r228;
	// end inline asm
	// begin inline asm
	shfl.sync.down.b32 %r224, %r225, %r226, %r182, %r228;
	// end inline asm
	mov.b64 	%rd72, {%r219, %r224};
	add.s32 	%r229, %r163, 4;
	setp.gt.s32 	%p127, %r229, %r182;
	mov.u64 	%rd298, %rd297;
	mov.f64 	%fd313, %fd312;
	@%p127 bra 	$L__BB8_83;
	abs.f64 	%fd103, %fd312;
	abs.f64 	%fd104, %fd102;
	setp.lt.f64 	%p128, %fd103, %fd104;
	mov.u64 	%rd298, %rd72;
	mov.f64 	%fd313, %fd102;
	@%p128 bra 	$L__BB8_83;
	setp.lt.f64 	%p129, %fd104, %fd103;
	mov.u64 	%rd298, %rd297;
	mov.f64 	%fd313, %fd312;
	@%p129 bra 	$L__BB8_83;
	setp.lt.s64 	%p130, %rd297, %rd72;
	min.s64 	%rd298, %rd297, %rd72;
	selp.f64 	%fd313, %fd312, %fd102, %p130;
$L__BB8_83:
	mov.b64 	%rd256, %fd313;
	mov.b64 	{%r231, %r236}, %rd256;
	mov.b32 	%r247, 8;
	mov.b32 	%r249, -1;
	// begin inline asm
	shfl.sync.down.b32 %r230, %r231, %r247, %r182, %r249;
	// end inline asm
	// begin inline asm
	shfl.sync.down.b32 %r235, %r236, %r247, %r182, %r249;
	// end inline asm
	mov.b64 	%rd257, {%r230, %r235};
	mov.b64 	%fd107, %rd257;
	mov.b64 	{%r241, %r246}, %rd298;
	// begin inline asm
	shfl.sync.down.b32 %r240, %r241, %r247, %r182, %r249;
	// end inline asm
	// begin inline asm
	shfl.sync.down.b32 %r245, %r246, %r247, %r182, %r249;
	// end inline asm
	mov.b64 	%rd75, {%r240, %r245};
	add.s32 	%r250, %r163, 8;
	setp.gt.s32 	%p131, %r250, %r182;
	mov.u64 	%rd299, %rd298;
	mov.f64 	%fd314, %fd313;
	@%p131 bra 	$L__BB8_87;
	abs.f64 	%fd108, %fd313;
	abs.f64 	%fd109, %fd107;
	setp.lt.f64 	%p132, %fd108, %fd109;
	mov.u64 	%rd299, %rd75;
	mov.f64 	%fd314, %fd107;
	@%p132 bra 	$L__BB8_87;
	setp.lt.f64 	%p133, %fd109, %fd108;
	mov.u64 	%rd299, %rd298;
	mov.f64 	%fd314, %fd313;
	@%p133 bra 	$L__BB8_87;
	setp.lt.s64 	%p134, %rd298, %rd75;
	min.s64 	%rd299, %rd298, %rd75;
	selp.f64 	%fd314, %fd313, %fd107, %p134;
$L__BB8_87:
	mov.b64 	%rd258, %fd314;
	mov.b64 	{%r252, %r257}, %rd258;
	mov.b32 	%r268, 16;
	mov.b32 	%r270, -1;
	// begin inline asm
	shfl.sync.down.b32 %r251, %r252, %r268, %r182, %r270;
	// end inline asm
	// begin inline asm
	shfl.sync.down.b32 %r256, %r257, %r268, %r182, %r270;
	// end inline asm
	mov.b64 	%rd259, {%r251, %r256};
	mov.b64 	%fd112, %rd259;
	mov.b64 	{%r262, %r267}, %rd299;
	// begin inline asm
	shfl.sync.down.b32 %r261, %r262, %r268, %r182, %r270;
	// end inline asm
	// begin inline asm
	shfl.sync.down.b32 %r266, %r267, %r268, %r182, %r270;
	// end inline asm
	mov.b64 	%rd78, {%r261, %r266};
	add.s32 	%r271, %r163, 16;
	setp.gt.s32 	%p135, %r271, %r182;
	mov.u64 	%rd340, %rd299;
	mov.f64 	%fd351, %fd314;
	@%p135 bra 	$L__BB8_91;
	abs.f64 	%fd113, %fd314;
	abs.f64 	%fd114, %fd112;
	setp.lt.f64 	%p136, %fd113, %fd114;
	mov.u64 	%rd340, %rd78;
	mov.f64 	%fd351, %fd112;
	@%p136 bra 	$L__BB8_91;
	setp.lt.f64 	%p137, %fd114, %fd113;
	mov.u64 	%rd340, %rd299;
	mov.f64 	%fd351, %fd314;
	@%p137 bra 	$L__BB8_91;
	setp.lt.s64 	%p138, %rd299, %rd78;
	min.s64 	%rd340, %rd299, %rd78;
	selp.f64 	%fd351, %fd314, %fd112, %p138;
$L__BB8_91:
	setp.ne.s32 	%p139, %r163, 0;
	@%p139 bra 	$L__BB8_93;
	shr.u32 	%r272, %r2, 1;
	and.b32  	%r273, %r272, 496;
	mov.u32 	%r274, _ZN6thrust24THRUST_300001_SM_1000_NS8cuda_cub4core6detail5shmemE;
	add.s32 	%r275, %r274, %r273;
	st.shared.f64 	[%r275+8], %fd351;
	st.shared.u64 	[%r275+16], %rd340;
$L__BB8_93:
	bar.sync 	0;
	setp.ne.s32 	%p140, %r2, 0;
	@%p140 bra 	$L__BB8_204;
	setp.lt.s32 	%p141, %r1, 33;
	mov.f64 	%fd316, %fd351;
	mov.u64 	%rd301, %rd340;
	@%p141 bra 	$L__BB8_98;
	ld.shared.f64 	%fd117, [_ZN6thrust24THRUST_300001_SM_1000_NS8cuda_cub4core6detail5shmemE+24];
	ld.shared.u64 	%rd81, [_ZN6thrust24THRUST_300001_SM_1000_NS8cuda_cub4core6detail5shmemE+32];
	abs.f64 	%fd118, %fd351;
	abs.f64 	%fd119, %fd117;
	setp.lt.f64 	%p142, %fd118, %fd119;
	mov.f64 	%fd316, %fd117;
	mov.u64 	%rd301, %rd81;
	@%p142 bra 	$L__BB8_98;
	setp.lt.f64 	%p143, %fd119, %fd118;
	mov.f64 	%fd316, %fd351;
	mov.u64 	%rd301, %rd340;
	@%p143 bra 	$L__BB8_98;
	setp.lt.s64 	%p144, %rd340, %rd81;
	min.s64 	%rd301, %rd340, %rd81;
	selp.f64 	%fd316, %fd351, %fd117, %p144;
$L__BB8_98:
	setp.lt.s32 	%p145, %r1, 65;
	mov.f64 	%fd317, %fd316;
	mov.u64 	%rd302, %rd301;
	@%p145 bra 	$L__BB8_102;
	ld.shared.f64 	%fd122, [_ZN6thrust24THRUST_300001_SM_1000_NS8cuda_cub4core6detail5shmemE+40];
	ld.shared.u64 	%rd84, [_ZN6thrust24THRUST_300001_SM_1000_NS8cuda_cub4core6detail5shmemE+48];
	abs.f64 	%fd123, %fd316;
	abs.f64 	%fd124, %fd122;
	setp.lt.f64 	%p146, %fd123, %fd124;
	mov.f64 	%fd317, %fd122;
	mov.u64 	%rd302, %rd84;
	@%p146 bra 	$L__BB8_102;
	setp.lt.f64 	%p147, %fd124, %fd123;
	mov.f64 	%fd317, %fd316;
	mov.u64 	%rd302, %rd301;
	@%p147 bra 	$L__BB8_102;
	setp.lt.s64 	%p148, %rd301, %rd84;
	min.s64 	%rd302, %rd301, %rd84;
	selp.f64 	%fd317, %fd316, %fd122, %p148;
$L__BB8_102:
	setp.lt.s32 	%p149, %r1, 97;
	mov.f64 	%fd318, %fd317;
	mov.u64 	%rd303, %rd302;
	@%p149 bra 	$L__BB8_106;
	ld.shared.f64 	%fd127, [_ZN6thrust24THRUST_300001_SM_1000_NS8cuda_cub4core6detail5shmemE+56];
	ld.shared.u64 	%rd87, [_ZN6thrust24THRUST_300001_SM_1000_NS8cuda_cub4core6detail5shmemE+64];
	abs.f64 	%fd128, %fd317;
	abs.f64 	%fd129, %fd127;
	setp.lt.f64 	%p150, %fd128, %fd129;
	mov.f64 	%fd318, %fd127;
	mov.u64 	%rd303, %rd87;
	@%p150 bra 	$L__BB8_106;
	setp.lt.f64 	%p151, %fd129, %fd128;
	mov.f64 	%fd318, %fd317;
	mov.u64 	%rd303, %rd302;
	@%p151 bra 	$L__BB8_106;
	setp.lt.s64 	%p152, %rd302, %rd87;
	min.s64 	%rd303, %rd302, %rd87;
	selp.f64 	%fd318, %fd317, %fd127, %p152;
$L__BB8_106:
	setp.lt.s32 	%p153, %r1, 129;
	mov.f64 	%fd319, %fd318;
	mov.u64 	%rd304, %rd303;
	@%p153 bra 	$L__BB8_110;
	ld.shared.f64 	%fd132, [_ZN6thrust24THRUST_300001_SM_1000_NS8cuda_cub4core6detail5shmemE+72];
	ld.shared.u64 	%rd90, [_ZN6thrust24THRUST_300001_SM_1000_NS8cuda_cub4core6detail5shmemE+80];
	abs.f64 	%fd133, %fd318;
	abs.f64 	%fd134, %fd132;
	setp.lt.f64 	%p154, %fd133, %fd134;
	mov.f64 	%fd319, %fd132;
	mov.u64 	%rd304, %rd90;
	@%p154 bra 	$L__BB8_110;
	setp.lt.f64 	%p155, %fd134, %fd133;
	mov.f64 	%fd319, %fd318;
	mov.u64 	%rd304, %rd303;
	@%p155 bra 	$L__BB8_110;
	setp.lt.s64 	%p156, %rd303, %rd90;
	min.s64 	%rd304, %rd303, %rd90;
	selp.f64 	%fd319, %fd318, %fd132, %p156;
$L__BB8_110:
	setp.lt.s32 	%p157, %r1, 161;
	mov.f64 	%fd320, %fd319;
	mov.u64 	%rd305, %rd304;
	@%p157 bra 	$L__BB8_114;
	ld.shared.f64 	%fd137, [_ZN6thrust24THRUST_300001_SM_1000_NS8cuda_cub4core6detail5shmemE+88];
	ld.shared.u64 	%rd93, [_ZN6thrust24THRUST_300001_SM_1000_NS8cuda_cub4core6detail5shmemE+96];
	abs.f64 	%fd138, %fd319;
	abs.f64 	%fd139, %fd137;
	setp.lt.f64 	%p158, %fd138, %fd139;
	mov.f64 	%fd320, %fd137;
	mov.u64 	%rd305, %rd93;
	@%p158 bra 	$L__BB8_114;
	setp.lt.f64 	%p159, %fd139, %fd138;
	mov.f64 	%fd320, %fd319;
	mov.u64 	%rd305, %rd304;
	@%p159 bra 	$L__BB8_114;
	setp.lt.s64 	%p160, %rd304, %rd93;
	min.s64 	%rd305, %rd304, %rd93;
	selp.f64 	%fd320, %fd319, %fd137, %p160;
$L__BB8_114:
	setp.lt.s32 	%p161, %r1, 193;
	mov.f64 	%fd321, %fd320;
	mov.u64 	%rd306, %rd305;
	@%p161 bra 	$L__BB8_118;
	ld.shared.f64 	%fd142, [_ZN6thrust24THRUST_300001_SM_1000_NS8cuda_cub4core6detail5shmemE+104];
	ld.shared.u64 	%rd96, [_ZN6thrust24THRUST_300001_SM_1000_NS8cuda_cub4core6detail5shmemE+112];
	abs.f64 	%fd143, %fd320;
	abs.f64 	%fd144, %fd142;
	setp.lt.f64 	%p162, %fd143, %fd144;
	mov.f64 	%fd321, %fd142;
	mov.u64 	%rd306, %rd96;
	@%p162 bra 	$L__BB8_118;
	setp.lt.f64 	%p163, %fd144, %fd143;
	mov.f64 	%fd321, %fd320;
	mov.u64 	%rd306, %rd305;
	@%p163 bra 	$L__BB8_118;
	setp.lt.s64 	%p164, %rd305, %rd96;
	min.s64 	%rd306, %rd305, %rd96;
	selp.f64 	%fd321, %fd320, %fd142, %p164;
$L__BB8_118:
	setp.lt.s32 	%p165, %r1, 225;
	mov.u64 	%rd340, %rd306;
	mov.f64 	%fd351, %fd321;
	@%p165 bra 	$L__BB8_204;
	ld.shared.f64 	%fd147, [_ZN6thrust24THRUST_300001_SM_1000_NS8cuda_cub4core6detail5shmemE+120];
	ld.shared.u64 	%rd99, [_ZN6thrust24THRUST_300001_SM_1000_NS8cuda_cub4core6detail5shmemE+128];
	abs.f64 	%fd148, %fd321;
	abs.f64 	%fd149, %fd147;
	setp.lt.f64 	%p166, %fd148, %fd149;
	mov.u64 	%rd340, %rd99;
	mov.f64 	%fd351, %fd147;
	@%p166 bra 	$L__BB8_204;
	setp.lt.f64 	%p167, %fd149, %fd148;
	mov.u64 	%rd340, %rd306;
	mov.f64 	%fd351, %fd321;
	@%p167 bra 	$L__BB8_204;
	setp.lt.s64 	%p168, %rd306, %rd99;
	min.s64 	%rd340, %rd306, %rd99;
	selp.f64 	%fd351, %fd321, %fd147, %p168;
	bra.uni 	$L__BB8_204;
$L__BB8_122:
	mov.u32 	%r18, %tid.x;
	cvt.u64.u32 	%rd101, %r18;
	mul.wide.u32 	%rd195, %r18, 8;
	add.s64 	%rd102, %rd1, %rd195;
	ld.global.f64 	%fd274, [%rd102];
	add.s32 	%r31, %r18, 256;
	cvt.u64.u32 	%rd196, %r31;
	ld.global.f64 	%fd275, [%rd102+2048];
	add.s32 	%r32, %r18, 512;
	cvt.u64.u32 	%rd197, %r32;
	ld.global.f64 	%fd276, [%rd102+4096];
	add.s32 	%r33, %r18, 768;
	cvt.u64.u32 	%rd198, %r33;
	ld.global.f64 	%fd277, [%rd102+6144];
	or.b32  	%r34, %r18, 1024;
	cvt.u64.u32 	%rd103, %r34;
	add.s64 	%rd327, %rd192, %rd103;
	ld.global.f64 	%fd338, [%rd102+8192];
	abs.f64 	%fd278, %fd274;
	abs.f64 	%fd279, %fd275;
	setp.geu.f64 	%p3, %fd278, %fd279;
	selp.f64 	%fd280, %fd274, %fd275, %p3;
	selp.b64 	%rd199, %rd101, %rd196, %p3;
	abs.f64 	%fd281, %fd280;
	abs.f64 	%fd282, %fd276;
	setp.geu.f64 	%p4, %fd281, %fd282;
	selp.f64 	%fd283, %fd280, %fd276, %p4;
	selp.b64 	%rd200, %rd199, %rd197, %p4;
	abs.f64 	%fd284, %fd283;
	abs.f64 	%fd285, %fd277;
	setp.geu.f64 	%p5, %fd284, %fd285;
	selp.f64 	%fd152, %fd283, %fd277, %p5;
	selp.b64 	%rd105, %rd200, %rd198, %p5;
	abs.f64 	%fd153, %fd152;
	abs.f64 	%fd154, %fd338;
	setp.lt.f64 	%p6, %fd153, %fd154;
	@%p6 bra 	$L__BB8_124;
	setp.lt.f64 	%p7, %fd154, %fd153;
	setp.lt.u64 	%p8, %rd105, %rd103;
	or.pred  	%p9, %p7, %p8;
	selp.f64 	%fd338, %fd152, %fd338, %p9;
	add.s64 	%rd203, %rd192, %rd105;
	selp.b64 	%rd327, %rd203, %rd327, %p9;
$L__BB8_124:
	setp.lt.u64 	%p10, %rd194, 2560;
	mov.b64 	%rd316, 1280;
	@%p10 bra 	$L__BB8_137;
	mov.b64 	%rd308, 1280;
	mov.f64 	%fd323, %fd338;
$L__BB8_126:
	add.s64 	%rd206, %rd308, %rd101;
	shl.b64 	%rd207, %rd308, 3;
	add.s64 	%rd208, %rd102, %rd207;
	add.s64 	%rd310, %rd206, %rd192;
	ld.global.f64 	%fd324, [%rd208];
	ld.global.f64 	%fd325, [%rd208+2048];
	ld.global.f64 	%fd326, [%rd208+4096];
	add.s64 	%rd313, %rd310, 768;
	ld.global.f64 	%fd327, [%rd208+6144];
	ld.global.f64 	%fd338, [%rd208+8192];
	abs.f64 	%fd163, %fd323;
	abs.f64 	%fd164, %fd324;
	setp.lt.f64 	%p11, %fd163, %fd164;
	@%p11 bra 	$L__BB8_128;
	setp.lt.f64 	%p12, %fd164, %fd163;
	setp.lt.s64 	%p13, %rd327, %rd310;
	or.pred  	%p14, %p12, %p13;
	selp.f64 	%fd324, %fd323, %fd324, %p14;
	selp.b64 	%rd310, %rd327, %rd310, %p14;
$L__BB8_128:
	add.s64 	%rd209, %rd308, %rd101;
	add.s64 	%rd210, %rd209, %rd192;
	add.s64 	%rd311, %rd210, 256;
	abs.f64 	%fd167, %fd324;
	abs.f64 	%fd168, %fd325;
	setp.lt.f64 	%p15, %fd167, %fd168;
	@%p15 bra 	$L__BB8_130;
	setp.lt.f64 	%p16, %fd168, %fd167;
	setp.lt.s64 	%p17, %rd310, %rd311;
	or.pred  	%p18, %p16, %p17;
	selp.f64 	%fd325, %fd324, %fd325, %p18;
	selp.b64 	%rd311, %rd310, %rd311, %p18;
$L__BB8_130:
	add.s64 	%rd211, %rd308, %rd101;
	add.s64 	%rd212, %rd211, %rd192;
	add.s64 	%rd312, %rd212, 512;
	abs.f64 	%fd171, %fd325;
	abs.f64 	%fd172, %fd326;
	setp.lt.f64 	%p19, %fd171, %fd172;
	@%p19 bra 	$L__BB8_132;
	setp.lt.f64 	%p20, %fd172, %fd171;
	setp.lt.s64 	%p21, %rd311, %rd312;
	or.pred  	%p22, %p20, %p21;
	selp.f64 	%fd326, %fd325, %fd326, %p22;
	selp.b64 	%rd312, %rd311, %rd312, %p22;
$L__BB8_132:
	abs.f64 	%fd175, %fd326;
	abs.f64 	%fd176, %fd327;
	setp.lt.f64 	%p23, %fd175, %fd176;
	@%p23 bra 	$L__BB8_134;
	setp.lt.f64 	%p24, %fd176, %fd175;
	setp.lt.s64 	%p25, %rd312, %rd313;
	or.pred  	%p26, %p24, %p25;
	selp.f64 	%fd327, %fd326, %fd327, %p26;
	selp.b64 	%rd313, %rd312, %rd313, %p26;
$L__BB8_134:
	add.s64 	%rd213, %rd308, %rd101;
	add.s64 	%rd214, %rd213, %rd192;
	add.s64 	%rd327, %rd214, 1024;
	abs.f64 	%fd179, %fd327;
	abs.f64 	%fd180, %fd338;
	setp.lt.f64 	%p27, %fd179, %fd180;
	@%p27 bra 	$L__BB8_136;
	setp.lt.f64 	%p28, %fd180, %fd179;
	setp.lt.s64 	%p29, %rd313, %rd327;
	or.pred  	%p30, %p28, %p29;
	selp.f64 	%fd338, %fd327, %fd338, %p30;
	selp.b64 	%rd327, %rd313, %rd327, %p30;
$L__BB8_136:
	add.s64 	%rd316, %rd308, 1280;
	add.s64 	%rd215, %rd308, 2560;
	setp.le.s64 	%p31, %rd215, %rd194;
	mov.u64 	%rd308, %rd316;
	mov.f64 	%fd323, %fd338;
	@%p31 bra 	$L__BB8_126;
$L__BB8_137:
	setp.le.s64 	%p32, %rd194, %rd316;
	@%p32 bra 	$L__BB8_160;
	cvt.u32.u64 	%r35, %rd316;
	cvt.u32.u64 	%r36, %rd194;
	sub.s32 	%r19, %r36, %r35;
	setp.ge.s32 	%p33, %r18, %r19;
	@%p33 bra 	$L__BB8_160;
	cvta.to.global.u64 	%rd128, %rd191;
	not.b32 	%r38, %r18;
	add.s32 	%r39, %r38, %r36;
	sub.s32 	%r20, %r39, %r35;
	and.b32  	%r41, %r20, 768;
	setp.eq.s32 	%p34, %r41, 768;
	mov.u32 	%r389, %r18;
	@%p34 bra 	$L__BB8_145;
	add.s64 	%rd217, %rd316, %rd101;
	add.s64 	%rd318, %rd217, %rd192;
	shl.b64 	%rd218, %rd217, 3;
	add.s64 	%rd317, %rd128, %rd218;
	shr.u32 	%r42, %r20, 8;
	add.s32 	%r43, %r42, 1;
	and.b32  	%r44, %r43, 3;
	neg.s32 	%r387, %r44;
	mov.u32 	%r389, %r18;
$L__BB8_141:
	.pragma "nounroll";
	mov.u64 	%rd133, %rd327;
	mov.f64 	%fd184, %fd338;
	ld.global.f64 	%fd185, [%rd317];
	abs.f64 	%fd186, %fd184;
	abs.f64 	%fd187, %fd185;
	setp.lt.f64 	%p35, %fd186, %fd187;
	mov.f64 	%fd338, %fd185;
	mov.u64 	%rd327, %rd318;
	@%p35 bra 	$L__BB8_144;
	setp.lt.f64 	%p36, %fd187, %fd186;
	mov.f64 	%fd338, %fd184;
	mov.u64 	%rd327, %rd133;
	@%p36 bra 	$L__BB8_144;
	setp.lt.s64 	%p37, %rd133, %rd318;
	selp.f64 	%fd338, %fd184, %fd185, %p37;
	min.s64 	%rd327, %rd133, %rd318;
$L__BB8_144:
	add.s32 	%r389, %r389, 256;
	add.s64 	%rd318, %rd318, 256;
	add.s64 	%rd317, %rd317, 2048;
	add.s32 	%r387, %r387, 1;
	setp.ne.s32 	%p38, %r387, 0;
	@%p38 bra 	$L__BB8_141;
$L__BB8_145:
	setp.lt.u32 	%p39, %r20, 768;
	@%p39 bra 	$L__BB8_160;
	add.s32 	%r390, %r389, 512;
$L__BB8_147:
	mov.u32 	%r28, %r390;
	add.s32 	%r45, %r28, -512;
	cvt.u64.u32 	%rd219, %r45;
	add.s64 	%rd220, %rd316, %rd219;
	shl.b64 	%rd221, %rd220, 3;
	add.s64 	%rd141, %rd128, %rd221;
	add.s64 	%rd142, %rd220, %rd192;
	ld.global.f64 	%fd193, [%rd141];
	abs.f64 	%fd194, %fd338;
	abs.f64 	%fd195, %fd193;
	setp.lt.f64 	%p40, %fd194, %fd195;
	mov.f64 	%fd335, %fd193;
	mov.u64 	%rd324, %rd142;
	@%p40 bra 	$L__BB8_150;
	setp.lt.f64 	%p41, %fd195, %fd194;
	mov.f64 	%fd335, %fd338;
	mov.u64 	%rd324, %rd327;
	@%p41 bra 	$L__BB8_150;
	setp.lt.s64 	%p42, %rd327, %rd142;
	selp.f64 	%fd335, %fd338, %fd193, %p42;
	min.s64 	%rd324, %rd327, %rd142;
$L__BB8_150:
	add.s32 	%r46, %r28, -256;
	cvt.u64.u32 	%rd222, %r46;
	add.s64 	%rd223, %rd316, %rd222;
	add.s64 	%rd145, %rd223, %rd192;
	ld.global.f64 	%fd198, [%rd141+2048];
	abs.f64 	%fd199, %fd335;
	abs.f64 	%fd200, %fd198;
	setp.lt.f64 	%p43, %fd199, %fd200;
	mov.f64 	%fd336, %fd198;
	mov.u64 	%rd325, %rd145;
	@%p43 bra 	$L__BB8_153;
	setp.lt.f64 	%p44, %fd200, %fd199;
	mov.f64 	%fd336, %fd335;
	mov.u64 	%rd325, %rd324;
	@%p44 bra 	$L__BB8_153;
	setp.lt.s64 	%p45, %rd324, %rd145;
	selp.f64 	%fd336, %fd335, %fd198, %p45;
	min.s64 	%rd325, %rd324, %rd145;
$L__BB8_153:
	cvt.u64.u32 	%rd224, %r28;
	add.s64 	%rd225, %rd316, %rd224;
	add.s64 	%rd148, %rd225, %rd192;
	ld.global.f64 	%fd203, [%rd141+4096];
	abs.f64 	%fd204, %fd336;
	abs.f64 	%fd205, %fd203;
	setp.lt.f64 	%p46, %fd204, %fd205;
	mov.f64 	%fd337, %fd203;
	mov.u64 	%rd326, %rd148;
	@%p46 bra 	$L__BB8_156;
	setp.lt.f64 	%p47, %fd205, %fd204;
	mov.f64 	%fd337, %fd336;
	mov.u64 	%rd326, %rd325;
	@%p47 bra 	$L__BB8_156;
	setp.lt.s64 	%p48, %rd325, %rd148;
	selp.f64 	%fd337, %fd336, %fd203, %p48;
	min.s64 	%rd326, %rd325, %rd148;
$L__BB8_156:
	add.s32 	%r47, %r28, 256;
	cvt.u64.u32 	%rd226, %r47;
	add.s64 	%rd227, %rd316, %rd226;
	add.s64 	%rd151, %rd227, %rd192;
	ld.global.f64 	%fd208, [%rd141+6144];
	abs.f64 	%fd209, %fd337;
	abs.f64 	%fd210, %fd208;
	setp.lt.f64 	%p49, %fd209, %fd210;
	mov.f64 	%fd338, %fd208;
	mov.u64 	%rd327, %rd151;
	@%p49 bra 	$L__BB8_159;
	setp.lt.f64 	%p50, %fd210, %fd209;
	mov.f64 	%fd338, %fd337;
	mov.u64 	%rd327, %rd326;
	@%p50 bra 	$L__BB8_159;
	setp.lt.s64 	%p51, %rd326, %rd151;
	selp.f64 	%fd338, %fd337, %fd208, %p51;
	min.s64 	%rd327, %rd326, %rd151;
$L__BB8_159:
	add.s32 	%r390, %r28, 1024;
	add.s32 	%r48, %r28, 512;
	setp.lt.s32 	%p52, %r48, %r19;
	@%p52 bra 	$L__BB8_147;
$L__BB8_160:
	// begin inline asm
	mov.u32 %r49, %laneid;
	// end inline asm
	mov.b64 	%rd228, %fd338;
	mov.b64 	{%r51, %r56}, %rd228;
	mov.b32 	%r67, 1;
	mov.b32 	%r68, 31;
	mov.b32 	%r69, -1;
	// begin inline asm
	shfl.sync.down.b32 %r50, %r51, %r67, %r68, %r69;
	// end inline asm
	// begin inline asm
	shfl.sync.down.b32 %r55, %r56, %r67, %r68, %r69;
	// end inline asm
	mov.b64 	%rd229, {%r50, %r55};
	mov.b64 	%fd214, %rd229;
	mov.b64 	{%r61, %r66}, %rd327;
	// begin inline asm
	shfl.sync.down.b32 %r60, %r61, %r67, %r68, %r69;
	// end inline asm
	// begin inline asm
	shfl.sync.down.b32 %r65, %r66, %r67, %r68, %r69;
	// end inline asm
	mov.b64 	%rd155, {%r60, %r65};
	setp.gt.s32 	%p53, %r49, 30;
	mov.f64 	%fd340, %fd338;
	mov.u64 	%rd329, %rd327;
	@%p53 bra 	$L__BB8_164;
	abs.f64 	%fd215, %fd338;
	abs.f64 	%fd216, %fd214;
	setp.lt.f64 	%p54, %fd215, %fd216;
	mov.f64 	%fd340, %fd214;
	mov.u64 	%rd329, %rd155;
	@%p54 bra 	$L__BB8_164;
	setp.lt.f64 	%p55, %fd216, %fd215;
	mov.f64 	%fd340, %fd338;
	mov.u64 	%rd329, %rd327;
	@%p55 bra 	$L__BB8_164;
	setp.lt.s64 	%p56, %rd327, %rd155;
	selp.f64 	%fd340, %fd338, %fd214, %p56;
	min.s64 	%rd329, %rd327, %rd155;
$L__BB8_164:
	mov.b64 	%rd230, %fd340;
	mov.b64 	{%r71, %r76}, %rd230;
	mov.b32 	%r87, 2;
	mov.b32 	%r88, 31;
	mov.b32 	%r89, -1;
	// begin inline asm
	shfl.sync.down.b32 %r70, %r71, %r87, %r88, %r89;
	// end inline asm
	// begin inline asm
	shfl.sync.down.b32 %r75, %r76, %r87, %r88, %r89;
	// end inline asm
	mov.b64 	%rd231, {%r70, %r75};
	mov.b64 	%fd219, %rd231;
	mov.b64 	{%r81, %r86}, %rd329;
	// begin inline asm
	shfl.sync.down.b32 %r80, %r81, %r87, %r88, %r89;
	// end inline asm
	// begin inline asm
	shfl.sync.down.b32 %r85, %r86, %r87, %r88, %r89;
	// end inline asm
	mov.b64 	%rd158, {%r80, %r85};
	setp.gt.s32 	%p57, %r49, 29;
	mov.f64 	%fd341, %fd340;
	mov.u64 	%rd330, %rd329;
	@%p57 bra 	$L__BB8_168;
	abs.f64 	%fd220, %fd340;
	abs.f64 	%fd221, %fd219;
	setp.lt.f64 	%p58, %fd220, %fd221;
	mov.f64 	%fd341, %fd219;
	mov.u64 	%rd330, %rd158;
	@%p58 bra 	$L__BB8_168;
	setp.lt.f64 	%p59, %fd221, %fd220;
	mov.f64 	%fd341, %fd340;
	mov.u64 	%rd330, %rd329;
	@%p59 bra 	$L__BB8_168;
	setp.lt.s64 	%p60, %rd329, %rd158;
	selp.f64 	%fd341, %fd340, %fd219, %p60;
	min.s64 	%rd330, %rd329, %rd158;
$L__BB8_168:
	mov.b64 	%rd232, %fd341;
	mov.b64 	{%r91, %r96}, %rd232;
	mov.b32 	%r107, 4;
	mov.b32 	%r108, 31;
	mov.b32 	%r109, -1;
	// begin inline asm
	shfl.sync.down.b32 %r90, %r91, %r107, %r108, %r109;
	// end inline asm
	// begin inline asm
	shfl.sync.down.b32 %r95, %r96, %r107, %r108, %r109;
	// end inline asm
	mov.b64 	%rd233, {%r90, %r95};
	mov.b64 	%fd224, %rd233;
	mov.b64 	{%r101, %r106}, %rd330;
	// begin inline asm
	shfl.sync.down.b32 %r100, %r101, %r107, %r108, %r109;
	// end inline asm
	// begin inline asm
	shfl.sync.down.b32 %r105, %r106, %r107, %r108, %r109;
	// end inline asm
	mov.b64 	%rd161, {%r100, %r105};
	setp.gt.s32 	%p61, %r49, 27;
	mov.f64 	%fd342, %fd341;
	mov.u64 	%rd331, %rd330;
	@%p61 bra 	$L__BB8_172;
	abs.f64 	%fd225, %fd341;
	abs.f64 	%fd226, %fd224;
	setp.lt.f64 	%p62, %fd225, %fd226;
	mov.f64 	%fd342, %fd224;
	mov.u64 	%rd331, %rd161;
	@%p62 bra 	$L__BB8_172;
	setp.lt.f64 	%p63, %fd226, %fd225;
	mov.f64 	%fd342, %fd341;
	mov.u64 	%rd331, %rd330;
	@%p63 bra 	$L__BB8_172;
	setp.lt.s64 	%p64, %rd330, %rd161;
	selp.f64 	%fd342, %fd341, %fd224, %p64;
	min.s64 	%rd331, %rd330, %rd161;
$L__BB8_172:
	mov.b64 	%rd234, %fd342;
	mov.b64 	{%r111, %r116}, %rd234;
	mov.b32 	%r127, 8;
	mov.b32 	%r128, 31;
	mov.b32 	%r129, -1;
	// begin inline asm
	shfl.sync.down.b32 %r110, %r111, %r127, %r128, %r129;
	// end inline asm
	// begin inline asm
	shfl.sync.down.b32 %r115, %r116, %r127, %r128, %r129;
	// end inline asm
	mov.b64 	%rd235, {%r110, %r115};
	mov.b64 	%fd229, %rd235;
	mov.b64 	{%r121, %r126}, %rd331;
	// begin inline asm
	shfl.sync.down.b32 %r120, %r121, %r127, %r128, %r129;
	// end inline asm
	// begin inline asm
	shfl.sync.down.b32 %r125, %r126, %r127, %r128, %r129;
	// end inline asm
	mov.b64 	%rd164, {%r120, %r125};
	setp.gt.s32 	%p65, %r49, 23;
	mov.f64 	%fd343, %fd342;
	mov.u64 	%rd332, %rd331;
	@%p65 bra 	$L__BB8_176;
	abs.f64 	%fd230, %fd342;
	abs.f64 	%fd231, %fd229;
	setp.lt.f64 	%p66, %fd230, %fd231;
	mov.f64 	%fd343, %fd229;
	mov.u64 	%rd332, %rd164;
	@%p66 bra 	$L__BB8_176;
	setp.lt.f64 	%p67, %fd231, %fd230;
	mov.f64 	%fd343, %fd342;
	mov.u64 	%rd332, %rd331;
	@%p67 bra 	$L__BB8_176;
	setp.lt.s64 	%p68, %rd331, %rd164;
	selp.f64 	%fd343, %fd342, %fd229, %p68;
	min.s64 	%rd332, %rd331, %rd164;
$L__BB8_176:
	mov.b64 	%rd236, %fd343;
	mov.b64 	{%r131, %r136}, %rd236;
	mov.b32 	%r147, 16;
	mov.b32 	%r148, 31;
	mov.b32 	%r149, -1;
	// begin inline asm
	shfl.sync.down.b32 %r130, %r131, %r147, %r148, %r149;
	// end inline asm
	// begin inline asm
	shfl.sync.down.b32 %r135, %r136, %r147, %r148, %r149;
	// end inline asm
	mov.b64 	%rd237, {%r130, %r135};
	mov.b64 	%fd234, %rd237;
	mov.b64 	{%r141, %r146}, %rd332;
	// begin inline asm
	shfl.sync.down.b32 %r140, %r141, %r147, %r148, %r149;
	// end inline asm
	// begin inline asm
	shfl.sync.down.b32 %r145, %r146, %r147, %r148, %r149;
	// end inline asm
	mov.b64 	%rd167, {%r140, %r145};
	setp.gt.s32 	%p69, %r49, 15;
	mov.f64 	%fd351, %fd343;
	mov.u64 	%rd340, %rd332;
	@%p69 bra 	$L__BB8_180;
	abs.f64 	%fd235, %fd343;
	abs.f64 	%fd236, %fd234;
	setp.lt.f64 	%p70, %fd235, %fd236;
	mov.f64 	%fd351, %fd234;
	mov.u64 	%rd340, %rd167;
	@%p70 bra 	$L__BB8_180;
	setp.lt.f64 	%p71, %fd236, %fd235;
	mov.f64 	%fd351, %fd343;
	mov.u64 	%rd340, %rd332;
	@%p71 bra 	$L__BB8_180;
	setp.lt.s64 	%p72, %rd332, %rd167;
	selp.f64 	%fd351, %fd343, %fd234, %p72;
	min.s64 	%rd340, %rd332, %rd167;
$L__BB8_180:
	setp.ne.s32 	%p73, %r49, 0;
	@%p73 bra 	$L__BB8_182;
	shr.u32 	%r150, %r18, 1;
	and.b32  	%r151, %r150, 496;
	mov.u32 	%r152, _ZN6thrust24THRUST_300001_SM_1000_NS8cuda_cub4core6detail5shmemE;
	add.s32 	%r153, %r152, %r151;
	st.shared.f64 	[%r153+8], %fd351;
	st.shared.u64 	[%r153+16], %rd340;
$L__BB8_182:
	bar.sync 	0;
	setp.ne.s32 	%p74, %r18, 0;
	@%p74 bra 	$L__BB8_204;
	ld.shared.f64 	%fd239, [_ZN6thrust24THRUST_300001_SM_1000_NS8cuda_cub4core6detail5shmemE+24];
	ld.shared.u64 	%rd170, [_ZN6thrust24THRUST_300001_SM_1000_NS8cuda_cub4core6detail5shmemE+32];
	abs.f64 	%fd240, %fd351;
	abs.f64 	%fd241, %fd239;
	setp.lt.f64 	%p75, %fd240, %fd241;
	mov.f64 	%fd345, %fd239;
	mov.u64 	%rd334, %rd170;
	@%p75 bra 	$L__BB8_186;
	setp.lt.f64 	%p76, %fd241, %fd240;
	mov.f64 	%fd345, %fd351;
	mov.u64 	%rd334, %rd340;
	@%p76 bra 	$L__BB8_186;
	setp.lt.s64 	%p77, %rd340, %rd170;
	selp.f64 	%fd345, %fd351, %fd239, %p77;
	min.s64 	%rd334, %rd340, %rd170;
$L__BB8_186:
	ld.shared.f64 	%fd244, [_ZN6thrust24THRUST_300001_SM_1000_NS8cuda_cub4core6detail5shmemE+40];
	ld.shared.u64 	%rd173, [_ZN6thrust24THRUST_300001_SM_1000_NS8cuda_cub4core6detail5shmemE+48];
	abs.f64 	%fd245, %fd345;
	abs.f64 	%fd246, %fd244;
	setp.lt.f64 	%p78, %fd245, %fd246;
	mov.f64 	%fd346, %fd244;
	mov.u64 	%rd335, %rd173;
	@%p78 bra 	$L__BB8_189;
	setp.lt.f64 	%p79, %fd246, %fd245;
	mov.f64 	%fd346, %fd345;
	mov.u64 	%rd335, %rd334;
	@%p79 bra 	$L__BB8_189;
	setp.lt.s64 	%p80, %rd334, %rd173;
	selp.f64 	%fd346, %fd345, %fd244, %p80;
	min.s64 	%rd335, %rd334, %rd173;
$L__BB8_189:
	ld.shared.f64 	%fd249, [_ZN6thrust24THRUST_300001_SM_1000_NS8cuda_cub4core6detail5shmemE+56];
	ld.shared.u64 	%rd176, [_ZN6thrust24THRUST_300001_SM_1000_NS8cuda_cub4core6detail5shmemE+64];
	abs.f64 	%fd250, %fd346;
	abs.f64 	%fd251, %fd249;
	setp.lt.f64 	%p81, %fd250, %fd251;
	mov.f64 	%fd347, %fd249;
	mov.u64 	%rd336, %rd176;
	@%p81 bra 	$L__BB8_192;
	setp.lt.f64 	%p82, %fd251, %fd250;
	mov.f64 	%fd347, %fd346;
	mov.u64 	%rd336, %rd335;
	@%p82 bra 	$L__BB8_192;
	setp.lt.s64 	%p83, %rd335, %rd176;
	selp.f64 	%fd347, %fd346, %fd249, %p83;
	min.s64 	%rd336, %rd335, %rd176;
$L__BB8_192:
	ld.shared.f64 	%fd254, [_ZN6thrust24THRUST_300001_SM_1000_NS8cuda_cub4core6detail5shmemE+72];
	ld.shared.u64 	%rd179, [_ZN6thrust24THRUST_300001_SM_1000_NS8cuda_cub4core6detail5shmemE+80];
	abs.f64 	%fd255, %fd347;
	abs.f64 	%fd256, %fd254;
	setp.lt.f64 	%p84, %fd255, %fd256;
	mov.f64 	%fd348, %fd254;
	mov.u64 	%rd337, %rd179;
	@%p84 bra 	$L__BB8_195;
	setp.lt.f64 	%p85, %fd256, %fd255;
	mov.f64 	%fd348, %fd347;
	mov.u64 	%rd337, %rd336;
	@%p85 bra 	$L__BB8_195;
	setp.lt.s64 	%p86, %rd336, %rd179;
	selp.f64 	%fd348, %fd347, %fd254, %p86;
	min.s64 	%rd337, %rd336, %rd179;
$L__BB8_195:
	ld.shared.f64 	%fd259, [_ZN6thrust24THRUST_300001_SM_1000_NS8cuda_cub4core6detail5shmemE+88];
	ld.shared.u64 	%rd182, [_ZN6thrust24THRUST_300001_SM_1000_NS8cuda_cub4core6detail5shmemE+96];
	abs.f64 	%fd260, %fd348;
	abs.f64 	%fd261, %fd259;
	setp.lt.f64 	%p87, %fd260, %fd261;
	mov.f64 	%fd349, %fd259;
	mov.u64 	%rd338, %rd182;
	@%p87 bra 	$L__BB8_198;
	setp.lt.f64 	%p88, %fd261, %fd260;
	mov.f64 	%fd349, %fd348;
	mov.u64 	%rd338, %rd337;
	@%p88 bra 	$L__BB8_198;
	setp.lt.s64 	%p89, %rd337, %rd182;
	selp.f64 	%fd349, %fd348, %fd259, %p89;
	min.s64 	%rd338, %rd337, %rd182;
$L__BB8_198:
	ld.shared.f64 	%fd264, [_ZN6thrust24THRUST_300001_SM_1000_NS8cuda_cub4core6detail5shmemE+104];
	ld.shared.u64 	%rd185, [_ZN6thrust24THRUST_300001_SM_1000_NS8cuda_cub4core6detail5shmemE+112];
	abs.f64 	%fd265, %fd349;
	abs.f64 	%fd266, %fd264;
	setp.lt.f64 	%p90, %fd265, %fd266;
	mov.f64 	%fd350, %fd264;
	mov.u64 	%rd339, %rd185;
	@%p90 bra 	$L__BB8_201;
	setp.lt.f64 	%p91, %fd266, %fd265;
	mov.f64 	%fd350, %fd349;
	mov.u64 	%rd339, %rd338;
	@%p91 bra 	$L__BB8_201;
	setp.lt.s64 	%p92, %rd338, %rd185;
	selp.f64 	%fd350, %fd349, %fd264, %p92;
	min.s64 	%rd339, %rd338, %rd185;
$L__BB8_201:
	ld.shared.f64 	%fd269, [_ZN6thrust24THRUST_300001_SM_1000_NS8cuda_cub4core6detail5shmemE+120];
	ld.shared.u64 	%rd188, [_ZN6thrust24THRUST_300001_SM_1000_NS8cuda_cub4core6detail5shmemE+128];
	abs.f64 	%fd270, %fd350;
	abs.f64 	%fd271, %fd269;
	setp.lt.f64 	%p93, %fd270, %fd271;
	mov.u64 	%rd340, %rd188;
	mov.f64 	%fd351, %fd269;
	@%p93 bra 	$L__BB8_204;
	setp.lt.f64 	%p94, %fd271, %fd270;
	mov.u64 	%rd340, %rd339;
	mov.f64 	%fd351, %fd350;
	@%p94 bra 	$L__BB8_204;
	setp.lt.s64 	%p95, %rd339, %rd188;
	selp.f64 	%fd351, %fd350, %fd269, %p95;
	min.s64 	%rd340, %rd339, %rd188;
$L__BB8_204:
	mov.u32 	%r381, %tid.x;
	setp.ne.s32 	%p212, %r381, 0;
	@%p212 bra 	$L__BB8_206;
	ld.param.u64 	%rd271, [_ZN6thrust24THRUST_300001_SM_1000_NS8cuda_cub4core6detail13_kernel_agentINS1_8__reduce11ReduceAgentINS0_12zip_iteratorIN4cuda3std3__45tupleIJNS0_10device_ptrIdEENS0_17counting_iteratorIlNS0_11use_defaultESF_SF_EEEEEEEPNSB_IJdlEEESJ_lNS1_9__extrema9arg_max_fIdl7CompareEEEEJSI_SK_lSO_EEEvDpT0__param_1];
	cvta.to.global.u64 	%rd270, %rd271;
	st.global.f64 	[%rd270], %fd351;
	st.global.u64 	[%rd270+8], %rd340;
$L__BB8_206:
	ret;

}
	// .globl	_ZN6thrust24THRUST_300001_SM_1000_NS8cuda_cub4core6detail13_kernel_agentINS1_8__reduce11ReduceAgentINS0_12zip_iteratorIN4cuda3std3__45tupleIJNS0_10device_ptrIdEENS0_17counting_iteratorIlNS0_11use_defaultESF_SF_EEEEEEEPNSB_IJdlEEESJ_lNS1_9__extrema9arg_max_fIdl7CompareEEEEJSI_SK_lN3cub18CUB_300001_SM_100013GridEvenShareIlEENSR_9GridQueueIyEESO_EEEvDpT0_
.visible .entry _ZN6thrust24THRUST_300001_SM_1000_NS8cuda_cub4core6detail13_kernel_agentINS1_8__reduce11ReduceAgentINS0_12zip_iteratorIN4cuda3std3__45tupleIJNS0_10device_ptrIdEENS0_17counting_iteratorIlNS0_11use_defaultESF_SF_EEEEEEEPNSB_IJdlEEESJ_lNS1_9__extrema9arg_max_fIdl7CompareEEEEJSI_SK_lN3cub18CUB_300001_SM_100013GridEvenShareIlEENSR_9GridQueueIyEESO_EEEvDpT0_(
	.param .align 8 .b8 _ZN6thrust24THRUST_300001_SM_1000_NS8cuda_cub4core6detail13_kernel_agentINS1_8__reduce11ReduceAgentINS0_12zip_iteratorIN4cuda3std3__45tupleIJNS0_10device_ptrIdEENS0_17counting_iteratorIlNS0_11use_defaultESF_SF_EEEEEEEPNSB_IJdlEEESJ_lNS1_9__extrema9arg_max_fIdl7CompareEEEEJSI_SK_lN3cub18CUB_300001_SM_100013GridEvenShareIlEENSR_9GridQueueIyEESO_EEEvDpT0__param_0[16],
	.param .u64 .ptr .align 1 _ZN6thrust24THRUST_300001_SM_1000_NS8cuda_cub4core6detail13_kernel_agentINS1_8__reduce11ReduceAgentINS0_12zip_iteratorIN4cuda3std3__45tupleIJNS0_10device_ptrIdEENS0_17counting_iteratorIlNS0_11use_defaultESF_SF_EEEEEEEPNSB_IJdlEEESJ_lNS1_9__extrema9arg_max_fIdl7CompareEEEEJSI_SK_lN3cub18CUB_300001_SM_100013GridEvenShareIlEENSR_9GridQueueIyEESO_EEEvDpT0__param_1,
	.param .u64 _ZN6thrust24THRUST_300001_SM_1000_NS8cuda_cub4core6detail13_kernel_agentINS1_8__reduce11ReduceAgentINS0_12zip_iteratorIN4cuda3std3__45tupleIJNS0_10device_ptrIdEENS0_17counting_iteratorIlNS0_11use_defaultESF_SF_EEEEEEEPNSB_IJdlEEESJ_lNS1_9__extrema9arg_max_fIdl7CompareEEEEJSI_SK_lN3cub18CUB_300001_SM_100013GridEvenShareIlEENSR_9GridQueueIyEESO_EEEvDpT0__param_2,
	.param .align 8 .b8 _ZN6thrust24THRUST_300001_SM_1000_NS8cuda_cub4core6detail13_kernel_agentINS1_8__reduce11ReduceAgentINS0_12zip_iteratorIN4cuda3std3__45tupleIJNS0_10device_ptrIdEENS0_17counting_iteratorIlNS0_11use_defaultESF_SF_EEEEEEEPNSB_IJdlEEESJ_lNS1_9__extrema9arg_max_fIdl7CompareEEEEJSI_SK_lN3cub18CUB_300001_SM_100013GridEvenShareIlEENSR_9GridQueueIyEESO_EEEvDpT0__param_3[72],
	.param .align 8 .b8 _ZN6thrust24THRUST_300001_SM_1000_NS8cuda_cub4core6detail13_kernel_agentINS1_8__reduce11ReduceAgentINS0_12zip_iteratorIN4cuda3std3__45tupleIJNS0_10device_ptrIdEENS0_17counting_iteratorIlNS0_11use_defaultESF_SF_EEEEEEEPNSB_IJdlEEESJ_lNS1_9__extrema9arg_max_fIdl7CompareEEEEJSI_SK_lN3cub18CUB_300001_SM_100013GridEvenShareIlEENSR_9GridQueueIyEESO_EEEvDpT0__param_4[8],
	.param .align 1 .b8 _ZN6thrust24THRUST_300001_SM_1000_NS8cuda_cub4core6detail13_kernel_agentINS1_8__reduce11ReduceAgentINS0_12zip_iteratorIN4cuda3std3__45tupleIJNS0_10device_ptrIdEENS0_17counting_iteratorIlNS0_11use_defaultESF_SF_EEEEEEEPNSB_IJdlEEESJ_lNS1_9__extrema9arg_max_fIdl7CompareEEEEJSI_SK_lN3cub18CUB_300001_SM_100013GridEvenShareIlEENSR_9GridQueueIyEESO_EEEvDpT0__param_5[1]
)
.maxntid 256
{
	.reg .pred 	%p<215>;
	.reg .b32 	%r<399>;
	.reg .b64 	%rd<356>;
	.reg .b64 	%fd<352>;

	ld.param.u64 	%rd196, [_ZN6thrust24THRUST_300001_SM_1000_NS8cuda_cub4core6detail13_kernel_agentINS1_8__reduce11ReduceAgentINS0_12zip_iteratorIN4cuda3std3__45tupleIJNS0_10device_ptrIdEENS0_17counting_iteratorIlNS0_11use_defaultESF_SF_EEEEEEEPNSB_IJdlEEESJ_lNS1_9__extrema9arg_max_fIdl7CompareEEEEJSI_SK_lN3cub18CUB_300001_SM_100013GridEvenShareIlEENSR_9GridQueueIyEESO_EEEvDpT0__param_0+8];
	ld.param.u64 	%rd195, [_ZN6thrust24THRUST_300001_SM_1000_NS8cuda_cub4core6detail13_kernel_agentINS1_8__reduce11ReduceAgentINS0_12zip_iteratorIN4cuda3std3__45tupleIJNS0_10device_ptrIdEENS0_17counting_iteratorIlNS0_11use_defaultESF_SF_EEEEEEEPNSB_IJdlEEESJ_lNS1_9__extrema9arg_max_fIdl7CompareEEEEJSI_SK_lN3cub18CUB_300001_SM_100013GridEvenShareIlEENSR_9GridQueueIyEESO_EEEvDpT0__param_0];
	ld.param.u64 	%rd199, [_ZN6thrust24THRUST_300001_SM_1000_NS8cuda_cub4core6detail13_kernel_agentINS1_8__reduce11ReduceAgentINS0_12zip_iteratorIN4cuda3std3__45tupleIJNS0_10device_ptrIdEENS0_17counting_iteratorIlNS0_11use_defaultESF_SF_EEEEEEEPNSB_IJdlEEESJ_lNS1_9__extrema9arg_max_fIdl7CompareEEEEJSI_SK_lN3cub18CUB_300001_SM_100013GridEvenShareIlEENSR_9GridQueueIyEESO_EEEvDpT0__param_4];
	ld.param.u64 	%rd198, [_ZN6thrust24THRUST_300001_SM_1000_NS8cuda_cub4core6detail13_kernel_agentINS1_8__reduce11ReduceAgentINS0_12zip_iteratorIN4cuda3std3__45tupleIJNS0_10device_ptrIdEENS0_17counting_iteratorIlNS0_11use_defaultESF_SF_EEEEEEEPNSB_IJdlEEESJ_lNS1_9__extrema9arg_max_fIdl7CompareEEEEJSI_SK_lN3cub18CUB_300001_SM_100013GridEvenShareIlEENSR_9GridQueueIyEESO_EEEvDpT0__param_2];
	cvta.to.global.u64 	%rd1, %rd199;
	cvta.to.global.u64 	%rd2, %rd195;
	mov.u32 	%r1, %ctaid.x;
	mul.lo.s32 	%r33, %r1, 1280;
	cvt.u64.u32 	%rd4, %r33;
	mov.u32 	%r34, %nctaid.x;
	mul.lo.s32 	%r35, %r34, 1280;
	cvt.u64.u32 	%rd5, %r35;
	add.s64 	%rd200, %rd4, 1280;
	setp.le.s64 	%p1, %rd200, %rd198;
	@%p1 bra 	$L__BB9_121;
	cvt.u32.u64 	%r159, %rd4;
	cvt.u32.u64 	%r2, %rd198;
	sub.s32 	%r3, %r2, %r159;
	mov.u32 	%r4, %tid.x;
	setp.ge.s32 	%p98, %r4, %r3;
	mov.f64 	%fd298, 0d0000000000000000;
	mov.b64 	%rd298, 0;
	mov.u32 	%r393, %r4;
	@%p98 bra 	$L__BB9_3;
	cvt.u64.u32 	%rd246, %r4;
	add.s64 	%rd247, %rd4, %rd246;
	shl.b64 	%rd248, %rd247, 3;
	add.s64 	%rd249, %rd2, %rd248;
	add.s64 	%rd298, %rd196, %rd247;
	ld.global.f64 	%fd298, [%rd249];
	add.s32 	%r393, %r4, 256;
$L__BB9_3:
	setp.ge.s32 	%p99, %r393, %r3;
	@%p99 bra 	$L__BB9_25;
	not.b32 	%r161, %r393;
	add.s32 	%r162, %r161, %r2;
	sub.s32 	%r7, %r162, %r159;
	and.b32  	%r163, %r7, 768;
	setp.eq.s32 	%p100, %r163, 768;
	@%p100 bra 	$L__BB9_10;
	cvt.u64.u32 	%rd251, %r393;
	add.s64 	%rd252, %rd251, %rd4;
	add.s64 	%rd289, %rd252, %rd196;
	shl.b64 	%rd253, %rd252, 3;
	add.s64 	%rd288, %rd2, %rd253;
	shr.u32 	%r164, %r7, 8;
	add.s32 	%r165, %r164, 1;
	and.b32  	%r166, %r165, 3;
	neg.s32 	%r391, %r166;
$L__BB9_6:
	.pragma "nounroll";
	mov.u64 	%rd12, %rd298;
	mov.f64 	%fd3, %fd298;
	ld.global.f64 	%fd4, [%rd288];
	abs.f64 	%fd5, %fd3;
	abs.f64 	%fd6, %fd4;
	setp.lt.f64 	%p101, %fd5, %fd6;
	mov.u64 	%rd298, %rd289;
	mov.f64 	%fd298, %fd4;
	@%p101 bra 	$L__BB9_9;
	setp.lt.f64 	%p102, %fd6, %fd5;
	mov.u64 	%rd298, %rd12;
	mov.f64 	%fd298, %fd3;
	@%p102 bra 	$L__BB9_9;
	setp.lt.s64 	%p103, %rd12, %rd289;
	min.s64 	%rd298, %rd12, %rd289;
	selp.f64 	%fd298, %fd3, %fd4, %p103;
$L__BB9_9:
	add.s32 	%r393, %r393, 256;
	add.s64 	%rd289, %rd289, 256;
	add.s64 	%rd288, %rd288, 2048;
	add.s32 	%r391, %r391, 1;
	setp.ne.s32 	%p104, %r391, 0;
	@%p104 bra 	$L__BB9_6;
$L__BB9_10:
	setp.lt.u32 	%p105, %r7, 768;
	@%p105 bra 	$L__BB9_25;
	add.s32 	%r394, %r393, 512;
$L__BB9_12:
	mov.u32 	%r15, %r394;
	add.s32 	%r167, %r15, -512;
	cvt.s64.s32 	%rd254, %r167;
	add.s64 	%rd255, %rd254, %rd4;
	shl.b64 	%rd256, %rd255, 3;
	add.s64 	%rd20, %rd2, %rd256;
	add.s64 	%rd21, %rd255, %rd196;
	ld.global.f64 	%fd12, [%rd20];
	abs.f64 	%fd13, %fd298;
	abs.f64 	%fd14, %fd12;
	setp.lt.f64 	%p106, %fd13, %fd14;
	mov.u64 	%rd295, %rd21;
	mov.f64 	%fd295, %fd12;
	@%p106 bra 	$L__BB9_15;
	setp.lt.f64 	%p107, %fd14, %fd13;
	mov.u64 	%rd295, %rd298;
	mov.f64 	%fd295, %fd298;
	@%p107 bra 	$L__BB9_15;
	setp.lt.s64 	%p108, %rd298, %rd21;
	min.s64 	%rd295, %rd298, %rd21;
	selp.f64 	%fd295, %fd298, %fd12, %p108;
$L__BB9_15:
	add.s32 	%r168, %r15, -256;
	cvt.s64.s32 	%rd257, %r168;
	add.s64 	%rd258, %rd257, %rd4;
	add.s64 	%rd24, %rd258, %rd196;
	ld.global.f64 	%fd17, [%rd20+2048];
	abs.f64 	%fd18, %fd295;
	abs.f64 	%fd19, %fd17;
	setp.lt.f64 	%p109, %fd18, %fd19;
	mov.u64 	%rd296, %rd24;
	mov.f64 	%fd296, %fd17;
	@%p109 bra 	$L__BB9_18;
	setp.lt.f64 	%p110, %fd19, %fd18;
	mov.u64 	%rd296, %rd295;
	mov.f64 	%fd296, %fd295;
	@%p110 bra 	$L__BB9_18;
	setp.lt.s64 	%p111, %rd295, %rd24;
	min.s64 	%rd296, %rd295, %rd24;
	selp.f64 	%fd296, %fd295, %fd17, %p111;
$L__BB9_18:
	cvt.s64.s32 	%rd259, %r15;
	add.s64 	%rd260, %rd259, %rd4;
	add.s64 	%rd27, %rd260, %rd196;
	ld.global.f64 	%fd22, [%rd20+4096];
	abs.f64 	%fd23, %fd296;
	abs.f64 	%fd24, %fd22;
	setp.lt.f64 	%p112, %fd23, %fd24;
	mov.u64 	%rd297, %rd27;
	mov.f64 	%fd297, %fd22;
	@%p112 bra 	$L__BB9_21;
	setp.lt.f64 	%p113, %fd24, %fd23;
	mov.u64 	%rd297, %rd296;
	mov.f64 	%fd297, %fd296;
	@%p113 bra 	$L__BB9_21;
	setp.lt.s64 	%p114, %rd296, %rd27;
	min.s64 	%rd297, %rd296, %rd27;
	selp.f64 	%fd297, %fd296, %fd22, %p114;
$L__BB9_21:
	add.s32 	%r169, %r15, 256;
	cvt.s64.s32 	%rd261, %r169;
	add.s64 	%rd262, %rd261, %rd4;
	add.s64 	%rd30, %rd262, %rd196;
	ld.global.f64 	%fd27, [%rd20+6144];
	abs.f64 	%fd28, %fd297;
	abs.f64 	%fd29, %fd27;
	setp.lt.f64 	%p115, %fd28, %fd29;
	mov.u64 	%rd298, %rd30;
	mov.f64 	%fd298, %fd27;
	@%p115 bra 	$L__BB9_24;
	setp.lt.f64 	%p116, %fd29, %fd28;
	mov.u64 	%rd298, %rd297;
	mov.f64 	%fd298, %fd297;
	@%p116 bra 	$L__BB9_24;
	setp.lt.s64 	%p117, %rd297, %rd30;
	min.s64 	%rd298, %rd297, %rd30;
	selp.f64 	%fd298, %fd297, %fd27, %p117;
$L__BB9_24:
	add.s32 	%r394, %r15, 1024;
	add.s32 	%r170, %r15, 512;
	setp.lt.s32 	%p118, %r170, %r3;
	@%p118 bra 	$L__BB9_12;
$L__BB9_25:
	setp.lt.s32 	%p119, %r3, 256;
	@%p119 bra 	$L__BB9_70;
	// begin inline asm
	mov.u32 %r284, %laneid;
	// end inline asm
	mov.b64 	%rd273, %fd298;
	mov.b64 	{%r286, %r291}, %rd273;
	mov.b32 	%r302, 1;
	mov.b32 	%r303, 31;
	mov.b32 	%r304, -1;
	// begin inline asm
	shfl.sync.down.b32 %r285, %r286, %r302, %r303, %r304;
	// end inline asm
	// begin inline asm
	shfl.sync.down.b32 %r290, %r291, %r302, %r303, %r304;
	// end inline asm
	mov.b64 	%rd274, {%r285, %r290};
	mov.b64 	%fd33, %rd274;
	mov.b64 	{%r296, %r301}, %rd298;
	// begin inline asm
	shfl.sync.down.b32 %r295, %r296, %r302, %r303, %r304;
	// end inline asm
	// begin inline asm
	shfl.sync.down.b32 %r300, %r301, %r302, %r303, %r304;
	// end inline asm
	mov.b64 	%rd34, {%r295, %r300};
	setp.gt.s32 	%p171, %r284, 30;
	mov.u64 	%rd300, %rd298;
	mov.f64 	%fd300, %fd298;
	@%p171 bra 	$L__BB9_30;
	abs.f64 	%fd34, %fd298;
	abs.f64 	%fd35, %fd33;
	setp.lt.f64 	%p172, %fd34, %fd35;
	mov.u64 	%rd300, %rd34;
	mov.f64 	%fd300, %fd33;
	@%p172 bra 	$L__BB9_30;
	setp.lt.f64 	%p173, %fd35, %fd34;
	mov.u64 	%rd300, %rd298;
	mov.f64 	%fd300, %fd298;
	@%p173 bra 	$L__BB9_30;
	setp.lt.s64 	%p174, %rd298, %rd34;
	min.s64 	%rd300, %rd298, %rd34;
	selp.f64 	%fd300, %fd298, %fd33, %p174;
$L__BB9_30:
	mov.b64 	%rd275, %fd300;
	mov.b64 	{%r306, %r311}, %rd275;
	mov.b32 	%r322, 2;
	mov.b32 	%r323, 31;
	mov.b32 	%r324, -1;
	// begin inline asm
	shfl.sync.down.b32 %r305, %r306, %r322, %r323, %r324;
	// end inline asm
	// begin inline asm
	shfl.sync.down.b32 %r310, %r311, %r322, %r323, %r324;
	// end inline asm
	mov.b64 	%rd276, {%r305, %r310};
	mov.b64 	%fd38, %rd276;
	mov.b64 	{%r316, %r321}, %rd300;
	// begin inline asm
	shfl.sync.down.b32 %r315, %r316, %r322, %r323, %r324;
	// end inline asm
	// begin inline asm
	shfl.sync.down.b32 %r320, %r321, %r322, %r323, %r324;
	// end inline asm
	mov.b64 	%rd37, {%r315, %r320};
	setp.gt.s32 	%p175, %r284, 29;
	mov.u64 	%rd301, %rd300;
	mov.f64 	%fd301, %fd300;
	@%p175 bra 	$L__BB9_34;
	abs.f64 	%fd39, %fd300;
	abs.f64 	%fd40, %fd38;
	setp.lt.f64 	%p176, %fd39, %fd40;
	mov.u64 	%rd301, %rd37;
	mov.f64 	%fd301, %fd38;
	@%p176 bra 	$L__BB9_34;
	setp.lt.f64 	%p177, %fd40, %fd39;
	mov.u64 	%rd301, %rd300;
	mov.f64 	%fd301, %fd300;
	@%p177 bra 	$L__BB9_34;
	setp.lt.s64 	%p178, %rd300, %rd37;
	min.s64 	%rd301, %rd300, %rd37;
	selp.f64 	%fd301, %fd300, %fd38, %p178;
$L__BB9_34:
	mov.b64 	%rd277, %fd301;
	mov.b64 	{%r326, %r331}, %rd277;
	mov.b32 	%r342, 4;
	mov.b32 	%r343, 31;
	mov.b32 	%r344, -1;
	// begin inline asm
	shfl.sync.down.b32 %r325, %r326, %r342, %r343, %r344;
	// end inline asm
	// begin inline asm
	shfl.sync.down.b32 %r330, %r331, %r342, %r343, %r344;
	// end inline asm
	mov.b64 	%rd278, {%r325, %r330};
	mov.b64 	%fd43, %rd278;
	mov.b64 	{%r336, %r341}, %rd301;
	// begin inline asm
	shfl.sync.down.b32 %r335, %r336, %r342, %r343, %r344;
	// end inline asm
	// begin inline asm
	shfl.sync.down.b32 %r340, %r341, %r342, %r343, %r344;
	// end inline asm
	mov.b64 	%rd40, {%r335, %r340};
	setp.gt.s32 	%p179, %r284, 27;
	mov.u64 	%rd302, %rd301;
	mov.f64 	%fd302, %fd301;
	@%p179 bra 	$L__BB9_38;
	abs.f64 	%fd44, %fd301;
	abs.f64 	%fd45, %fd43;
	setp.lt.f64 	%p180, %fd44, %fd45;
	mov.u64 	%rd302, %rd40;
	mov.f64 	%fd302, %fd43;
	@%p180 bra 	$L__BB9_38;
	setp.lt.f64 	%p181, %fd45, %fd44;
	mov.u64 	%rd302, %rd301;
	mov.f64 	%fd302, %fd301;
	@%p181 bra 	$L__BB9_38;
	setp.lt.s64 	%p182, %rd301, %rd40;
	min.s64 	%rd302, %rd301, %rd40;
	selp.f64 	%fd302, %fd301, %fd43, %p182;
$L__BB9_38:
	mov.b64 	%rd279, %fd302;
	mov.b64 	{%r346, %r351}, %rd279;
	mov.b32 	%r362, 8;
	mov.b32 	%r363, 31;
	mov.b32 	%r364, -1;
	// begin inline asm
	shfl.sync.down.b32 %r345, %r346, %r362, %r363, %r364;
	// end inline asm
	// begin inline asm
	shfl.sync.down.b32 %r350, %r351, %r362, %r363, %r364;
	// end inline asm
	mov.b64 	%rd280, {%r345, %r350};
	mov.b64 	%fd48, %rd280;
	mov.b64 	{%r356, %r361}, %rd302;
	// begin inline asm
	shfl.sync.down.b32 %r355, %r356, %r362, %r363, %r364;
	// end inline asm
	// begin inline asm
	shfl.sync.down.b32 %r360, %r361, %r362, %r363, %r364;
	// end inline asm
	mov.b64 	%rd43, {%r355, %r360};
	setp.gt.s32 	%p183, %r284, 23;
	mov.u64 	%rd303, %rd302;
	mov.f64 	%fd303, %fd302;
	@%p183 bra 	$L__BB9_42;
	abs.f64 	%fd49, %fd302;
	abs.f64 	%fd50, %fd48;
	setp.lt.f64 	%p184, %fd49, %fd50;
	mov.u64 	%rd303, %rd43;
	mov.f64 	%fd303, %fd48;
	@%p184 bra 	$L__BB9_42;
	setp.lt.f64 	%p185, %fd50, %fd49;
	mov.u64 	%rd303, %rd302;
	mov.f64 	%fd303, %fd302;
	@%p185 bra 	$L__BB9_42;
	setp.lt.s64 	%p186, %rd302, %rd43;
	min.s64 	%rd303, %rd302, %rd43;
	selp.f64 	%fd303, %fd302, %fd48, %p186;
$L__BB9_42:
	mov.b64 	%rd281, %fd303;
	mov.b64 	{%r366, %r371}, %rd281;
	mov.b32 	%r382, 16;
	mov.b32 	%r383, 31;
	mov.b32 	%r384, -1;
	// begin inline asm
	shfl.sync.down.b32 %r365, %r366, %r382, %r383, %r384;
	// end inline asm
	// begin inline asm
	shfl.sync.down.b32 %r370, %r371, %r382, %r383, %r384;
	// end inline asm
	mov.b64 	%rd282, {%r365, %r370};
	mov.b64 	%fd53, %rd282;
	mov.b64 	{%r376, %r381}, %rd303;
	// begin inline asm
	shfl.sync.down.b32 %r375, %r376, %r382, %r383, %r384;
	// end inline asm
	// begin inline asm
	shfl.sync.down.b32 %r380, %r381, %r382, %r383, %r384;
	// end inline asm
	mov.b64 	%rd46, {%r375, %r380};
	setp.gt.s32 	%p187, %r284, 15;
	mov.u64 	%rd355, %rd303;
	mov.f64 	%fd351, %fd303;
	@%p187 bra 	$L__BB9_46;
	abs.f64 	%fd54, %fd303;
	abs.f64 	%fd55, %fd53;
	setp.lt.f64 	%p188, %fd54, %fd55;
	mov.u64 	%rd355, %rd46;
	mov.f64 	%fd351, %fd53;
	@%p188 bra 	$L__BB9_46;
	setp.lt.f64 	%p189, %fd55, %fd54;
	mov.u64 	%rd355, %rd303;
	mov.f64 	%fd351, %fd303;
	@%p189 bra 	$L__BB9_46;
	setp.lt.s64 	%p190, %rd303, %rd46;
	min.s64 	%rd355, %rd303, %rd46;
	selp.f64 	%fd351, %fd303, %fd53, %p190;
$L__BB9_46:
	setp.ne.s32 	%p191, %r284, 0;
	@%p191 bra 	$L__BB9_48;
	shr.u32 	%r385, %r4, 1;
	and.b32  	%r386, %r385, 496;
	mov.u32 	%r387, _ZN6thrust24THRUST_300001_SM_1000_NS8cuda_cub4core6detail5shmemE;
	add.s32 	%r388, %r387, %r386;
	st.shared.f64 	[%r388+8], %fd351;
	st.shared.u64 	[%r388+16], %rd355;
$L__BB9_48:
	bar.sync 	0;
	setp.ne.s32 	%p192, %r4, 0;
	@%p192 bra 	$L__BB9_208;
	ld.shared.f64 	%fd58, [_ZN6thrust24THRUST_300001_SM_1000_NS8cuda_cub4core6detail5shmemE+24];
	ld.shared.u64 	%rd49, [_ZN6thrust24THRUST_300001_SM_1000_NS8cuda_cub4core6detail5shmemE+32];
	abs.f64 	%fd59, %fd351;
	abs.f64 	%fd60, %fd58;
	setp.lt.f64 	%p193, %fd59, %fd60;
	mov.u64 	%rd305, %rd49;
	mov.f64 	%fd305, %fd58;
	@%p193 bra 	$L__BB9_52;
	setp.lt.f64 	%p194, %fd60, %fd59;
	mov.u64 	%rd305, %rd355;
	mov.f64 	%fd305, %fd351;
	@%p194 bra 	$L__BB9_52;
	setp.lt.s64 	%p195, %rd355, %rd49;
	min.s64 	%rd305, %rd355, %rd49;
	selp.f64 	%fd305, %fd351, %fd58, %p195;
$L__BB9_52:
	ld.shared.f64 	%fd63, [_ZN6thrust24THRUST_300001_SM_1000_NS8cuda_cub4core6detail5shmemE+40];
	ld.shared.u64 	%rd52, [_ZN6thrust24THRUST_300001_SM_1000_NS8cuda_cub4core6detail5shmemE+48];
	abs.f64 	%fd64, %fd305;
	abs.f64 	%fd65, %fd63;
	setp.lt.f64 	%p196, %fd64, %fd65;
	mov.u64 	%rd306, %rd52;
	mov.f64 	%fd306, %fd63;
	@%p196 bra 	$L__BB9_55;
	setp.lt.f64 	%p197, %fd65, %fd64;
	mov.u64 	%rd306, %rd305;
	mov.f64 	%fd306, %fd305;
	@%p197 bra 	$L__BB9_55;
	setp.lt.s64 	%p198, %rd305, %rd52;
	min.s64 	%rd306, %rd305, %rd52;
	selp.f64 	%fd306, %fd305, %fd63, %p198;
$L__BB9_55:
	ld.shared.f64 	%fd68, [_ZN6thrust24THRUST_300001_SM_1000_NS8cuda_cub4core6detail5shmemE+56];
	ld.shared.u64 	%rd55, [_ZN6thrust24THRUST_300001_SM_1000_NS8cuda_cub4core6detail5shmemE+64];
	abs.f64 	%fd69, %fd306;
	abs.f64 	%fd70, %fd68;
	setp.lt.f64 	%p199, %fd69, %fd70;
	mov.u64 	%rd307, %rd55;
	mov.f64 	%fd307, %fd68;
	@%p199 bra 	$L__BB9_58;
	setp.lt.f64 	%p200, %fd70, %fd69;
	mov.u64 	%rd307, %rd306;
	mov.f64 	%fd307, %fd306;
	@%p200 bra 	$L__BB9_58;
	setp.lt.s64 	%p201, %rd306, %rd55;
	min.s64 	%rd307, %rd306, %rd55;
	selp.f64 	%fd307, %fd306, %fd68, %p201;
$L__BB9_58:
	ld.shared.f64 	%fd73, [_ZN6thrust24THRUST_300001_SM_1000_NS8cuda_cub4core6detail5shmemE+72];
	ld.shared.u64 	%rd58, [_ZN6thrust24THRUST_300001_SM_1000_NS8cuda_cub4core6detail5shmemE+80];
	abs.f64 	%fd74, %fd307;
	abs.f64 	%fd75, %fd73;
	setp.lt.f64 	%p202, %fd74, %fd75;
	mov.u64 	%rd308, %rd58;
	mov.f64 	%fd308, %fd73;
	@%p202 bra 	$L__BB9_61;
	setp.lt.f64 	%p203, %fd75, %fd74;
	mov.u64 	%rd308, %rd307;
	mov.f64 	%fd308, %fd307;
	@%p203 bra 	$L__BB9_61;
	setp.lt.s64 	%p204, %rd307, %rd58;
	min.s64 	%rd308, %rd307, %rd58;
	selp.f64 	%fd308, %fd307, %fd73, %p204;
$L__BB9_61:
	ld.shared.f64 	%fd78, [_ZN6thrust24THRUST_300001_SM_1000_NS8cuda_cub4core6detail5shmemE+88];
	ld.shared.u64 	%rd61, [_ZN6thrust24THRUST_300001_SM_1000_NS8cuda_cub4core6detail5shmemE+96];
	abs.f64 	%fd79, %fd308;
	abs.f64 	%fd80, %fd78;
	setp.lt.f64 	%p205, %fd79, %fd80;
	mov.u64 	%rd309, %rd61;
	mov.f64 	%fd309, %fd78;
	@%p205 bra 	$L__BB9_64;
	setp.lt.f64 	%p206, %fd80, %fd79;
	mov.u64 	%rd309, %rd308;
	mov.f64 	%fd309, %fd308;
	@%p206 bra 	$L__BB9_64;
	setp.lt.s64 	%p207, %rd308, %rd61;
	min.s64 	%rd309, %rd308, %rd61;
	selp.f64 	%fd309, %fd308, %fd78, %p207;
$L__BB9_64:
	ld.shared.f64 	%fd83, [_ZN6thrust24THRUST_300001_SM_1000_NS8cuda_cub4core6detail5shmemE+104];
	ld.shared.u64 	%rd64, [_ZN6thrust24THRUST_300001_SM_1000_NS8cuda_cub4core6detail5shmemE+112];
	abs.f64 	%fd84, %fd309;
	abs.f64 	%fd85, %fd83;
	setp.lt.f64 	%p208, %fd84, %fd85;
	mov.u64 	%rd310, %rd64;
	mov.f64 	%fd310, %fd83;
	@%p208 bra 	$L__BB9_67;
	setp.lt.f64 	%p209, %fd85, %fd84;
	mov.u64 	%rd310, %rd309;
	mov.f64 	%fd310, %fd309;
	@%p209 bra 	$L__BB9_67;
	setp.lt.s64 	%p210, %rd309, %rd64;
	min.s64 	%rd310, %rd309, %rd64;
	selp.f64 	%fd310, %fd309, %fd83, %p210;
$L__BB9_67:
	ld.shared.f64 	%fd88, [_ZN6thrust24THRUST_300001_SM_1000_NS8cuda_cub4core6detail5shmemE+120];
	ld.shared.u64 	%rd67, [_ZN6thrust24THRUST_300001_SM_1000_NS8cuda_cub4core6detail5shmemE+128];
	abs.f64 	%fd89, %fd310;
	abs.f64 	%fd90, %fd88;
	setp.lt.f64 	%p211, %fd89, %fd90;
	mov.u64 	%rd355, %rd67;
	mov.f64 	%fd351, %fd88;
	@%p211 bra 	$L__BB9_208;
	setp.lt.f64 	%p212, %fd90, %fd89;
	mov.u64 	%rd355, %rd310;
	mov.f64 	%fd351, %fd310;
	@%p212 bra 	$L__BB9_208;
	setp.lt.s64 	%p213, %rd310, %rd67;
	min.s64 	%rd355, %rd310, %rd67;
	selp.f64 	%fd351, %fd310, %fd88, %p213;
	bra.uni 	$L__BB9_208;
$L__BB9_70:
	// begin inline asm
	mov.u32 %r171, %laneid;
	// end inline asm
	and.b32  	%r192, %r4, 992;
	add.s32 	%r193, %r192, 32;
	setp.gt.s32 	%p120, %r193, %r3;
	not.b32 	%r194, %r192;
	add.s32 	%r195, %r3, %r194;
	selp.b32 	%r190, %r195, 31, %p120;
	mov.b64 	%rd263, %fd298;
	mov.b64 	{%r173, %r178}, %rd263;
	mov.b32 	%r189, 1;
	mov.b32 	%r191, -1;
	// begin inline asm
	shfl.sync.down.b32 %r172, %r173, %r189, %r190, %r191;
	// end inline asm
	// begin inline asm
	shfl.sync.down.b32 %r177, %r178, %r189, %r190, %r191;
	// end inline asm
	mov.b64 	%rd264, {%r172, %r177};
	mov.b64 	%fd92, %rd264;
	mov.b64 	{%r183, %r188}, %rd298;
	// begin inline asm
	shfl.sync.down.b32 %r182, %r183, %r189, %r190, %r191;
	// end inline asm
	// begin inline asm
	shfl.sync.down.b32 %r187, %r188, %r189, %r190, %r191;
	// end inline asm
	mov.b64 	%rd69, {%r182, %r187};
	setp.ge.s32 	%p121, %r171, %r190;
	mov.u64 	%rd311, %rd298;
	mov.f64 	%fd311, %fd298;
	@%p121 bra 	$L__BB9_74;
	abs.f64 	%fd93, %fd298;
	abs.f64 	%fd94, %fd92;
	setp.lt.f64 	%p122, %fd93, %fd94;
	mov.u64 	%rd311, %rd69;
	mov.f64 	%fd311, %fd92;
	@%p122 bra 	$L__BB9_74;
	setp.lt.f64 	%p123, %fd94, %fd93;
	mov.u64 	%rd311, %rd298;
	mov.f64 	%fd311, %fd298;
	@%p123 bra 	$L__BB9_74;
	setp.lt.s64 	%p124, %rd298, %rd69;
	min.s64 	%rd311, %rd298, %rd69;
	selp.f64 	%fd311, %fd298, %fd92, %p124;
$L__BB9_74:
	mov.b64 	%rd265, %fd311;
	mov.b64 	{%r197, %r202}, %rd265;
	mov.b32 	%r213, 2;
	mov.b32 	%r215, -1;
	// begin inline asm
	shfl.sync.down.b32 %r196, %r197, %r213, %r190, %r215;
	// end inline asm
	// begin inline asm
	shfl.sync.down.b32 %r201, %r202, %r213, %r190, %r215;
	// end inline asm
	mov.b64 	%rd266, {%r196, %r201};
	mov.b64 	%fd97, %rd266;
	mov.b64 	{%r207, %r212}, %rd311;
	// begin inline asm
	shfl.sync.down.b32 %r206, %r207, %r213, %r190, %r215;
	// end inline asm
	// begin inline asm
	shfl.sync.down.b32 %r211, %r212, %r213, %r190, %r215;
	// end inline asm
	mov.b64 	%rd72, {%r206, %r211};
	add.s32 	%r216, %r171, 2;
	setp.gt.s32 	%p125, %r216, %r190;
	mov.u64 	%rd312, %rd311;
	mov.f64 	%fd312, %fd311;
	@%p125 bra 	$L__BB9_78;
	abs.f64 	%fd98, %fd311;
	abs.f64 	%fd99, %fd97;
	setp.lt.f64 	%p126, %fd98, %fd99;
	mov.u64 	%rd312, %rd72;
	mov.f64 	%fd312, %fd97;
	@%p126 bra 	$L__BB9_78;
	setp.lt.f64 	%p127, %fd99, %fd98;
	mov.u64 	%rd312, %rd311;
	mov.f64 	%fd312, %fd311;
	@%p127 bra 	$L__BB9_78;
	setp.lt.s64 	%p128, %rd311, %rd72;
	min.s64 	%rd312, %rd311, %rd72;
	selp.f64 	%fd312, %fd311, %fd97, %p128;
$L__BB9_78:
	mov.b64 	%rd267, %fd312;
	mov.b64 	{%r218, %r223}, %rd267;
	mov.b32 	%r234, 4;
	mov.b32 	%r236, -1;
	// begin inline asm
	shfl.sync.down.b32 %r217, %r218, %r234, %r190, %r236;
	// end inline asm
	// begin inline asm
	shfl.sync.down.b32 %r222, %r223, %r234, %r190, %r236;
	// end inline asm
	mov.b64 	%rd268, {%r217, %r222};
	mov.b64 	%fd102, %rd268;
	mov.b64 	{%r228, %r233}, %rd312;
	// begin inline asm
	shfl.sync.down.b32 %r227, %r228, %r234, %r190, %r236;
	// end inline asm
	// begin inline asm
	shfl.sync.down.b32 %r232, %r233, %r234, %r190, %r236;
	// end inline asm
	mov.b64 	%rd75, {%r227, %r232};
	add.s32 	%r237, %r171, 4;
	setp.gt.s32 	%p129, %r237, %r190;
	mov.u64 	%rd313, %rd312;
	mov.f64 	%fd313, %fd312;
	@%p129 bra 	$L__BB9_82;
	abs.f64 	%fd103, %fd312;
	abs.f64 	%fd104, %fd102;
	setp.lt.f64 	%p130, %fd103, %fd104;
	mov.u64 	%rd313, %rd75;
	mov.f64 	%fd313, %fd102;
	@%p130 bra 	$L__BB9_82;
	setp.lt.f64 	%p131, %fd104, %fd103;
	mov.u64 	%rd313, %rd312;
	mov.f64 	%fd313, %fd312;
	@%p131 bra 	$L__BB9_82;
	setp.lt.s64 	%p132, %rd312, %rd75;
	min.s64 	%rd313, %rd312, %rd75;
	selp.f64 	%fd313, %fd312, %fd102, %p132;
$L__BB9_82:
	mov.b64 	%rd269, %fd313;
	mov.b64 	{%r239, %r244}, %rd269;
	mov.b32 	%r255, 8;
	mov.b32 	%r257, -1;
	// begin inline asm
	shfl.sync.down.b32 %r238, %r239, %r255, %r190, %r257;
	// end inline asm
	// begin inline asm
	shfl.sync.down.b32 %r243, %r244, %r255, %r190, %r257;
	// end inline asm
	mov.b64 	%rd270, {%r238, %r243};
	mov.b64 	%fd107, %rd270;
	mov.b64 	{%r249, %r254}, %rd313;
	// begin inline asm
	shfl.sync.down.b32 %r248, %r249, %r255, %r190, %r257;
	// end inline asm
	// begin inline asm
	shfl.sync.down.b32 %r253, %r254, %r255, %r190, %r257;
	// end inline asm
	mov.b64 	%rd78, {%r248, %r253};
	add.s32 	%r258, %r171, 8;
	setp.gt.s32 	%p133, %r258, %r190;
	mov.u64 	%rd314, %rd313;
	mov.f64 	%fd314, %fd313;
	@%p133 bra 	$L__BB9_86;
	abs.f64 	%fd108, %fd313;
	abs.f64 	%fd109, %fd107;
	setp.lt.f64 	%p134, %fd108, %fd109;
	mov.u64 	%rd314, %rd78;
	mov.f64 	%fd314, %fd107;
	@%p134 bra 	$L__BB9_86;
	setp.lt.f64 	%p135, %fd109, %fd108;
	mov.u64 	%rd314, %rd313;
	mov.f64 	%fd314, %fd313;
	@%p135 bra 	$L__BB9_86;
	setp.lt.s64 	%p136, %rd313, %rd78;
	min.s64 	%rd314, %rd313, %rd78;
	selp.f64 	%fd314, %fd313, %fd107, %p136;
$L__BB9_86:
	mov.b64 	%rd271, %fd314;
	mov.b64 	{%r260, %r265}, %rd271;
	mov.b32 	%r276, 16;
	mov.b32 	%r278, -1;
	// begin inline asm
	shfl.sync.down.b32 %r259, %r260, %r276, %r190, %r278;
	// end inline asm
	// begin inline asm
	shfl.sync.down.b32 %r264, %r265, %r276, %r190, %r278;
	// end inline asm
	mov.b64 	%rd272, {%r259, %r264};
	mov.b64 	%fd112, %rd272;
	mov.b64 	{%r270, %r275}, %rd314;
	// begin inline asm
	shfl.sync.down.b32 %r269, %r270, %r276, %r190, %r278;
	// end inline asm
	// begin inline asm
	shfl.sync.down.b32 %r274, %r275, %r276, %r190, %r278;
	// end inline asm
	mov.b64 	%rd81, {%r269, %r274};
	add.s32 	%r279, %r171, 16;
	setp.gt.s32 	%p137, %r279, %r190;
	mov.u64 	%rd355, %rd314;
	mov.f64 	%fd351, %fd314;
	@%p137 bra 	$L__BB9_90;
	abs.f64 	%fd113, %fd314;
	abs.f64 	%fd114, %fd112;
	setp.lt.f64 	%p138, %fd113, %fd114;
	mov.u64 	%rd355, %rd81;
	mov.f64 	%fd351, %fd112;
	@%p138 bra 	$L__BB9_90;
	setp.lt.f64 	%p139, %fd114, %fd113;
	mov.u64 	%rd355, %rd314;
	mov.f64 	%fd351, %fd314;
	@%p139 bra 	$L__BB9_90;
	setp.lt.s64 	%p140, %rd314, %rd81;
	min.s64 	%rd355, %rd314, %rd81;
	selp.f64 	%fd351, %fd314, %fd112, %p140;
$L__BB9_90:
	setp.ne.s32 	%p141, %r171, 0;
	@%p141 bra 	$L__BB9_92;
	shr.u32 	%r280, %r4, 1;
	and.b32  	%r281, %r280, 496;
	mov.u32 	%r282, _ZN6thrust24THRUST_300001_SM_1000_NS8cuda_cub4core6detail5shmemE;
	add.s32 	%r283, %r282, %r281;
	st.shared.f64 	[%r283+8], %fd351;
	st.shared.u64 	[%r283+16], %rd355;
$L__BB9_92:
	bar.sync 	0;
	setp.ne.s32 	%p142, %r4, 0;
	@%p142 bra 	$L__BB9_208;
	setp.lt.s32 	%p143, %r3, 33;
	mov.f64 	%fd316, %fd351;
	mov.u64 	%rd316, %rd355;
	@%p143 bra 	$L__BB9_97;
	ld.shared.f64 	%fd117, [_ZN6thrust24THRUST_300001_SM_1000_NS8cuda_cub4core6detail5shmemE+24];
	ld.shared.u64 	%rd84, [_ZN6thrust24THRUST_300001_SM_1000_NS8cuda_cub4core6detail5shmemE+32];
	abs.f64 	%fd118, %fd351;
	abs.f64 	%fd119, %fd117;
	setp.lt.f64 	%p144, %fd118, %fd119;
	mov.f64 	%fd316, %fd117;
	mov.u64 	%rd316, %rd84;
	@%p144 bra 	$L__BB9_97;
	setp.lt.f64 	%p145, %fd119, %fd118;
	mov.f64 	%fd316, %fd351;
	mov.u64 	%rd316, %rd355;
	@%p145 bra 	$L__BB9_97;
	setp.lt.s64 	%p146, %rd355, %rd84;
	selp.f64 	%fd316, %fd351, %fd117, %p146;
	min.s64 	%rd316, %rd355, %rd84;
$L__BB9_97:
	setp.lt.s32 	%p147, %r3, 65;
	mov.f64 	%fd317, %fd316;
	mov.u64 	%rd317, %rd316;
	@%p147 bra 	$L__BB9_101;
	ld.shared.f64 	%fd122, [_ZN6thrust24THRUST_300001_SM_1000_NS8cuda_cub4core6detail5shmemE+40];
	ld.shared.u64 	%rd87, [_ZN6thrust24THRUST_300001_SM_1000_NS8cuda_cub4core6detail5shmemE+48];
	abs.f64 	%fd123, %fd316;
	abs.f64 	%fd124, %fd122;
	setp.lt.f64 	%p148, %fd123, %fd124;
	mov.f64 	%fd317, %fd122;
	mov.u64 	%rd317, %rd87;
	@%p148 bra 	$L__BB9_101;
	setp.lt.f64 	%p149, %fd124, %fd123;
	mov.f64 	%fd317, %fd316;
	mov.u64 	%rd317, %rd316;
	@%p149 bra 	$L__BB9_101;
	setp.lt.s64 	%p150, %rd316, %rd87;
	selp.f64 	%fd317, %fd316, %fd122, %p150;
	min.s64 	%rd317, %rd316, %rd87;
$L__BB9_101:
	setp.lt.s32 	%p151, %r3, 97;
	mov.f64 	%fd318, %fd317;
	mov.u64 	%rd318, %rd317;
	@%p151 bra 	$L__BB9_105;
	ld.shared.f64 	%fd127, [_ZN6thrust24THRUST_300001_SM_1000_NS8cuda_cub4core6detail5shmemE+56];
	ld.shared.u64 	%rd90, [_ZN6thrust24THRUST_300001_SM_1000_NS8cuda_cub4core6detail5shmemE+64];
	abs.f64 	%fd128, %fd317;
	abs.f64 	%fd129, %fd127;
	setp.lt.f64 	%p152, %fd128, %fd129;
	mov.f64 	%fd318, %fd127;
	mov.u64 	%rd318, %rd90;
	@%p152 bra 	$L__BB9_105;
	setp.lt.f64 	%p153, %fd129, %fd128;
	mov.f64 	%fd318, %fd317;
	mov.u64 	%rd318, %rd317;
	@%p153 bra 	$L__BB9_105;
	setp.lt.s64 	%p154, %rd317, %rd90;
	selp.f64 	%fd318, %fd317, %fd127, %p154;
	min.s64 	%rd318, %rd317, %rd90;
$L__BB9_105:
	setp.lt.s32 	%p155, %r3, 129;
	mov.f64 	%fd319, %fd318;
	mov.u64 	%rd319, %rd318;
	@%p155 bra 	$L__BB9_109;
	ld.shared.f64 	%fd132, [_ZN6thrust24THRUST_300001_SM_1000_NS8cuda_cub4core6detail5shmemE+72];
	ld.shared.u64 	%rd93, [_ZN6thrust24THRUST_300001_SM_1000_NS8cuda_cub4core6detail5shmemE+80];
	abs.f64 	%fd133, %fd318;
	abs.f64 	%fd134, %fd132;
	setp.lt.f64 	%p156, %fd133, %fd134;
	mov.f64 	%fd319, %fd132;
	mov.u64 	%rd319, %rd93;
	@%p156 bra 	$L__BB9_109;
	setp.lt.f64 	%p157, %fd134, %fd133;
	mov.f64 	%fd319, %fd318;
	mov.u64 	%rd319, %rd318;
	@%p157 bra 	$L__BB9_109;
	setp.lt.s64 	%p158, %rd318, %rd93;
	selp.f64 	%fd319, %fd318, %fd132, %p158;
	min.s64 	%rd319, %rd318, %rd93;
$L__BB9_109:
	setp.lt.s32 	%p159, %r3, 161;
	mov.f64 	%fd320, %fd319;
	mov.u64 	%rd320, %rd319;
	@%p159 bra 	$L__BB9_113;
	ld.shared.f64 	%fd137, [_ZN6thrust24THRUST_300001_SM_1000_NS8cuda_cub4core6detail5shmemE+88];
	ld.shared.u64 	%rd96, [_ZN6thrust24THRUST_300001_SM_1000_NS8cuda_cub4core6detail5shmemE+96];
	abs.f64 	%fd138, %fd319;
	abs.f64 	%fd139, %fd137;
	setp.lt.f64 	%p160, %fd138, %fd139;
	mov.f64 	%fd320, %fd137;
	mov.u64 	%rd320, %rd96;
	@%p160 bra 	$L__BB9_113;
	setp.lt.f64 	%p161, %fd139, %fd138;
	mov.f64 	%fd320, %fd319;
	mov.u64 	%rd320, %rd319;
	@%p161 bra 	$L__BB9_113;
	setp.lt.s64 	%p162, %rd319, %rd96;
	selp.f64 	%fd320, %fd319, %fd137, %p162;
	min.s64 	%rd320, %rd319, %rd96;
$L__BB9_113:
	setp.lt.s32 	%p163, %r3, 193;
	mov.f64 	%fd321, %fd320;
	mov.u64 	%rd321, %rd320;
	@%p163 bra 	$L__BB9_117;
	ld.shared.f64 	%fd142, [_ZN6thrust24THRUST_300001_SM_1000_NS8cuda_cub4core6detail5shmemE+104];
	ld.shared.u64 	%rd99, [_ZN6thrust24THRUST_300001_SM_1000_NS8cuda_cub4core6detail5shmemE+112];
	abs.f64 	%fd143, %fd320;
	abs.f64 	%fd144, %fd142;
	setp.lt.f64 	%p164, %fd143, %fd144;
	mov.f64 	%fd321, %fd142;
	mov.u64 	%rd321, %rd99;
	@%p164 bra 	$L__BB9_117;
	setp.lt.f64 	%p165, %fd144, %fd143;
	mov.f64 	%fd321, %fd320;
	mov.u64 	%rd321, %rd320;
	@%p165 bra 	$L__BB9_117;
	setp.lt.s64 	%p166, %rd320, %rd99;
	selp.f64 	%fd321, %fd320, %fd142, %p166;
	min.s64 	%rd321, %rd320, %rd99;
$L__BB9_117:
	setp.lt.s32 	%p167, %r3, 225;
	mov.u64 	%rd355, %rd321;
	mov.f64 	%fd351, %fd321;
	@%p167 bra 	$L__BB9_208;
	ld.shared.f64 	%fd147, [_ZN6thrust24THRUST_300001_SM_1000_NS8cuda_cub4core6detail5shmemE+120];
	ld.shared.u64 	%rd102, [_ZN6thrust24THRUST_300001_SM_1000_NS8cuda_cub4core6detail5shmemE+128];
	abs.f64 	%fd148, %fd321;
	abs.f64 	%fd149, %fd147;
	setp.lt.f64 	%p168, %fd148, %fd149;
	mov.u64 	%rd355, %rd102;
	mov.f64 	%fd351, %fd147;
	@%p168 bra 	$L__BB9_208;
	setp.lt.f64 	%p169, %fd149, %fd148;
	mov.u64 	%rd355, %rd321;
	mov.f64 	%fd351, %fd321;
	@%p169 bra 	$L__BB9_208;
	setp.lt.s64 	%p170, %rd321, %rd102;
	selp.f64 	%fd351, %fd321, %fd147, %p170;
	min.s64 	%rd355, %rd321, %rd102;
	bra.uni 	$L__BB9_208;
$L__BB9_121:
	mov.u32 	%r20, %tid.x;
	add.s64 	%rd104, %rd196, %rd4;
	cvt.u64.u32 	%rd105, %r20;
	add.s64 	%rd201, %rd105, %rd4;
	cvta.to.global.u64 	%rd202, %rd195;
	shl.b64 	%rd203, %rd201, 3;
	add.s64 	%rd204, %rd202, %rd203;
	ld.global.f64 	%fd274, [%rd204];
	add.s32 	%r36, %r20, 256;
	cvt.u64.u32 	%rd205, %r36;
	ld.global.f64 	%fd275, [%rd204+2048];
	add.s32 	%r37, %r20, 512;
	cvt.u64.u32 	%rd206, %r37;
	ld.global.f64 	%fd276, [%rd204+4096];
	add.s32 	%r38, %r20, 768;
	cvt.u64.u32 	%rd207, %r38;
	ld.global.f64 	%fd277, [%rd204+6144];
	or.b32  	%r39, %r20, 1024;
	cvt.u64.u32 	%rd106, %r39;
	add.s64 	%rd343, %rd104, %rd106;
	ld.global.f64 	%fd339, [%rd204+8192];
	abs.f64 	%fd278, %fd274;
	abs.f64 	%fd279, %fd275;
	setp.geu.f64 	%p2, %fd278, %fd279;
	selp.f64 	%fd280, %fd274, %fd275, %p2;
	selp.b64 	%rd208, %rd105, %rd205, %p2;
	abs.f64 	%fd281, %fd280;
	abs.f64 	%fd282, %fd276;
	setp.geu.f64 	%p3, %fd281, %fd282;
	selp.f64 	%fd283, %fd280, %fd276, %p3;
	selp.b64 	%rd209, %rd208, %rd206, %p3;
	abs.f64 	%fd284, %fd283;
	abs.f64 	%fd285, %fd277;
	setp.geu.f64 	%p4, %fd284, %fd285;
	selp.f64 	%fd152, %fd283, %fd277, %p4;
	selp.b64 	%rd108, %rd209, %rd207, %p4;
	abs.f64 	%fd153, %fd152;
	abs.f64 	%fd154, %fd339;
	setp.lt.f64 	%p5, %fd153, %fd154;
	@%p5 bra 	$L__BB9_123;
	setp.lt.f64 	%p6, %fd154, %fd153;
	setp.lt.u64 	%p7, %rd108, %rd106;
	or.pred  	%p8, %p6, %p7;
	selp.f64 	%fd339, %fd152, %fd339, %p8;
	add.s64 	%rd212, %rd104, %rd108;
	selp.b64 	%rd343, %rd212, %rd343, %p8;
$L__BB9_123:
	setp.le.u64 	%p9, %rd198, %rd5;
	@%p9 bra 	$L__BB9_164;
	setp.ne.s32 	%p10, %r20, 0;
	@%p10 bra 	$L__BB9_126;
	atom.global.add.u64 	%rd213, [%rd1+8], 1280;
	add.s64 	%rd214, %rd213, %rd5;
	st.shared.u64 	[_ZN6thrust24THRUST_300001_SM_1000_NS8cuda_cub4core6detail5shmemE+152], %rd214;
$L__BB9_126:
	bar.sync 	0;
	ld.shared.u64 	%rd331, [_ZN6thrust24THRUST_300001_SM_1000_NS8cuda_cub4core6detail5shmemE+152];
	add.s64 	%rd215, %rd331, 1280;
	setp.gt.s64 	%p11, %rd215, %rd198;
	@%p11 bra 	$L__BB9_141;
	mov.f64 	%fd323, %fd339;
	mov.u64 	%rd324, %rd343;
$L__BB9_128:
	add.s64 	%rd216, %rd331, %rd105;
	cvta.to.global.u64 	%rd217, %rd195;
	shl.b64 	%rd218, %rd216, 3;
	add.s64 	%rd219, %rd217, %rd218;
	add.s64 	%rd325, %rd216, %rd196;
	ld.global.f64 	%fd324, [%rd219];
	add.s64 	%rd326, %rd325, 256;
	ld.global.f64 	%fd325, [%rd219+2048];
	add.s64 	%rd327, %rd325, 512;
	ld.global.f64 	%fd326, [%rd219+4096];
	add.s64 	%rd328, %rd325, 768;
	ld.global.f64 	%fd327, [%rd219+6144];
	add.s64 	%rd343, %rd325, 1024;
	ld.global.f64 	%fd339, [%rd219+8192];
	abs.f64 	%fd163, %fd323;
	abs.f64 	%fd164, %fd324;
	setp.lt.f64 	%p12, %fd163, %fd164;
	@%p12 bra 	$L__BB9_130;
	setp.lt.f64 	%p13, %fd164, %fd163;
	setp.lt.s64 	%p14, %rd324, %rd325;
	or.pred  	%p15, %p13, %p14;
	selp.f64 	%fd324, %fd323, %fd324, %p15;
	selp.b64 	%rd325, %rd324, %rd325, %p15;
$L__BB9_130:
	abs.f64 	%fd167, %fd324;
	abs.f64 	%fd168, %fd325;
	setp.lt.f64 	%p16, %fd167, %fd168;
	@%p16 bra 	$L__BB9_132;
	setp.lt.f64 	%p17, %fd168, %fd167;
	setp.lt.s64 	%p18, %rd325, %rd326;
	or.pred  	%p19, %p17, %p18;
	selp.f64 	%fd325, %fd324, %fd325, %p19;
	selp.b64 	%rd326, %rd325, %rd326, %p19;
$L__BB9_132:
	abs.f64 	%fd171, %fd325;
	abs.f64 	%fd172, %fd326;
	setp.lt.f64 	%p20, %fd171, %fd172;
	@%p20 bra 	$L__BB9_134;
	setp.lt.f64 	%p21, %fd172, %fd171;
	setp.lt.s64 	%p22, %rd326, %rd327;
	or.pred  	%p23, %p21, %p22;
	selp.f64 	%fd326, %fd325, %fd326, %p23;
	selp.b64 	%rd327, %rd326, %rd327, %p23;
$L__BB9_134:
	abs.f64 	%fd175, %fd326;
	abs.f64 	%fd176, %fd327;
	setp.lt.f64 	%p24, %fd175, %fd176;
	@%p24 bra 	$L__BB9_136;
	setp.lt.f64 	%p25, %fd176, %fd175;
	setp.lt.s64 	%p26, %rd327, %rd328;
	or.pred  	%p27, %p25, %p26;
	selp.f64 	%fd327, %fd326, %fd327, %p27;
	selp.b64 	%rd328, %rd327, %rd328, %p27;
$L__BB9_136:
	abs.f64 	%fd179, %fd327;
	abs.f64 	%fd180, %fd339;
	setp.lt.f64 	%p28, %fd179, %fd180;
	@%p28 bra 	$L__BB9_138;
	setp.lt.f64 	%p29, %fd180, %fd179;
	setp.lt.s64 	%p30, %rd328, %rd343;
	or.pred  	%p31, %p29, %p30;
	selp.f64 	%fd339, %fd327, %fd339, %p31;
	selp.b64 	%rd343, %rd328, %rd343, %p31;
$L__BB9_138:
	setp.ne.s32 	%p32, %r20, 0;
	bar.sync 	0;
	@%p32 bra 	$L__BB9_140;
	atom.global.add.u64 	%rd220, [%rd1+8], 1280;
	add.s64 	%rd221, %rd220, %rd5;
	st.shared.u64 	[_ZN6thrust24THRUST_300001_SM_1000_NS8cuda_cub4core6detail5shmemE+152], %rd221;
$L__BB9_140:
	bar.sync 	0;
	ld.shared.u64 	%rd331, [_ZN6thrust24THRUST_300001_SM_1000_NS8cuda_cub4core6detail5shmemE+152];
	add.s64 	%rd222, %rd331, 1280;
	setp.le.s64 	%p33, %rd222, %rd198;
	mov.f64 	%fd323, %fd339;
	mov.u64 	%rd324, %rd343;
	@%p33 bra 	$L__BB9_128;
$L__BB9_141:
	setp.le.s64 	%p34, %rd198, %rd331;
	@%p34 bra 	$L__BB9_164;
	cvt.u32.u64 	%r40, %rd331;
	cvt.u32.u64 	%r41, %rd198;
	sub.s32 	%r21, %r41, %r40;
	setp.ge.s32 	%p35, %r20, %r21;
	@%p35 bra 	$L__BB9_164;
	cvta.to.global.u64 	%rd132, %rd195;
	not.b32 	%r43, %r20;
	add.s32 	%r44, %r43, %r41;
	sub.s32 	%r22, %r44, %r40;
	and.b32  	%r46, %r22, 768;
	setp.eq.s32 	%p36, %r46, 768;
	mov.u32 	%r397, %r20;
	@%p36 bra 	$L__BB9_149;
	add.s64 	%rd224, %rd331, %rd105;
	add.s64 	%rd333, %rd224, %rd196;
	shl.b64 	%rd225, %rd224, 3;
	add.s64 	%rd332, %rd132, %rd225;
	shr.u32 	%r47, %r22, 8;
	add.s32 	%r48, %r47, 1;
	and.b32  	%r49, %r48, 3;
	neg.s32 	%r395, %r49;
	mov.u32 	%r397, %r20;
$L__BB9_145:
	.pragma "nounroll";
	mov.u64 	%rd137, %rd343;
	mov.f64 	%fd184, %fd339;
	ld.global.f64 	%fd185, [%rd332];
	abs.f64 	%fd186, %fd184;
	abs.f64 	%fd187, %fd185;
	setp.lt.f64 	%p37, %fd186, %fd187;
	mov.f64 	%fd339, %fd185;
	mov.u64 	%rd343, %rd333;
	@%p37 bra 	$L__BB9_148;
	setp.lt.f64 	%p38, %fd187, %fd186;
	mov.f64 	%fd339, %fd184;
	mov.u64 	%rd343, %rd137;
	@%p38 bra 	$L__BB9_148;
	setp.lt.s64 	%p39, %rd137, %rd333;
	selp.f64 	%fd339, %fd184, %fd185, %p39;
	min.s64 	%rd343, %rd137, %rd333;
$L__BB9_148:
	add.s32 	%r397, %r397, 256;
	add.s64 	%rd333, %rd333, 256;
	add.s64 	%rd332, %rd332, 2048;
	add.s32 	%r395, %r395, 1;
	setp.ne.s32 	%p40, %r395, 0;
	@%p40 bra 	$L__BB9_145;
$L__BB9_149:
	setp.lt.u32 	%p41, %r22, 768;
	@%p41 bra 	$L__BB9_164;
	add.s32 	%r398, %r397, 512;
$L__BB9_151:
	mov.u32 	%r30, %r398;
	add.s32 	%r50, %r30, -512;
	cvt.u64.u32 	%rd226, %r50;
	add.s64 	%rd227, %rd331, %rd226;
	shl.b64 	%rd228, %rd227, 3;
	add.s64 	%rd145, %rd132, %rd228;
	add.s64 	%rd146, %rd227, %rd196;
	ld.global.f64 	%fd193, [%rd145];
	abs.f64 	%fd194, %fd339;
	abs.f64 	%fd195, %fd193;
	setp.lt.f64 	%p42, %fd194, %fd195;
	mov.f64 	%fd335, %fd193;
	mov.u64 	%rd339, %rd146;
	@%p42 bra 	$L__BB9_154;
	setp.lt.f64 	%p43, %fd195, %fd194;
	mov.f64 	%fd335, %fd339;
	mov.u64 	%rd339, %rd343;
	@%p43 bra 	$L__BB9_154;
	setp.lt.s64 	%p44, %rd343, %rd146;
	selp.f64 	%fd335, %fd339, %fd193, %p44;
	min.s64 	%rd339, %rd343, %rd146;
$L__BB9_154:
	add.s32 	%r51, %r30, -256;
	cvt.u64.u32 	%rd229, %r51;
	add.s64 	%rd230, %rd331, %rd229;
	add.s64 	%rd149, %rd230, %rd196;
	ld.global.f64 	%fd198, [%rd145+2048];
	abs.f64 	%fd199, %fd335;
	abs.f64 	%fd200, %fd198;
	setp.lt.f64 	%p45, %fd199, %fd200;
	mov.f64 	%fd336, %fd198;
	mov.u64 	%rd340, %rd149;
	@%p45 bra 	$L__BB9_157;
	setp.lt.f64 	%p46, %fd200, %fd199;
	mov.f64 	%fd336, %fd335;
	mov.u64 	%rd340, %rd339;
	@%p46 bra 	$L__BB9_157;
	setp.lt.s64 	%p47, %rd339, %rd149;
	selp.f64 	%fd336, %fd335, %fd198, %p47;
	min.s64 	%rd340, %rd339, %rd149;
$L__BB9_157:
	cvt.u64.u32 	%rd231, %r30;
	add.s64 	%rd232, %rd331, %rd231;
	add.s64 	%rd152, %rd232, %rd196;
	ld.global.f64 	%fd203, [%rd145+4096];
	abs.f64 	%fd204, %fd336;
	abs.f64 	%fd205, %fd203;
	setp.lt.f64 	%p48, %fd204, %fd205;
	mov.f64 	%fd337, %fd203;
	mov.u64 	%rd341, %rd152;
	@%p48 bra 	$L__BB9_160;
	setp.lt.f64 	%p49, %fd205, %fd204;
	mov.f64 	%fd337, %fd336;
	mov.u64 	%rd341, %rd340;
	@%p49 bra 	$L__BB9_160;
	setp.lt.s64 	%p50, %rd340, %rd152;
	selp.f64 	%fd337, %fd336, %fd203, %p50;
	min.s64 	%rd341, %rd340, %rd152;
$L__BB9_160:
	add.s32 	%r52, %r30, 256;
	cvt.u64.u32 	%rd233, %r52;
	add.s64 	%rd234, %rd331, %rd233;
	add.s64 	%rd155, %rd234, %rd196;
	ld.global.f64 	%fd208, [%rd145+6144];
	abs.f64 	%fd209, %fd337;
	abs.f64 	%fd210, %fd208;
	setp.lt.f64 	%p51, %fd209, %fd210;
	mov.f64 	%fd339, %fd208;
	mov.u64 	%rd343, %rd155;
	@%p51 bra 	$L__BB9_163;
	setp.lt.f64 	%p52, %fd210, %fd209;
	mov.f64 	%fd339, %fd337;
	mov.u64 	%rd343, %rd341;
	@%p52 bra 	$L__BB9_163;
	setp.lt.s64 	%p53, %rd341, %rd155;
	selp.f64 	%fd339, %fd337, %fd208, %p53;
	min.s64 	%rd343, %rd341, %rd155;
$L__BB9_163:
	add.s32 	%r398, %r30, 1024;
	add.s32 	%r53, %r30, 512;
	setp.lt.s32 	%p54, %r53, %r21;
	@%p54 bra 	$L__BB9_151;
$L__BB9_164:
	// begin inline asm
	mov.u32 %r54, %laneid;
	// end inline asm
	mov.b64 	%rd235, %fd339;
	mov.b64 	{%r56, %r61}, %rd235;
	mov.b32 	%r72, 1;
	mov.b32 	%r73, 31;
	mov.b32 	%r74, -1;
	// begin inline asm
	shfl.sync.down.b32 %r55, %r56, %r72, %r73, %r74;
	// end inline asm
	// begin inline asm
	shfl.sync.down.b32 %r60, %r61, %r72, %r73, %r74;
	// end inline asm
	mov.b64 	%rd236, {%r55, %r60};
	mov.b64 	%fd214, %rd236;
	mov.b64 	{%r66, %r71}, %rd343;
	// begin inline asm
	shfl.sync.down.b32 %r65, %r66, %r72, %r73, %r74;
	// end inline asm
	// begin inline asm
	shfl.sync.down.b32 %r70, %r71, %r72, %r73, %r74;
	// end inline asm
	mov.b64 	%rd159, {%r65, %r70};
	setp.gt.s32 	%p55, %r54, 30;
	mov.f64 	%fd340, %fd339;
	mov.u64 	%rd344, %rd343;
	@%p55 bra 	$L__BB9_168;
	abs.f64 	%fd215, %fd339;
	abs.f64 	%fd216, %fd214;
	setp.lt.f64 	%p56, %fd215, %fd216;
	mov.f64 	%fd340, %fd214;
	mov.u64 	%rd344, %rd159;
	@%p56 bra 	$L__BB9_168;
	setp.lt.f64 	%p57, %fd216, %fd215;
	mov.f64 	%fd340, %fd339;
	mov.u64 	%rd344, %rd343;
	@%p57 bra 	$L__BB9_168;
	setp.lt.s64 	%p58, %rd343, %rd159;
	selp.f64 	%fd340, %fd339, %fd214, %p58;
	min.s64 	%rd344, %rd343, %rd159;
$L__BB9_168:
	mov.b64 	%rd237, %fd340;
	mov.b64 	{%r76, %r81}, %rd237;
	mov.b32 	%r92, 2;
	mov.b32 	%r93, 31;
	mov.b32 	%r94, -1;
	// begin inline asm
	shfl.sync.down.b32 %r75, %r76, %r92, %r93, %r94;
	// end inline asm
	// begin inline asm
	shfl.sync.down.b32 %r80, %r81, %r92, %r93, %r94;
	// end inline asm
	mov.b64 	%rd238, {%r75, %r80};
	mov.b64 	%fd219, %rd238;
	mov.b64 	{%r86, %r91}, %rd344;
	// begin inline asm
	shfl.sync.down.b32 %r85, %r86, %r92, %r93, %r94;
	// end inline asm
	// begin inline asm
	shfl.sync.down.b32 %r90, %r91, %r92, %r93, %r94;
	// end inline asm
	mov.b64 	%rd162, {%r85, %r90};
	setp.gt.s32 	%p59, %r54, 29;
	mov.f64 	%fd341, %fd340;
	mov.u64 	%rd345, %rd344;
	@%p59 bra 	$L__BB9_172;
	abs.f64 	%fd220, %fd340;
	abs.f64 	%fd221, %fd219;
	setp.lt.f64 	%p60, %fd220, %fd221;
	mov.f64 	%fd341, %fd219;
	mov.u64 	%rd345, %rd162;
	@%p60 bra 	$L__BB9_172;
	setp.lt.f64 	%p61, %fd221, %fd220;
	mov.f64 	%fd341, %fd340;
	mov.u64 	%rd345, %rd344;
	@%p61 bra 	$L__BB9_172;
	setp.lt.s64 	%p62, %rd344, %rd162;
	selp.f64 	%fd341, %fd340, %fd219, %p62;
	min.s64 	%rd345, %rd344, %rd162;
$L__BB9_172:
	mov.b64 	%rd239, %fd341;
	mov.b64 	{%r96, %r101}, %rd239;
	mov.b32 	%r112, 4;
	mov.b32 	%r113, 31;
	mov.b32 	%r114, -1;
	// begin inline asm
	shfl.sync.down.b32 %r95, %r96, %r112, %r113, %r114;
	// end inline asm
	// begin inline asm
	shfl.sync.down.b32 %r100, %r101, %r112, %r113, %r114;
	// end inline asm
	mov.b64 	%rd240, {%r95, %r100};
	mov.b64 	%fd224, %rd240;
	mov.b64 	{%r106, %r111}, %rd345;
	// begin inline asm
	shfl.sync.down.b32 %r105, %r106, %r112, %r113, %r114;
	// end inline asm
	// begin inline asm
	shfl.sync.down.b32 %r110, %r111, %r112, %r113, %r114;
	// end inline asm
	mov.b64 	%rd165, {%r105, %r110};
	setp.gt.s32 	%p63, %r54, 27;
	mov.f64 	%fd342, %fd341;
	mov.u64 	%rd346, %rd345;
	@%p63 bra 	$L__BB9_176;
	abs.f64 	%fd225, %fd341;
	abs.f64 	%fd226, %fd224;
	setp.lt.f64 	%p64, %fd225, %fd226;
	mov.f64 	%fd342, %fd224;
	mov.u64 	%rd346, %rd165;
	@%p64 bra 	$L__BB9_176;
	setp.lt.f64 	%p65, %fd226, %fd225;
	mov.f64 	%fd342, %fd341;
	mov.u64 	%rd346, %rd345;
	@%p65 bra 	$L__BB9_176;
	setp.lt.s64 	%p66, %rd345, %rd165;
	selp.f64 	%fd342, %fd341, %fd224, %p66;
	min.s64 	%rd346, %rd345, %rd165;
$L__BB9_176:
	mov.b64 	%rd241, %fd342;
	mov.b64 	{%r116, %r121}, %rd241;
	mov.b32 	%r132, 8;
	mov.b32 	%r133, 31;
	mov.b32 	%r134, -1;
	// begin inline asm
	shfl.sync.down.b32 %r115, %r116, %r132, %r133, %r134;
	// end inline asm
	// begin inline asm
	shfl.sync.down.b32 %r120, %r121, %r132, %r133, %r134;
	// end inline asm
	mov.b64 	%rd242, {%r115, %r120};
	mov.b64 	%fd229, %rd242;
	mov.b64 	{%r126, %r131}, %rd346;
	// begin inline asm
	shfl.sync.down.b32 %r125, %r126, %r132, %r133, %r134;
	// end inline asm
	// begin inline asm
	shfl.sync.down.b32 %r130, %r131, %r132, %r133, %r134;
	// end inline asm
	mov.b64 	%rd168, {%r125, %r130};
	setp.gt.s32 	%p67, %r54, 23;
	mov.f64 	%fd343, %fd342;
	mov.u64 	%rd347, %rd346;
	@%p67 bra 	$L__BB9_180;
	abs.f64 	%fd230, %fd342;
	abs.f64 	%fd231, %fd229;
	setp.lt.f64 	%p68, %fd230, %fd231;
	mov.f64 	%fd343, %fd229;
	mov.u64 	%rd347, %rd168;
	@%p68 bra 	$L__BB9_180;
	setp.lt.f64 	%p69, %fd231, %fd230;
	mov.f64 	%fd343, %fd342;
	mov.u64 	%rd347, %rd346;
	@%p69 bra 	$L__BB9_180;
	setp.lt.s64 	%p70, %rd346, %rd168;
	selp.f64 	%fd343, %fd342, %fd229, %p70;
	min.s64 	%rd347, %rd346, %rd168;
$L__BB9_180:
	mov.b64 	%rd243, %fd343;
	mov.b64 	{%r136, %r141}, %rd243;
	mov.b32 	%r152, 16;
	mov.b32 	%r153, 31;
	mov.b32 	%r154, -1;
	// begin inline asm
	shfl.sync.down.b32 %r135, %r136, %r152, %r153, %r154;
	// end inline asm
	// begin inline asm
	shfl.sync.down.b32 %r140, %r141, %r152, %r153, %r154;
	// end inline asm
	mov.b64 	%rd244, {%r135, %r140};
	mov.b64 	%fd234, %rd244;
	mov.b64 	{%r146, %r151}, %rd347;
	// begin inline asm
	shfl.sync.down.b32 %r145, %r146, %r152, %r153, %r154;
	// end inline asm
	// begin inline asm
	shfl.sync.down.b32 %r150, %r151, %r152, %r153, %r154;
	// end inline asm
	mov.b64 	%rd171, {%r145, %r150};
	setp.gt.s32 	%p71, %r54, 15;
	mov.f64 	%fd351, %fd343;
	mov.u64 	%rd355, %rd347;
	@%p71 bra 	$L__BB9_184;
	abs.f64 	%fd235, %fd343;
	abs.f64 	%fd236, %fd234;
	setp.lt.f64 	%p72, %fd235, %fd236;
	mov.f64 	%fd351, %fd234;
	mov.u64 	%rd355, %rd171;
	@%p72 bra 	$L__BB9_184;
	setp.lt.f64 	%p73, %fd236, %fd235;
	mov.f64 	%fd351, %fd343;
	mov.u64 	%rd355, %rd347;
	@%p73 bra 	$L__BB9_184;
	setp.lt.s64 	%p74, %rd347, %rd171;
	selp.f64 	%fd351, %fd343, %fd234, %p74;
	min.s64 	%rd355, %rd347, %rd171;
$L__BB9_184:
	setp.ne.s32 	%p75, %r54, 0;
	@%p75 bra 	$L__BB9_186;
	shr.u32 	%r155, %r20, 1;
	and.b32  	%r156, %r155, 496;
	mov.u32 	%r157, _ZN6thrust24THRUST_300001_SM_1000_NS8cuda_cub4core6detail5shmemE;
	add.s32 	%r158, %r157, %r156;
	st.shared.f64 	[%r158+8], %fd351;
	st.shared.u64 	[%r158+16], %rd355;
$L__BB9_186:
	bar.sync 	0;
	setp.ne.s32 	%p76, %r20, 0;
	@%p76 bra 	$L__BB9_208;
	ld.shared.f64 	%fd239, [_ZN6thrust24THRUST_300001_SM_1000_NS8cuda_cub4core6detail5shmemE+24];
	ld.shared.u64 	%rd174, [_ZN6thrust24THRUST_300001_SM_1000_NS8cuda_cub4core6detail5shmemE+32];
	abs.f64 	%fd240, %fd351;
	abs.f64 	%fd241, %fd239;
	setp.lt.f64 	%p77, %fd240, %fd241;
	mov.f64 	%fd345, %fd239;
	mov.u64 	%rd349, %rd174;
	@%p77 bra 	$L__BB9_190;
	setp.lt.f64 	%p78, %fd241, %fd240;
	mov.f64 	%fd345, %fd351;
	mov.u64 	%rd349, %rd355;
	@%p78 bra 	$L__BB9_190;
	setp.lt.s64 	%p79, %rd355, %rd174;
	selp.f64 	%fd345, %fd351, %fd239, %p79;
	min.s64 	%rd349, %rd355, %rd174;
$L__BB9_190:
	ld.shared.f64 	%fd244, [_ZN6thrust24THRUST_300001_SM_1000_NS8cuda_cub4core6detail5shmemE+40];
	ld.shared.u64 	%rd177, [_ZN6thrust24THRUST_300001_SM_1000_NS8cuda_cub4core6detail5shmemE+48];
	abs.f64 	%fd245, %fd345;
	abs.f64 	%fd246, %fd244;
	setp.lt.f64 	%p80, %fd245, %fd246;
	mov.f64 	%fd346, %fd244;
	mov.u64 	%rd350, %rd177;
	@%p80 bra 	$L__BB9_193;
	setp.lt.f64 	%p81, %fd246, %fd245;
	mov.f64 	%fd346, %fd345;
	mov.u64 	%rd350, %rd349;
	@%p81 bra 	$L__BB9_193;
	setp.lt.s64 	%p82, %rd349, %rd177;
	selp.f64 	%fd346, %fd345, %fd244, %p82;
	min.s64 	%rd350, %rd349, %rd177;
$L__BB9_193:
	ld.shared.f64 	%fd249, [_ZN6thrust24THRUST_300001_SM_1000_NS8cuda_cub4core6detail5shmemE+56];
	ld.shared.u64 	%rd180, [_ZN6thrust24THRUST_300001_SM_1000_NS8cuda_cub4core6detail5shmemE+64];
	abs.f64 	%fd250, %fd346;
	abs.f64 	%fd251, %fd249;
	setp.lt.f64 	%p83, %fd250, %fd251;
	mov.f64 	%fd347, %fd249;
	mov.u64 	%rd351, %rd180;
	@%p83 bra 	$L__BB9_196;
	setp.lt.f64 	%p84, %fd251, %fd250;
	mov.f64 	%fd347, %fd346;
	mov.u64 	%rd351, %rd350;
	@%p84 bra 	$L__BB9_196;
	setp.lt.s64 	%p85, %rd350, %rd180;
	selp.f64 	%fd347, %fd346, %fd249, %p85;
	min.s64 	%rd351, %rd350, %rd180;
$L__BB9_196:
	ld.shared.f64 	%fd254, [_ZN6thrust24THRUST_300001_SM_1000_NS8cuda_cub4core6detail5shmemE+72];
	ld.shared.u64 	%rd183, [_ZN6thrust24THRUST_300001_SM_1000_NS8cuda_cub4core6detail5shmemE+80];
	abs.f64 	%fd255, %fd347;
	abs.f64 	%fd256, %fd254;
	setp.lt.f64 	%p86, %fd255, %fd256;
	mov.f64 	%fd348, %fd254;
	mov.u64 	%rd352, %rd183;
	@%p86 bra 	$L__BB9_199;
	setp.lt.f64 	%p87, %fd256, %fd255;
	mov.f64 	%fd348, %fd347;
	mov.u64 	%rd352, %rd351;
	@%p87 bra 	$L__BB9_199;
	setp.lt.s64 	%p88, %rd351, %rd183;
	selp.f64 	%fd348, %fd347, %fd254, %p88;
	min.s64 	%rd352, %rd351, %rd183;
$L__BB9_199:
	ld.shared.f64 	%fd259, [_ZN6thrust24THRUST_300001_SM_1000_NS8cuda_cub4core6detail5shmemE+88];
	ld.shared.u64 	%rd186, [_ZN6thrust24THRUST_300001_SM_1000_NS8cuda_cub4core6detail5shmemE+96];
	abs.f64 	%fd260, %fd348;
	abs.f64 	%fd261, %fd259;
	setp.lt.f64 	%p89, %fd260, %fd261;
	mov.f64 	%fd349, %fd259;
	mov.u64 	%rd353, %rd186;
	@%p89 bra 	$L__BB9_202;
	setp.lt.f64 	%p90, %fd261, %fd260;
	mov.f64 	%fd349, %fd348;
	mov.u64 	%rd353, %rd352;
	@%p90 bra 	$L__BB9_202;
	setp.lt.s64 	%p91, %rd352, %rd186;
	selp.f64 	%fd349, %fd348, %fd259, %p91;
	min.s64 	%rd353, %rd352, %rd186;
$L__BB9_202:
	ld.shared.f64 	%fd264, [_ZN6thrust24THRUST_300001_SM_1000_NS8cuda_cub4core6detail5shmemE+104];
	ld.shared.u64 	%rd189, [_ZN6thrust24THRUST_300001_SM_1000_NS8cuda_cub4core6detail5shmemE+112];
	abs.f64 	%fd265, %fd349;
	abs.f64 	%fd266, %fd264;
	setp.lt.f64 	%p92, %fd265, %fd266;
	mov.f64 	%fd350, %fd264;
	mov.u64 	%rd354, %rd189;
	@%p92 bra 	$L__BB9_205;
	setp.lt.f64 	%p93, %fd266, %fd265;
	mov.f64 	%fd350, %fd349;
	mov.u64 	%rd354, %rd353;
	@%p93 bra 	$L__BB9_205;
	setp.lt.s64 	%p94, %rd353, %rd189;
	selp.f64 	%fd350, %fd349, %fd264, %p94;
	min.s64 	%rd354, %rd353, %rd189;
$L__BB9_205:
	ld.shared.f64 	%fd269, [_ZN6thrust24THRUST_300001_SM_1000_NS8cuda_cub4core6detail5shmemE+120];
	ld.shared.u64 	%rd192, [_ZN6thrust24THRUST_300001_SM_1000_NS8cuda_cub4core6detail5shmemE+128];
	abs.f64 	%fd270, %fd350;
	abs.f64 	%fd271, %fd269;
	setp.lt.f64 	%p95, %fd270, %fd271;
	mov.u64 	%rd355, %rd192;
	mov.f64 	%fd351, %fd269;
	@%p95 bra 	$L__BB9_208;
	setp.lt.f64 	%p96, %fd271, %fd270;
	mov.u64 	%rd355, %rd354;
	mov.f64 	%fd351, %fd350;
	@%p96 bra 	$L__BB9_208;
	setp.lt.s64 	%p97, %rd354, %rd192;
	selp.f64 	%fd351, %fd350, %fd269, %p97;
	min.s64 	%rd355, %rd354, %rd192;
$L__BB9_208:
	mov.u32 	%r389, %tid.x;
	setp.ne.s32 	%p214, %r389, 0;
	@%p214 bra 	$L__BB9_210;
	ld.param.u64 	%rd286, [_ZN6thrust24THRUST_300001_SM_1000_NS8cuda_cub4core6detail13_kernel_agentINS1_8__reduce11ReduceAgentINS0_12zip_iteratorIN4cuda3std3__45tupleIJNS0_10device_ptrIdEENS0_17counting_iteratorIlNS0_11use_defaultESF_SF_EEEEEEEPNSB_IJdlEEESJ_lNS1_9__extrema9arg_max_fIdl7CompareEEEEJSI_SK_lN3cub18CUB_300001_SM_100013GridEvenShareIlEENSR_9GridQueueIyEESO_EEEvDpT0__param_1];
	cvta.to.global.u64 	%rd283, %rd286;
	mul.wide.u32 	%rd284, %r1, 16;
	add.s64 	%rd285, %rd283, %rd284;
	st.global.f64 	[%rd285], %fd351;
	st.global.u64 	[%rd285+8], %rd355;
$L__BB9_210:
	ret;

}
	// .globl	_ZN6thrust24THRUST_300001_SM_1000_NS8cuda_cub4core6detail13_kernel_agentINS1_8__reduce10DrainAgentIlEEJN3cub18CUB_300001_SM_10009GridQueueIyEElEEEvDpT0_
.visible .entry _ZN6thrust24THRUST_300001_SM_1000_NS8cuda_cub4core6detail13_kernel_agentINS1_8__reduce10DrainAgentIlEEJN3cub18CUB_300001_SM_10009GridQueueIyEElEEEvDpT0_(
	.param .align 8 .b8 _ZN6thrust24THRUST_300001_SM_1000_NS8cuda_cub4core6detail13_kernel_agentINS1_8__reduce10DrainAgentIlEEJN3cub18CUB_300001_SM_10009GridQueueIyEElEEEvDpT0__param_0[8],
	.param .u64 _ZN6thrust24THRUST_300001_SM_1000_NS8cuda_cub4core6detail13_kernel_agentINS1_8__reduce10DrainAgentIlEEJN3cub18CUB_300001_SM_10009GridQueueIyEElEEEvDpT0__param_1
)
.maxntid 1
{
	.reg .b64 	%rd<5>;

	ld.param.u64 	%rd1, [_ZN6thrust24THRUST_300001_SM_1000_NS8cuda_cub4core6detail13_kernel_agentINS1_8__reduce10DrainAgentIlEEJN3cub18CUB_300001_SM_10009GridQueueIyEElEEEvDpT0__param_0];
	ld.param.u64 	%rd2, [_ZN6thrust24THRUST_300001_SM_1000_NS8cuda_cub4core6detail13_kernel_agentINS1_8__reduce10DrainAgentIlEEJN3cub18CUB_300001_SM_10009GridQueueIyEElEEEvDpT0__param_1];
	cvta.to.global.u64 	%rd3, %rd1;
	st.global.u64 	[%rd3], %rd2;
	mov.b64 	%rd4, 0;
	st.global.u64 	[%rd3+8], %rd4;
	ret;

}
	// .globl	_ZN6thrust24THRUST_300001_SM_1000_NS8cuda_cub4core6detail13_kernel_agentINS1_8__reduce11ReduceAgentIPN4cuda3std3__45tupleIJdlEEESC_SB_lNS1_9__extrema9arg_max_fIdl7CompareEEEEJSC_SC_iSG_EEEvDpT0_
.visible .entry _ZN6thrust24THRUST_300001_SM_1000_NS8cuda_cub4core6detail13_kernel_agentINS1_8__reduce11ReduceAgentIPN4cuda3std3__45tupleIJdlEEESC_SB_lNS1_9__extrema9arg_max_fIdl7CompareEEEEJSC_SC_iSG_EEEvDpT0_(
	.param .u64 .ptr .align 1 _ZN6thrust24THRUST_300001_SM_1000_NS8cuda_cub4core6detail13_kernel_agentINS1_8__reduce11ReduceAgentIPN4cuda3std3__45tupleIJdlEEESC_SB_lNS1_9__extrema9arg_max_fIdl7CompareEEEEJSC_SC_iSG_EEEvDpT0__param_0,
	.param .u64 .ptr .align 1 _ZN6thrust24THRUST_300001_SM_1000_NS8cuda_cub4core6detail13_kernel_agentINS1_8__reduce11ReduceAgentIPN4cuda3std3__45tupleIJdlEEESC_SB_lNS1_9__extrema9arg_max_fIdl7CompareEEEEJSC_SC_iSG_EEEvDpT0__param_1,
	.param .u32 _ZN6thrust24THRUST_300001_SM_1000_NS8cuda_cub4core6detail13_kernel_agentINS1_8__reduce11ReduceAgentIPN4cuda3std3__45tupleIJdlEEESC_SB_lNS1_9__extrema9arg_max_fIdl7CompareEEEEJSC_SC_iSG_EEEvDpT0__param_2,
	.param .align 1 .b8 _ZN6thrust24THRUST_300001_SM_1000_NS8cuda_cub4core6detail13_kernel_agentINS1_8__reduce11ReduceAgentIPN4cuda3std3__45tupleIJdlEEESC_SB_lNS1_9__extrema9arg_max_fIdl7CompareEEEEJSC_SC_iSG_EEEvDpT0__param_3[1]
)
.maxntid 256
{
	.reg .pred 	%p<264>;
	.reg .b32 	%r<374>;
	.reg .b64 	%rd<509>;
	.reg .b64 	%fd<423>;

	ld.param.u64 	%rd236, [_ZN6thrust24THRUST_300001_SM_1000_NS8cuda_cub4core6detail13_kernel_agentINS1_8__reduce11ReduceAgentIPN4cuda3std3__45tupleIJdlEEESC_SB_lNS1_9__extrema9arg_max_fIdl7CompareEEEEJSC_SC_iSG_EEEvDpT0__param_0];
	ld.param.u32 	%r29, [_ZN6thrust24THRUST_300001_SM_1000_NS8cuda_cub4core6detail13_kernel_agentINS1_8__reduce11ReduceAgentIPN4cuda3std3__45tupleIJdlEEESC_SB_lNS1_9__extrema9arg_max_fIdl7CompareEEEEJSC_SC_iSG_EEEvDpT0__param_2];
	cvt.s64.s32 	%rd1, %r29;
	setp.eq.s32 	%p1, %r29, 0;
	@%p1 bra 	$L__BB11_234;
	setp.gt.s32 	%p2, %r29, 1279;
	@%p2 bra 	$L__BB11_121;
	mov.u32 	%r1, %tid.x;
	setp.ge.s32 	%p147, %r1, %r29;
	mov.f64 	%fd354, 0d0000000000000000;
	mov.b64 	%rd432, 0;
	mov.u32 	%r368, %r1;
	@%p147 bra 	$L__BB11_4;
	mul.wide.u32 	%rd376, %r1, 16;
	add.s64 	%rd373, %rd236, %rd376;
	// begin inline asm
	ld.global.nc.u64 %rd372, [%rd373];
	// end inline asm
	add.s64 	%rd375, %rd373, 8;
	// begin inline asm
	ld.global.nc.u64 %rd432, [%rd375];
	// end inline asm
	mov.b64 	%fd354, %rd372;
	add.s32 	%r368, %r1, 256;
$L__BB11_4:
	setp.ge.s32 	%p148, %r368, %r29;
	@%p148 bra 	$L__BB11_25;
	not.b32 	%r141, %r368;
	add.s32 	%r4, %r29, %r141;
	and.b32  	%r142, %r4, 768;
	setp.eq.s32 	%p149, %r142, 768;
	@%p149 bra 	$L__BB11_11;
	mul.wide.u32 	%rd378, %r368, 16;
	add.s64 	%rd423, %rd236, %rd378;
	shr.u32 	%r143, %r4, 8;
	add.s32 	%r144, %r143, 1;
	and.b32  	%r145, %r144, 3;
	neg.s32 	%r366, %r145;
$L__BB11_7:
	.pragma "nounroll";
	mov.u64 	%rd6, %rd432;
	mov.f64 	%fd3, %fd354;
	// begin inline asm
	ld.global.nc.u64 %rd379, [%rd423];
	// end inline asm
	add.s64 	%rd382, %rd423, 8;
	// begin inline asm
	ld.global.nc.u64 %rd381, [%rd382];
	// end inline asm
	mov.b64 	%fd4, %rd379;
	abs.f64 	%fd5, %fd3;
	abs.f64 	%fd6, %fd4;
	setp.lt.f64 	%p150, %fd5, %fd6;
	mov.u64 	%rd432, %rd381;
	mov.f64 	%fd354, %fd4;
	@%p150 bra 	$L__BB11_10;
	setp.lt.f64 	%p151, %fd6, %fd5;
	mov.u64 	%rd432, %rd6;
	mov.f64 	%fd354, %fd3;
	@%p151 bra 	$L__BB11_10;
	setp.lt.s64 	%p152, %rd6, %rd381;
	min.s64 	%rd432, %rd6, %rd381;
	selp.f64 	%fd354, %fd3, %fd4, %p152;
$L__BB11_10:
	add.s32 	%r368, %r368, 256;
	add.s64 	%rd423, %rd423, 4096;
	add.s32 	%r366, %r366, 1;
	setp.ne.s32 	%p153, %r366, 0;
	@%p153 bra 	$L__BB11_7;
$L__BB11_11:
	setp.lt.u32 	%p154, %r4, 768;
	@%p154 bra 	$L__BB11_25;
$L__BB11_12:
	mul.wide.s32 	%rd387, %r368, 16;
	add.s64 	%rd384, %rd236, %rd387;
	// begin inline asm
	ld.global.nc.u64 %rd383, [%rd384];
	// end inline asm
	add.s64 	%rd386, %rd384, 8;
	// begin inline asm
	ld.global.nc.u64 %rd385, [%rd386];
	// end inline asm
	mov.b64 	%fd12, %rd383;
	abs.f64 	%fd13, %fd354;
	abs.f64 	%fd14, %fd12;
	setp.lt.f64 	%p155, %fd13, %fd14;
	mov.u64 	%rd429, %rd385;
	mov.f64 	%fd351, %fd12;
	@%p155 bra 	$L__BB11_15;
	setp.lt.f64 	%p156, %fd14, %fd13;
	mov.u64 	%rd429, %rd432;
	mov.f64 	%fd351, %fd354;
	@%p156 bra 	$L__BB11_15;
	setp.lt.s64 	%p157, %rd432, %rd385;
	min.s64 	%rd429, %rd432, %rd385;
	selp.f64 	%fd351, %fd354, %fd12, %p157;
$L__BB11_15:
	add.s64 	%rd389, %rd384, 4096;
	// begin inline asm
	ld.global.nc.u64 %rd388, [%rd389];
	// end inline asm
	add.s64 	%rd391, %rd384, 4104;
	// begin inline asm
	ld.global.nc.u64 %rd390, [%rd391];
	// end inline asm
	mov.b64 	%fd17, %rd388;
	abs.f64 	%fd18, %fd351;
	abs.f64 	%fd19, %fd17;
	setp.lt.f64 	%p158, %fd18, %fd19;
	mov.u64 	%rd430, %rd390;
	mov.f64 	%fd352, %fd17;
	@%p158 bra 	$L__BB11_18;
	setp.lt.f64 	%p159, %fd19, %fd18;
	mov.u64 	%rd430, %rd429;
	mov.f64 	%fd352, %fd351;
	@%p159 bra 	$L__BB11_18;
	setp.lt.s64 	%p160, %rd429, %rd390;
	min.s64 	%rd430, %rd429, %rd390;
	selp.f64 	%fd352, %fd351, %fd17, %p160;
$L__BB11_18:
	add.s64 	%rd393, %rd384, 8192;
	// begin inline asm
	ld.global.nc.u64 %rd392, [%rd393];
	// end inline asm
	add.s64 	%rd395, %rd384, 8200;
	// begin inline asm
	ld.global.nc.u64 %rd394, [%rd395];
	// end inline asm
	mov.b64 	%fd22, %rd392;
	abs.f64 	%fd23, %fd352;
	abs.f64 	%fd24, %fd22;
	setp.lt.f64 	%p161, %fd23, %fd24;
	mov.u64 	%rd431, %rd394;
	mov.f64 	%fd353, %fd22;
	@%p161 bra 	$L__BB11_21;
	setp.lt.f64 	%p162, %fd24, %fd23;
	mov.u64 	%rd431, %rd430;
	mov.f64 	%fd353, %fd352;
	@%p162 bra 	$L__BB11_21;
	setp.lt.s64 	%p163, %rd430, %rd394;
	min.s64 	%rd431, %rd430, %rd394;
	selp.f64 	%fd353, %fd352, %fd22, %p163;
$L__BB11_21:
	add.s64 	%rd397, %rd384, 12288;
	// begin inline asm
	ld.global.nc.u64 %rd396, [%rd397];
	// end inline asm
	add.s64 	%rd399, %rd384, 12296;
	// begin inline asm
	ld.global.nc.u64 %rd398, [%rd399];
	// end inline asm
	mov.b64 	%fd27, %rd396;
	abs.f64 	%fd28, %fd353;
	abs.f64 	%fd29, %fd27;
	setp.lt.f64 	%p164, %fd28, %fd29;
	mov.u64 	%rd432, %rd398;
	mov.f64 	%fd354, %fd27;
	@%p164 bra 	$L__BB11_24;
	setp.lt.f64 	%p165, %fd29, %fd28;
	mov.u64 	%rd432, %rd431;
	mov.f64 	%fd354, %fd353;
	@%p165 bra 	$L__BB11_24;
	setp.lt.s64 	%p166, %rd431, %rd398;
	min.s64 	%rd432, %rd431, %rd398;
	selp.f64 	%fd354, %fd353, %fd27, %p166;
$L__BB11_24:
	add.s32 	%r368, %r368, 1024;
	setp.lt.s32 	%p167, %r368, %r29;
	@%p167 bra 	$L__BB11_12;
$L__BB11_25:
	setp.lt.s32 	%p168, %r29, 256;
	@%p168 bra 	$L__BB11_70;
	// begin inline asm
	mov.u32 %r259, %laneid;
	// end inline asm
	mov.b64 	%rd410, %fd354;
	mov.b64 	{%r261, %r266}, %rd410;
	mov.b32 	%r277, 1;
	mov.b32 	%r278, 31;
	mov.b32 	%r279, -1;
	// begin inline asm
	shfl.sync.down.b32 %r260, %r261, %r277, %r278, %r279;
	// end inline asm
	// begin inline asm
	shfl.sync.down.b32 %r265, %r266, %r277, %r278, %r279;
	// end inline asm
	mov.b64 	%rd411, {%r260, %r265};
	mov.b64 	%fd33, %rd411;
	mov.b64 	{%r271, %r276}, %rd432;
	// begin inline asm
	shfl.sync.down.b32 %r270, %r271, %r277, %r278, %r279;
	// end inline asm
	// begin inline asm
	shfl.sync.down.b32 %r275, %r276, %r277, %r278, %r279;
	// end inline asm
	mov.b64 	%rd28, {%r270, %r275};
	setp.gt.s32 	%p220, %r259, 30;
	mov.u64 	%rd434, %rd432;
	mov.f64 	%fd356, %fd354;
	@%p220 bra 	$L__BB11_30;
	abs.f64 	%fd34, %fd354;
	abs.f64 	%fd35, %fd33;
	setp.lt.f64 	%p221, %fd34, %fd35;
	mov.u64 	%rd434, %rd28;
	mov.f64 	%fd356, %fd33;
	@%p221 bra 	$L__BB11_30;
	setp.lt.f64 	%p222, %fd35, %fd34;
	mov.u64 	%rd434, %rd432;
	mov.f64 	%fd356, %fd354;
	@%p222 bra 	$L__BB11_30;
	setp.lt.s64 	%p223, %rd432, %rd28;
	min.s64 	%rd434, %rd432, %rd28;
	selp.f64 	%fd356, %fd354, %fd33, %p223;
$L__BB11_30:
	mov.b64 	%rd412, %fd356;
	mov.b64 	{%r281, %r286}, %rd412;
	mov.b32 	%r297, 2;
	mov.b32 	%r298, 31;
	mov.b32 	%r299, -1;
	// begin inline asm
	shfl.sync.down.b32 %r280, %r281, %r297, %r298, %r299;
	// end inline asm
	// begin inline asm
	shfl.sync.down.b32 %r285, %r286, %r297, %r298, %r299;
	// end inline asm
	mov.b64 	%rd413, {%r280, %r285};
	mov.b64 	%fd38, %rd413;
	mov.b64 	{%r291, %r296}, %rd434;
	// begin inline asm
	shfl.sync.down.b32 %r290, %r291, %r297, %r298, %r299;
	// end inline asm
	// begin inline asm
	shfl.sync.down.b32 %r295, %r296, %r297, %r298, %r299;
	// end inline asm
	mov.b64 	%rd31, {%r290, %r295};
	setp.gt.s32 	%p224, %r259, 29;
	mov.u64 	%rd435, %rd434;
	mov.f64 	%fd357, %fd356;
	@%p224 bra 	$L__BB11_34;
	abs.f64 	%fd39, %fd356;
	abs.f64 	%fd40, %fd38;
	setp.lt.f64 	%p225, %fd39, %fd40;
	mov.u64 	%rd435, %rd31;
	mov.f64 	%fd357, %fd38;
	@%p225 bra 	$L__BB11_34;
	setp.lt.f64 	%p226, %fd40, %fd39;
	mov.u64 	%rd435, %rd434;
	mov.f64 	%fd357, %fd356;
	@%p226 bra 	$L__BB11_34;
	setp.lt.s64 	%p227, %rd434, %rd31;
	min.s64 	%rd435, %rd434, %rd31;
	selp.f64 	%fd357, %fd356, %fd38, %p227;
$L__BB11_34:
	mov.b64 	%rd414, %fd357;
	mov.b64 	{%r301, %r306}, %rd414;
	mov.b32 	%r317, 4;
	mov.b32 	%r318, 31;
	mov.b32 	%r319, -1;
	// begin inline asm
	shfl.sync.down.b32 %r300, %r301, %r317, %r318, %r319;
	// end inline asm
	// begin inline asm
	shfl.sync.down.b32 %r305, %r306, %r317, %r318, %r319;
	// end inline asm
	mov.b64 	%rd415, {%r300, %r305};
	mov.b64 	%fd43, %rd415;
	mov.b64 	{%r311, %r316}, %rd435;
	// begin inline asm
	shfl.sync.down.b32 %r310, %r311, %r317, %r318, %r319;
	// end inline asm
	// begin inline asm
	shfl.sync.down.b32 %r315, %r316, %r317, %r318, %r319;
	// end inline asm
	mov.b64 	%rd34, {%r310, %r315};
	setp.gt.s32 	%p228, %r259, 27;
	mov.u64 	%rd436, %rd435;
	mov.f64 	%fd358, %fd357;
	@%p228 bra 	$L__BB11_38;
	abs.f64 	%fd44, %fd357;
	abs.f64 	%fd45, %fd43;
	setp.lt.f64 	%p229, %fd44, %fd45;
	mov.u64 	%rd436, %rd34;
	mov.f64 	%fd358, %fd43;
	@%p229 bra 	$L__BB11_38;
	setp.lt.f64 	%p230, %fd45, %fd44;
	mov.u64 	%rd436, %rd435;
	mov.f64 	%fd358, %fd357;
	@%p230 bra 	$L__BB11_38;
	setp.lt.s64 	%p231, %rd435, %rd34;
	min.s64 	%rd436, %rd435, %rd34;
	selp.f64 	%fd358, %fd357, %fd43, %p231;
$L__BB11_38:
	mov.b64 	%rd416, %fd358;
	mov.b64 	{%r321, %r326}, %rd416;
	mov.b32 	%r337, 8;
	mov.b32 	%r338, 31;
	mov.b32 	%r339, -1;
	// begin inline asm
	shfl.sync.down.b32 %r320, %r321, %r337, %r338, %r339;
	// end inline asm
	// begin inline asm
	shfl.sync.down.b32 %r325, %r326, %r337, %r338, %r339;
	// end inline asm
	mov.b64 	%rd417, {%r320, %r325};
	mov.b64 	%fd48, %rd417;
	mov.b64 	{%r331, %r336}, %rd436;
	// begin inline asm
	shfl.sync.down.b32 %r330, %r331, %r337, %r338, %r339;
	// end inline asm
	// begin inline asm
	shfl.sync.down.b32 %r335, %r336, %r337, %r338, %r339;
	// end inline asm
	mov.b64 	%rd37, {%r330, %r335};
	setp.gt.s32 	%p232, %r259, 23;
	mov.u64 	%rd437, %rd436;
	mov.f64 	%fd359, %fd358;
	@%p232 bra 	$L__BB11_42;
	abs.f64 	%fd49, %fd358;
	abs.f64 	%fd50, %fd48;
	setp.lt.f64 	%p233, %fd49, %fd50;
	mov.u64 	%rd437, %rd37;
	mov.f64 	%fd359, %fd48;
	@%p233 bra 	$L__BB11_42;
	setp.lt.f64 	%p234, %fd50, %fd49;
	mov.u64 	%rd437, %rd436;
	mov.f64 	%fd359, %fd358;
	@%p234 bra 	$L__BB11_42;
	setp.lt.s64 	%p235, %rd436, %rd37;
	min.s64 	%rd437, %rd436, %rd37;
	selp.f64 	%fd359, %fd358, %fd48, %p235;
$L__BB11_42:
	mov.b64 	%rd418, %fd359;
	mov.b64 	{%r341, %r346}, %rd418;
	mov.b32 	%r357, 16;
	mov.b32 	%r358, 31;
	mov.b32 	%r359, -1;
	// begin inline asm
	shfl.sync.down.b32 %r340, %r341, %r357, %r358, %r359;
	// end inline asm
	// begin inline asm
	shfl.sync.down.b32 %r345, %r346, %r357, %r358, %r359;
	// end inline asm
	mov.b64 	%rd419, {%r340, %r345};
	mov.b64 	%fd53, %rd419;
	mov.b64 	{%r351, %r356}, %rd437;
	// begin inline asm
	shfl.sync.down.b32 %r350, %r351, %r357, %r358, %r359;
	// end inline asm
	// begin inline asm
	shfl.sync.down.b32 %r355, %r356, %r357, %r358, %r359;
	// end inline asm
	mov.b64 	%rd40, {%r350, %r355};
	setp.gt.s32 	%p236, %r259, 15;
	mov.u64 	%rd508, %rd437;
	mov.f64 	%fd422, %fd359;
	@%p236 bra 	$L__BB11_46;
	abs.f64 	%fd54, %fd359;
	abs.f64 	%fd55, %fd53;
	setp.lt.f64 	%p237, %fd54, %fd55;
	mov.u64 	%rd508, %rd40;
	mov.f64 	%fd422, %fd53;
	@%p237 bra 	$L__BB11_46;
	setp.lt.f64 	%p238, %fd55, %fd54;
	mov.u64 	%rd508, %rd437;
	mov.f64 	%fd422, %fd359;
	@%p238 bra 	$L__BB11_46;
	setp.lt.s64 	%p239, %rd437, %rd40;
	min.s64 	%rd508, %rd437, %rd40;
	selp.f64 	%fd422, %fd359, %fd53, %p239;
$L__BB11_46:
	setp.ne.s32 	%p240, %r259, 0;
	@%p240 bra 	$L__BB11_48;
	shr.u32 	%r360, %r1, 1;
	and.b32  	%r361, %r360, 496;
	mov.u32 	%r362, _ZN6thrust24THRUST_300001_SM_1000_NS8cuda_cub4core6detail5shmemE;
	add.s32 	%r363, %r362, %r361;
	st.shared.f64 	[%r363+8], %fd422;
	st.shared.u64 	[%r363+16], %rd508;
$L__BB11_48:
	bar.sync 	0;
	setp.ne.s32 	%p241, %r1, 0;
	@%p241 bra 	$L__BB11_232;
	ld.shared.f64 	%fd58, [_ZN6thrust24THRUST_300001_SM_1000_NS8cuda_cub4core6detail5shmemE+24];
	ld.shared.u64 	%rd43, [_ZN6thrust24THRUST_300001_SM_1000_NS8cuda_cub4core6detail5shmemE+32];
	abs.f64 	%fd59, %fd422;
	abs.f64 	%fd60, %fd58;
	setp.lt.f64 	%p242, %fd59, %fd60;
	mov.u64 	%rd439, %rd43;
	mov.f64 	%fd361, %fd58;
	@%p242 bra 	$L__BB11_52;
	setp.lt.f64 	%p243, %fd60, %fd59;
	mov.u64 	%rd439, %rd508;
	mov.f64 	%fd361, %fd422;
	@%p243 bra 	$L__BB11_52;
	setp.lt.s64 	%p244, %rd508, %rd43;
	min.s64 	%rd439, %rd508, %rd43;
	selp.f64 	%fd361, %fd422, %fd58, %p244;
$L__BB11_52:
	ld.shared.f64 	%fd63, [_ZN6thrust24THRUST_300001_SM_1000_NS8cuda_cub4core6detail5shmemE+40];
	ld.shared.u64 	%rd46, [_ZN6thrust24THRUST_300001_SM_1000_NS8cuda_cub4core6detail5shmemE+48];
	abs.f64 	%fd64, %fd361;
	abs.f64 	%fd65, %fd63;
	setp.lt.f64 	%p245, %fd64, %fd65;
	mov.u64 	%rd440, %rd46;
	mov.f64 	%fd362, %fd63;
	@%p245 bra 	$L__BB11_55;
	setp.lt.f64 	%p246, %fd65, %fd64;
	mov.u64 	%rd440, %rd439;
	mov.f64 	%fd362, %fd361;
	@%p246 bra 	$L__BB11_55;
	setp.lt.s64 	%p247, %rd439, %rd46;
	min.s64 	%rd440, %rd439, %rd46;
	selp.f64 	%fd362, %fd361, %fd63, %p247;
$L__BB11_55:
	ld.shared.f64 	%fd68, [_ZN6thrust24THRUST_300001_SM_1000_NS8cuda_cub4core6detail5shmemE+56];
	ld.shared.u64 	%rd49, [_ZN6thrust24THRUST_300001_SM_1000_NS8cuda_cub4core6detail5shmemE+64];
	abs.f64 	%fd69, %fd362;
	abs.f64 	%fd70, %fd68;
	setp.lt.f64 	%p248, %fd69, %fd70;
	mov.u64 	%rd441, %rd49;
	mov.f64 	%fd363, %fd68;
	@%p248 bra 	$L__BB11_58;
	setp.lt.f64 	%p249, %fd70, %fd69;
	mov.u64 	%rd441, %rd440;
	mov.f64 	%fd363, %fd362;
	@%p249 bra 	$L__BB11_58;
	setp.lt.s64 	%p250, %rd440, %rd49;
	min.s64 	%rd441, %rd440, %rd49;
	selp.f64 	%fd363, %fd362, %fd68, %p250;
$L__BB11_58:
	ld.shared.f64 	%fd73, [_ZN6thrust24THRUST_300001_SM_1000_NS8cuda_cub4core6detail5shmemE+72];
	ld.shared.u64 	%rd52, [_ZN6thrust24THRUST_300001_SM_1000_NS8cuda_cub4core6detail5shmemE+80];
	abs.f64 	%fd74, %fd363;
	abs.f64 	%fd75, %fd73;
	setp.lt.f64 	%p251, %fd74, %fd75;
	mov.u64 	%rd442, %rd52;
	mov.f64 	%fd364, %fd73;
	@%p251 bra 	$L__BB11_61;
	setp.lt.f64 	%p252, %fd75, %fd74;
	mov.u64 	%rd442, %rd441;
	mov.f64 	%fd364, %fd363;
	@%p252 bra 	$L__BB11_61;
	setp.lt.s64 	%p253, %rd441, %rd52;
	min.s64 	%rd442, %rd441, %rd52;
	selp.f64 	%fd364, %fd363, %fd73, %p253;
$L__BB11_61:
	ld.shared.f64 	%fd78, [_ZN6thrust24THRUST_300001_SM_1000_NS8cuda_cub4core6detail5shmemE+88];
	ld.shared.u64 	%rd55, [_ZN6thrust24THRUST_300001_SM_1000_NS8cuda_cub4core6detail5shmemE+96];
	abs.f64 	%fd79, %fd364;
	abs.f64 	%fd80, %fd78;
	setp.lt.f64 	%p254, %fd79, %fd80;
	mov.u64 	%rd443, %rd55;
	mov.f64 	%fd365, %fd78;
	@%p254 bra 	$L__BB11_64;
	setp.lt.f64 	%p255, %fd80, %fd79;
	mov.u64 	%rd443, %rd442;
	mov.f64 	%fd365, %fd364;
	@%p255 bra 	$L__BB11_64;
	setp.lt.s64 	%p256, %rd442, %rd55;
	min.s64 	%rd443, %rd442, %rd55;
	selp.f64 	%fd365, %fd364, %fd78, %p256;
$L__BB11_64:
	ld.shared.f64 	%fd83, [_ZN6thrust24THRUST_300001_SM_1000_NS8cuda_cub4core6detail5shmemE+104];
	ld.shared.u64 	%rd58, [_ZN6thrust24THRUST_300001_SM_1000_NS8cuda_cub4core6detail5shmemE+112];
	abs.f64 	%fd84, %fd365;
	abs.f64 	%fd85, %fd83;
	setp.lt.f64 	%p257, %fd84, %fd85;
	mov.u64 	%rd444, %rd58;
	mov.f64 	%fd366, %fd83;
	@%p257 bra 	$L__BB11_67;
	setp.lt.f64 	%p258, %fd85, %fd84;
	mov.u64 	%rd444, %rd443;
	mov.f64 	%fd366, %fd365;
	@%p258 bra 	$L__BB11_67;
	setp.lt.s64 	%p259, %rd443, %rd58;
	min.s64 	%rd444, %rd443, %rd58;
	selp.f64 	%fd366, %fd365, %fd83, %p259;
$L__BB11_67:
	ld.shared.f64 	%fd88, [_ZN6thrust24THRUST_300001_SM_1000_NS8cuda_cub4core6detail5shmemE+120];
	ld.shared.u64 	%rd61, [_ZN6thrust24THRUST_300001_SM_1000_NS8cuda_cub4core6detail5shmemE+128];
	abs.f64 	%fd89, %fd366;
	abs.f64 	%fd90, %fd88;
	setp.lt.f64 	%p260, %fd89, %fd90;
	mov.u64 	%rd508, %rd61;
	mov.f64 	%fd422, %fd88;
	@%p260 bra 	$L__BB11_232;
	setp.lt.f64 	%p261, %fd90, %fd89;
	mov.u64 	%rd508, %rd444;
	mov.f64 	%fd422, %fd366;
	@%p261 bra 	$L__BB11_232;
	setp.lt.s64 	%p262, %rd444, %rd61;
	min.s64 	%rd508, %rd444, %rd61;
	selp.f64 	%fd422, %fd366, %fd88, %p262;
	bra.uni 	$L__BB11_232;
$L__BB11_70:
	// begin inline asm
	mov.u32 %r146, %laneid;
	// end inline asm
	and.b32  	%r167, %r1, 992;
	add.s32 	%r168, %r167, 32;
	setp.gt.s32 	%p169, %r168, %r29;
	not.b32 	%r169, %r167;
	add.s32 	%r170, %r29, %r169;
	selp.b32 	%r165, %r170, 31, %p169;
	mov.b64 	%rd400, %fd354;
	mov.b64 	{%r148, %r153}, %rd400;
	mov.b32 	%r164, 1;
	mov.b32 	%r166, -1;
	// begin inline asm
	shfl.sync.down.b32 %r147, %r148, %r164, %r165, %r166;
	// end inline asm
	// begin inline asm
	shfl.sync.down.b32 %r152, %r153, %r164, %r165, %r166;
	// end inline asm
	mov.b64 	%rd401, {%r147, %r152};
	mov.b64 	%fd92, %rd401;
	mov.b64 	{%r158, %r163}, %rd432;
	// begin inline asm
	shfl.sync.down.b32 %r157, %r158, %r164, %r165, %r166;
	// end inline asm
	// begin inline asm
	shfl.sync.down.b32 %r162, %r163, %r164, %r165, %r166;
	// end inline asm
	mov.b64 	%rd63, {%r157, %r162};
	setp.ge.s32 	%p170, %r146, %r165;
	mov.u64 	%rd445, %rd432;
	mov.f64 	%fd367, %fd354;
	@%p170 bra 	$L__BB11_74;
	abs.f64 	%fd93, %fd354;
	abs.f64 	%fd94, %fd92;
	setp.lt.f64 	%p171, %fd93, %fd94;
	mov.u64 	%rd445, %rd63;
	mov.f64 	%fd367, %fd92;
	@%p171 bra 	$L__BB11_74;
	setp.lt.f64 	%p172, %fd94, %fd93;
	mov.u64 	%rd445, %rd432;
	mov.f64 	%fd367, %fd354;
	@%p172 bra 	$L__BB11_74;
	setp.lt.s64 	%p173, %rd432, %rd63;
	min.s64 	%rd445, %rd432, %rd63;
	selp.f64 	%fd367, %fd354, %fd92, %p173;
$L__BB11_74:
	mov.b64 	%rd402, %fd367;
	mov.b64 	{%r172, %r177}, %rd402;
	mov.b32 	%r188, 2;
	mov.b32 	%r190, -1;
	// begin inline asm
	shfl.sync.down.b32 %r171, %r172, %r188, %r165, %r190;
	// end inline asm
	// begin inline asm
	shfl.sync.down.b32 %r176, %r177, %r188, %r165, %r190;
	// end inline asm
	mov.b64 	%rd403, {%r171, %r176};
	mov.b64 	%fd97, %rd403;
	mov.b64 	{%r182, %r187}, %rd445;
	// begin inline asm
	shfl.sync.down.b32 %r181, %r182, %r188, %r165, %r190;
	// end inline asm
	// begin inline asm
	shfl.sync.down.b32 %r186, %r187, %r188, %r165, %r190;
	// end inline asm
	mov.b64 	%rd66, {%r181, %r186};
	add.s32 	%r191, %r146, 2;
	setp.gt.s32 	%p174, %r191, %r165;
	mov.u64 	%rd446, %rd445;
	mov.f64 	%fd368, %fd367;
	@%p174 bra 	$L__BB11_78;
	abs.f64 	%fd98, %fd367;
	abs.f64 	%fd99, %fd97;
	setp.lt.f64 	%p175, %fd98, %fd99;
	mov.u64 	%rd446, %rd66;
	mov.f64 	%fd368, %fd97;
	@%p175 bra 	$L__BB11_78;
	setp.lt.f64 	%p176, %fd99, %fd98;
	mov.u64 	%rd446, %rd445;
	mov.f64 	%fd368, %fd367;
	@%p176 bra 	$L__BB11_78;
	setp.lt.s64 	%p177, %rd445, %rd66;
	min.s64 	%rd446, %rd445, %rd66;
	selp.f64 	%fd368, %fd367, %fd97, %p177;
$L__BB11_78:
	mov.b64 	%rd404, %fd368;
	mov.b64 	{%r193, %r198}, %rd404;
	mov.b32 	%r209, 4;
	mov.b32 	%r211, -1;
	// begin inline asm
	shfl.sync.down.b32 %r192, %r193, %r209, %r165, %r211;
	// end inline asm
	// begin inline asm
	shfl.sync.down.b32 %r197, %r198, %r209, %r165, %r211;
	// end inline asm
	mov.b64 	%rd405, {%r192, %r197};
	mov.b64 	%fd102, %rd405;
	mov.b64 	{%r203, %r208}, %rd446;
	// begin inline asm
	shfl.sync.down.b32 %r202, %r203, %r209, %r165, %r211;
	// end inline asm
	// begin inline asm
	shfl.sync.down.b32 %r207, %r208, %r209, %r165, %r211;
	// end inline asm
	mov.b64 	%rd69, {%r202, %r207};
	add.s32 	%r212, %r146, 4;
	setp.gt.s32 	%p178, %r212, %r165;
	mov.u64 	%rd447, %rd446;
	mov.f64 	%fd369, %fd368;
	@%p178 bra 	$L__BB11_82;
	abs.f64 	%fd103, %fd368;
	abs.f64 	%fd104, %fd102;
	setp.lt.f64 	%p179, %fd103, %fd104;
	mov.u64 	%rd447, %rd69;
	mov.f64 	%fd369, %fd102;
	@%p179 bra 	$L__BB11_82;
	setp.lt.f64 	%p180, %fd104, %fd103;
	mov.u64 	%rd447, %rd446;
	mov.f64 	%fd369, %fd368;
	@%p180 bra 	$L__BB11_82;
	setp.lt.s64 	%p181, %rd446, %rd69;
	min.s64 	%rd447, %rd446, %rd69;
	selp.f64 	%fd369, %fd368, %fd102, %p181;
$L__BB11_82:
	mov.b64 	%rd406, %fd369;
	mov.b64 	{%r214, %r219}, %rd406;
	mov.b32 	%r230, 8;
	mov.b32 	%r232, -1;
	// begin inline asm
	shfl.sync.down.b32 %r213, %r214, %r230, %r165, %r232;
	// end inline asm
	// begin inline asm
	shfl.sync.down.b32 %r218, %r219, %r230, %r165, %r232;
	// end inline asm
	mov.b64 	%rd407, {%r213, %r218};
	mov.b64 	%fd107, %rd407;
	mov.b64 	{%r224, %r229}, %rd447;
	// begin inline asm
	shfl.sync.down.b32 %r223, %r224, %r230, %r165, %r232;
	// end inline asm
	// begin inline asm
	shfl.sync.down.b32 %r228, %r229, %r230, %r165, %r232;
	// end inline asm
	mov.b64 	%rd72, {%r223, %r228};
	add.s32 	%r233, %r146, 8;
	setp.gt.s32 	%p182, %r233, %r165;
	mov.u64 	%rd448, %rd447;
	mov.f64 	%fd370, %fd369;
	@%p182 bra 	$L__BB11_86;
	abs.f64 	%fd108, %fd369;
	abs.f64 	%fd109, %fd107;
	setp.lt.f64 	%p183, %fd108, %fd109;
	mov.u64 	%rd448, %rd72;
	mov.f64 	%fd370, %fd107;
	@%p183 bra 	$L__BB11_86;
	setp.lt.f64 	%p184, %fd109, %fd108;
	mov.u64 	%rd448, %rd447;
	mov.f64 	%fd370, %fd369;
	@%p184 bra 	$L__BB11_86;
	setp.lt.s64 	%p185, %rd447, %rd72;
	min.s64 	%rd448, %rd447, %rd72;
	selp.f64 	%fd370, %fd369, %fd107, %p185;
$L__BB11_86:
	mov.b64 	%rd408, %fd370;
	mov.b64 	{%r235, %r240}, %rd408;
	mov.b32 	%r251, 16;
	mov.b32 	%r253, -1;
	// begin inline asm
	shfl.sync.down.b32 %r234, %r235, %r251, %r165, %r253;
	// end inline asm
	// begin inline asm
	shfl.sync.down.b32 %r239, %r240, %r251, %r165, %r253;
	// end inline asm
	mov.b64 	%rd409, {%r234, %r239};
	mov.b64 	%fd112, %rd409;
	mov.b64 	{%r245, %r250}, %rd448;
	// begin inline asm
	shfl.sync.down.b32 %r244, %r245, %r251, %r165, %r253;
	// end inline asm
	// begin inline asm
	shfl.sync.down.b32 %r249, %r250, %r251, %r165, %r253;
	// end inline asm
	mov.b64 	%rd75, {%r244, %r249};
	add.s32 	%r254, %r146, 16;
	setp.gt.s32 	%p186, %r254, %r165;
	mov.u64 	%rd508, %rd448;
	mov.f64 	%fd422, %fd370;
	@%p186 bra 	$L__BB11_90;
	abs.f64 	%fd113, %fd370;
	abs.f64 	%fd114, %fd112;
	setp.lt.f64 	%p187, %fd113, %fd114;
	mov.u64 	%rd508, %rd75;
	mov.f64 	%fd422, %fd112;
	@%p187 bra 	$L__BB11_90;
	setp.lt.f64 	%p188, %fd114, %fd113;
	mov.u64 	%rd508, %rd448;
	mov.f64 	%fd422, %fd370;
	@%p188 bra 	$L__BB11_90;
	setp.lt.s64 	%p189, %rd448, %rd75;
	min.s64 	%rd508, %rd448, %rd75;
	selp.f64 	%fd422, %fd370, %fd112, %p189;
$L__BB11_90:
	setp.ne.s32 	%p190, %r146, 0;
	@%p190 bra 	$L__BB11_92;
	shr.u32 	%r255, %r1, 1;
	and.b32  	%r256, %r255, 496;
	mov.u32 	%r257, _ZN6thrust24THRUST_300001_SM_1000_NS8cuda_cub4core6detail5shmemE;
	add.s32 	%r258, %r257, %r256;
	st.shared.f64 	[%r258+8], %fd422;
	st.shared.u64 	[%r258+16], %rd508;
$L__BB11_92:
	bar.sync 	0;
	setp.ne.s32 	%p191, %r1, 0;
	@%p191 bra 	$L__BB11_232;
	setp.lt.s32 	%p192, %r29, 33;
	mov.f64 	%fd372, %fd422;
	mov.u64 	%rd450, %rd508;
	@%p192 bra 	$L__BB11_97;
	ld.shared.f64 	%fd117, [_ZN6thrust24THRUST_300001_SM_1000_NS8cuda_cub4core6detail5shmemE+24];
	ld.shared.u64 	%rd78, [_ZN6thrust24THRUST_300001_SM_1000_NS8cuda_cub4core6detail5shmemE+32];
	abs.f64 	%fd118, %fd422;
	abs.f64 	%fd119, %fd117;
	setp.lt.f64 	%p193, %fd118, %fd119;
	mov.f64 	%fd372, %fd117;
	mov.u64 	%rd450, %rd78;
	@%p193 bra 	$L__BB11_97;
	setp.lt.f64 	%p194, %fd119, %fd118;
	mov.f64 	%fd372, %fd422;
	mov.u64 	%rd450, %rd508;
	@%p194 bra 	$L__BB11_97;
	setp.lt.s64 	%p195, %rd508, %rd78;
	min.s64 	%rd450, %rd508, %rd78;
	selp.f64 	%fd372, %fd422, %fd117, %p195;
$L__BB11_97:
	setp.lt.s32 	%p196, %r29, 65;
	mov.f64 	%fd373, %fd372;
	mov.u64 	%rd451, %rd450;
	@%p196 bra 	$L__BB11_101;
	ld.shared.f64 	%fd122, [_ZN6thrust24THRUST_300001_SM_1000_NS8cuda_cub4core6detail5shmemE+40];
	ld.shared.u64 	%rd81, [_ZN6thrust24THRUST_300001_SM_1000_NS8cuda_cub4core6detail5shmemE+48];
	abs.f64 	%fd123, %fd372;
	abs.f64 	%fd124, %fd122;
	setp.lt.f64 	%p197, %fd123, %fd124;
	mov.f64 	%fd373, %fd122;
	mov.u64 	%rd451, %rd81;
	@%p197 bra 	$L__BB11_101;
	setp.lt.f64 	%p198, %fd124, %fd123;
	mov.f64 	%fd373, %fd372;
	mov.u64 	%rd451, %rd450;
	@%p198 bra 	$L__BB11_101;
	setp.lt.s64 	%p199, %rd450, %rd81;
	min.s64 	%rd451, %rd450, %rd81;
	selp.f64 	%fd373, %fd372, %fd122, %p199;
$L__BB11_101:
	setp.lt.s32 	%p200, %r29, 97;
	mov.f64 	%fd374, %fd373;
	mov.u64 	%rd452, %rd451;
	@%p200 bra 	$L__BB11_105;
	ld.shared.f64 	%fd127, [_ZN6thrust24THRUST_300001_SM_1000_NS8cuda_cub4core6detail5shmemE+56];
	ld.shared.u64 	%rd84, [_ZN6thrust24THRUST_300001_SM_1000_NS8cuda_cub4core6detail5shmemE+64];
	abs.f64 	%fd128, %fd373;
	abs.f64 	%fd129, %fd127;
	setp.lt.f64 	%p201, %fd128, %fd129;
	mov.f64 	%fd374, %fd127;
	mov.u64 	%rd452, %rd84;
	@%p201 bra 	$L__BB11_105;
	setp.lt.f64 	%p202, %fd129, %fd128;
	mov.f64 	%fd374, %fd373;
	mov.u64 	%rd452, %rd451;
	@%p202 bra 	$L__BB11_105;
	setp.lt.s64 	%p203, %rd451, %rd84;
	min.s64 	%rd452, %rd451, %rd84;
	selp.f64 	%fd374, %fd373, %fd127, %p203;
$L__BB11_105:
	setp.lt.s32 	%p204, %r29, 129;
	mov.f64 	%fd375, %fd374;
	mov.u64 	%rd453, %rd452;
	@%p204 bra 	$L__BB11_109;
	ld.shared.f64 	%fd132, [_ZN6thrust24THRUST_300001_SM_1000_NS8cuda_cub4core6detail5shmemE+72];
	ld.shared.u64 	%rd87, [_ZN6thrust24THRUST_300001_SM_1000_NS8cuda_cub4core6detail5shmemE+80];
	abs.f64 	%fd133, %fd374;
	abs.f64 	%fd134, %fd132;
	setp.lt.f64 	%p205, %fd133, %fd134;
	mov.f64 	%fd375, %fd132;
	mov.u64 	%rd453, %rd87;
	@%p205 bra 	$L__BB11_109;
	setp.lt.f64 	%p206, %fd134, %fd133;
	mov.f64 	%fd375, %fd374;
	mov.u64 	%rd453, %rd452;
	@%p206 bra 	$L__BB11_109;
	setp.lt.s64 	%p207, %rd452, %rd87;
	min.s64 	%rd453, %rd452, %rd87;
	selp.f64 	%fd375, %fd374, %fd132, %p207;
$L__BB11_109:
	setp.lt.s32 	%p208, %r29, 161;
	mov.f64 	%fd376, %fd375;
	mov.u64 	%rd454, %rd453;
	@%p208 bra 	$L__BB11_113;
	ld.shared.f64 	%fd137, [_ZN6thrust24THRUST_300001_SM_1000_NS8cuda_cub4core6detail5shmemE+88];
	ld.shared.u64 	%rd90, [_ZN6thrust24THRUST_300001_SM_1000_NS8cuda_cub4core6detail5shmemE+96];
	abs.f64 	%fd138, %fd375;
	abs.f64 	%fd139, %fd137;
	setp.lt.f64 	%p209, %fd138, %fd139;
	mov.f64 	%fd376, %fd137;
	mov.u64 	%rd454, %rd90;
	@%p209 bra 	$L__BB11_113;
	setp.lt.f64 	%p210, %fd139, %fd138;
	mov.f64 	%fd376, %fd375;
	mov.u64 	%rd454, %rd453;
	@%p210 bra 	$L__BB11_113;
	setp.lt.s64 	%p211, %rd453, %rd90;
	min.s64 	%rd454, %rd453, %rd90;
	selp.f64 	%fd376, %fd375, %fd137, %p211;
$L__BB11_113:
	setp.lt.s32 	%p212, %r29, 193;
	mov.f64 	%fd377, %fd376;
	mov.u64 	%rd455, %rd454;
	@%p212 bra 	$L__BB11_117;
	ld.shared.f64 	%fd142, [_ZN6thrust24THRUST_300001_SM_1000_NS8cuda_cub4core6detail5shmemE+104];
	ld.shared.u64 	%rd93, [_ZN6thrust24THRUST_300001_SM_1000_NS8cuda_cub4core6detail5shmemE+112];
	abs.f64 	%fd143, %fd376;
	abs.f64 	%fd144, %fd142;
	setp.lt.f64 	%p213, %fd143, %fd144;
	mov.f64 	%fd377, %fd142;
	mov.u64 	%rd455, %rd93;
	@%p213 bra 	$L__BB11_117;
	setp.lt.f64 	%p214, %fd144, %fd143;
	mov.f64 	%fd377, %fd376;
	mov.u64 	%rd455, %rd454;
	@%p214 bra 	$L__BB11_117;
	setp.lt.s64 	%p215, %rd454, %rd93;
	min.s64 	%rd455, %rd454, %rd93;
	selp.f64 	%fd377, %fd376, %fd142, %p215;
$L__BB11_117:
	setp.lt.s32 	%p216, %r29, 225;
	mov.u64 	%rd508, %rd455;
	mov.f64 	%fd422, %fd377;
	@%p216 bra 	$L__BB11_232;
	ld.shared.f64 	%fd147, [_ZN6thrust24THRUST_300001_SM_1000_NS8cuda_cub4core6detail5shmemE+120];
	ld.shared.u64 	%rd96, [_ZN6thrust24THRUST_300001_SM_1000_NS8cuda_cub4core6detail5shmemE+128];
	abs.f64 	%fd148, %fd377;
	abs.f64 	%fd149, %fd147;
	setp.lt.f64 	%p217, %fd148, %fd149;
	mov.u64 	%rd508, %rd96;
	mov.f64 	%fd422, %fd147;
	@%p217 bra 	$L__BB11_232;
	setp.lt.f64 	%p218, %fd149, %fd148;
	mov.u64 	%rd508, %rd455;
	mov.f64 	%fd422, %fd377;
	@%p218 bra 	$L__BB11_232;
	setp.lt.s64 	%p219, %rd455, %rd96;
	min.s64 	%rd508, %rd455, %rd96;
	selp.f64 	%fd422, %fd377, %fd147, %p219;
	bra.uni 	$L__BB11_232;
$L__BB11_121:
	mov.u32 	%r16, %tid.x;
	cvt.u64.u32 	%rd98, %r16;
	mul.wide.u32 	%rd258, %r16, 16;
	add.s64 	%rd239, %rd236, %rd258;
	// begin inline asm
	ld.global.nc.u64 %rd238, [%rd239];
	// end inline asm
	add.s64 	%rd241, %rd239, 8;
	// begin inline asm
	ld.global.nc.u64 %rd240, [%rd241];
	// end inline asm
	mov.b64 	%fd151, %rd238;
	add.s64 	%rd243, %rd239, 4096;
	// begin inline asm
	ld.global.nc.u64 %rd242, [%rd243];
	// end inline asm
	add.s64 	%rd245, %rd239, 4104;
	// begin inline asm
	ld.global.nc.u64 %rd456, [%rd245];
	// end inline asm
	mov.b64 	%fd378, %rd242;
	add.s64 	%rd247, %rd239, 8192;
	// begin inline asm
	ld.global.nc.u64 %rd246, [%rd247];
	// end inline asm
	add.s64 	%rd249, %rd239, 8200;
	// begin inline asm
	ld.global.nc.u64 %rd457, [%rd249];
	// end inline asm
	mov.b64 	%fd379, %rd246;
	add.s64 	%rd251, %rd239, 12288;
	// begin inline asm
	ld.global.nc.u64 %rd250, [%rd251];
	// end inline asm
	add.s64 	%rd253, %rd239, 12296;
	// begin inline asm
	ld.global.nc.u64 %rd458, [%rd253];
	// end inline asm
	mov.b64 	%fd380, %rd250;
	add.s64 	%rd255, %rd239, 16384;
	// begin inline asm
	ld.global.nc.u64 %rd254, [%rd255];
	// end inline asm
	add.s64 	%rd257, %rd239, 16392;
	// begin inline asm
	ld.global.nc.u64 %rd495, [%rd257];
	// end inline asm
	mov.b64 	%fd409, %rd254;
	abs.f64 	%fd156, %fd151;
	abs.f64 	%fd157, %fd378;
	setp.lt.f64 	%p3, %fd156, %fd157;
	@%p3 bra 	$L__BB11_123;
	setp.lt.f64 	%p4, %fd157, %fd156;
	setp.lt.s64 	%p5, %rd240, %rd456;
	or.pred  	%p6, %p4, %p5;
	selp.b64 	%rd456, %rd240, %rd456, %p6;
	selp.f64 	%fd378, %fd151, %fd378, %p6;
$L__BB11_123:
	abs.f64 	%fd160, %fd378;
	abs.f64 	%fd161, %fd379;
	setp.lt.f64 	%p7, %fd160, %fd161;
	@%p7 bra 	$L__BB11_125;
	setp.lt.f64 	%p8, %fd161, %fd160;
	setp.lt.s64 	%p9, %rd456, %rd457;
	or.pred  	%p10, %p8, %p9;
	selp.b64 	%rd457, %rd456, %rd457, %p10;
	selp.f64 	%fd379, %fd378, %fd379, %p10;
$L__BB11_125:
	abs.f64 	%fd164, %fd379;
	abs.f64 	%fd165, %fd380;
	setp.lt.f64 	%p11, %fd164, %fd165;
	@%p11 bra 	$L__BB11_127;
	setp.lt.f64 	%p12, %fd165, %fd164;
	setp.lt.s64 	%p13, %rd457, %rd458;
	or.pred  	%p14, %p12, %p13;
	selp.b64 	%rd458, %rd457, %rd458, %p14;
	selp.f64 	%fd380, %fd379, %fd380, %p14;
$L__BB11_127:
	abs.f64 	%fd168, %fd380;
	abs.f64 	%fd169, %fd409;
	setp.lt.f64 	%p15, %fd168, %fd169;
	@%p15 bra 	$L__BB11_129;
	setp.lt.f64 	%p16, %fd169, %fd168;
	setp.lt.s64 	%p17, %rd458, %rd495;
	or.pred  	%p18, %p16, %p17;
	selp.b64 	%rd495, %rd458, %rd495, %p18;
	selp.f64 	%fd409, %fd380, %fd409, %p18;
$L__BB11_129:
	setp.lt.u32 	%p19, %r29, 2560;
	mov.b64 	%rd474, 1280;
	@%p19 bra 	$L__BB11_165;
	add.s64 	%rd262, %rd1, -2560;
	mul.hi.u64 	%rd263, %rd262, -3689348814741910323;
	shr.u64 	%rd112, %rd263, 10;
	setp.lt.u64 	%p20, %rd262, 1280;
	mov.b64 	%rd474, 1280;
	@%p20 bra 	$L__BB11_153;
	add.s64 	%rd265, %rd112, 1;
	and.b64  	%rd460, %rd265, 36028797018963966;
	shl.b64 	%rd266, %rd98, 4;
	add.s64 	%rd267, %rd266, %rd236;
	add.s64 	%rd461, %rd267, 57352;
	mov.b64 	%rd474, 1280;
$L__BB11_132:
	add.s64 	%rd269, %rd461, -36872;
	// begin inline asm
	ld.global.nc.u64 %rd268, [%rd269];
	// end inline asm
	add.s64 	%rd271, %rd461, -36864;
	// begin inline asm
	ld.global.nc.u64 %rd464, [%rd271];
	// end inline asm
	mov.b64 	%fd383, %rd268;
	add.s64 	%rd273, %rd461, -32776;
	// begin inline asm
	ld.global.nc.u64 %rd272, [%rd273];
	// end inline asm
	add.s64 	%rd275, %rd461, -32768;
	// begin inline asm
	ld.global.nc.u64 %rd465, [%rd275];
	// end inline asm
	mov.b64 	%fd384, %rd272;
	add.s64 	%rd277, %rd461, -28680;
	// begin inline asm
	ld.global.nc.u64 %rd276, [%rd277];
	// end inline asm
	add.s64 	%rd279, %rd461, -28672;
	// begin inline asm
	ld.global.nc.u64 %rd466, [%rd279];
	// end inline asm
	mov.b64 	%fd385, %rd276;
	add.s64 	%rd281, %rd461, -24584;
	// begin inline asm
	ld.global.nc.u64 %rd280, [%rd281];
	// end inline asm
	add.s64 	%rd283, %rd461, -24576;
	// begin inline asm
	ld.global.nc.u64 %rd467, [%rd283];
	// end inline asm
	mov.b64 	%fd386, %rd280;
	add.s64 	%rd285, %rd461, -20488;
	// begin inline asm
	ld.global.nc.u64 %rd284, [%rd285];
	// end inline asm
	add.s64 	%rd287, %rd461, -20480;
	// begin inline asm
	ld.global.nc.u64 %rd468, [%rd287];
	// end inline asm
	mov.b64 	%fd387, %rd284;
	abs.f64 	%fd178, %fd409;
	abs.f64 	%fd179, %fd383;
	setp.lt.f64 	%p21, %fd178, %fd179;
	@%p21 bra 	$L__BB11_134;
	setp.lt.f64 	%p22, %fd179, %fd178;
	setp.lt.s64 	%p23, %rd495, %rd464;
	or.pred  	%p24, %p22, %p23;
	selp.b64 	%rd464, %rd495, %rd464, %p24;
	selp.f64 	%fd383, %fd409, %fd383, %p24;
$L__BB11_134:
	abs.f64 	%fd182, %fd383;
	abs.f64 	%fd183, %fd384;
	setp.lt.f64 	%p25, %fd182, %fd183;
	@%p25 bra 	$L__BB11_136;
	setp.lt.f64 	%p26, %fd183, %fd182;
	setp.lt.s64 	%p27, %rd464, %rd465;
	or.pred  	%p28, %p26, %p27;
	selp.b64 	%rd465, %rd464, %rd465, %p28;
	selp.f64 	%fd384, %fd383, %fd384, %p28;
$L__BB11_136:
	abs.f64 	%fd186, %fd384;
	abs.f64 	%fd187, %fd385;
	setp.lt.f64 	%p29, %fd186, %fd187;
	@%p29 bra 	$L__BB11_138;
	setp.lt.f64 	%p30, %fd187, %fd186;
	setp.lt.s64 	%p31, %rd465, %rd466;
	or.pred  	%p32, %p30, %p31;
	selp.b64 	%rd466, %rd465, %rd466, %p32;
	selp.f64 	%fd385, %fd384, %fd385, %p32;
$L__BB11_138:
	abs.f64 	%fd190, %fd385;
	abs.f64 	%fd191, %fd386;
	setp.lt.f64 	%p33, %fd190, %fd191;
	@%p33 bra 	$L__BB11_140;
	setp.lt.f64 	%p34, %fd191, %fd190;
	setp.lt.s64 	%p35, %rd466, %rd467;
	or.pred  	%p36, %p34, %p35;
	selp.b64 	%rd467, %rd466, %rd467, %p36;
	selp.f64 	%fd386, %fd385, %fd386, %p36;
$L__BB11_140:
	abs.f64 	%fd194, %fd386;
	abs.f64 	%fd195, %fd387;
	setp.lt.f64 	%p37, %fd194, %fd195;
	@%p37 bra 	$L__BB11_142;
	setp.lt.f64 	%p38, %fd195, %fd194;
	setp.lt.s64 	%p39, %rd467, %rd468;
	or.pred  	%p40, %p38, %p39;
	selp.b64 	%rd468, %rd467, %rd468, %p40;
	selp.f64 	%fd387, %fd386, %fd387, %p40;
$L__BB11_142:
	add.s64 	%rd289, %rd461, -16392;
	// begin inline asm
	ld.global.nc.u64 %rd288, [%rd289];
	// end inline asm
	add.s64 	%rd291, %rd461, -16384;
	// begin inline asm
	ld.global.nc.u64 %rd469, [%rd291];
	// end inline asm
	mov.b64 	%fd388, %rd288;
	add.s64 	%rd293, %rd461, -12296;
	// begin inline asm
	ld.global.nc.u64 %rd292, [%rd293];
	// end inline asm
	add.s64 	%rd295, %rd461, -12288;
	// begin inline asm
	ld.global.nc.u64 %rd470, [%rd295];
	// end inline asm
	mov.b64 	%fd389, %rd292;
	add.s64 	%rd297, %rd461, -8200;
	// begin inline asm
	ld.global.nc.u64 %rd296, [%rd297];
	// end inline asm
	add.s64 	%rd299, %rd461, -8192;
	// begin inline asm
	ld.global.nc.u64 %rd471, [%rd299];
	// end inline asm
	mov.b64 	%fd390, %rd296;
	add.s64 	%rd301, %rd461, -4104;
	// begin inline asm
	ld.global.nc.u64 %rd300, [%rd301];
	// end inline asm
	add.s64 	%rd303, %rd461, -4096;
	// begin inline asm
	ld.global.nc.u64 %rd472, [%rd303];
	// end inline asm
	mov.b64 	%fd391, %rd300;
	add.s64 	%rd305, %rd461, -8;
	// begin inline asm
	ld.global.nc.u64 %rd304, [%rd305];
	// end inline asm
	// begin inline asm
	ld.global.nc.u64 %rd495, [%rd461];
	// end inline asm
	mov.b64 	%fd409, %rd304;
	abs.f64 	%fd203, %fd387;
	abs.f64 	%fd204, %fd388;
	setp.lt.f64 	%p41, %fd203, %fd204;
	@%p41 bra 	$L__BB11_144;
	setp.lt.f64 	%p42, %fd204, %fd203;
	setp.lt.s64 	%p43, %rd468, %rd469;
	or.pred  	%p44, %p42, %p43;
	selp.b64 	%rd469, %rd468, %rd469, %p44;
	selp.f64 	%fd388, %fd387, %fd388, %p44;
$L__BB11_144:
	abs.f64 	%fd207, %fd388;
	abs.f64 	%fd208, %fd389;
	setp.lt.f64 	%p45, %fd207, %fd208;
	@%p45 bra 	$L__BB11_146;
	setp.lt.f64 	%p46, %fd208, %fd207;
	setp.lt.s64 	%p47, %rd469, %rd470;
	or.pred  	%p48, %p46, %p47;
	selp.b64 	%rd470, %rd469, %rd470, %p48;
	selp.f64 	%fd389, %fd388, %fd389, %p48;
$L__BB11_146:
	abs.f64 	%fd211, %fd389;
	abs.f64 	%fd212, %fd390;
	setp.lt.f64 	%p49, %fd211, %fd212;
	@%p49 bra 	$L__BB11_148;
	setp.lt.f64 	%p50, %fd212, %fd211;
	setp.lt.s64 	%p51, %rd470, %rd471;
	or.pred  	%p52, %p50, %p51;
	selp.b64 	%rd471, %rd470, %rd471, %p52;
	selp.f64 	%fd390, %fd389, %fd390, %p52;
$L__BB11_148:
	abs.f64 	%fd215, %fd390;
	abs.f64 	%fd216, %fd391;
	setp.lt.f64 	%p53, %fd215, %fd216;
	@%p53 bra 	$L__BB11_150;
	setp.lt.f64 	%p54, %fd216, %fd215;
	setp.lt.s64 	%p55, %rd471, %rd472;
	or.pred  	%p56, %p54, %p55;
	selp.b64 	%rd472, %rd471, %rd472, %p56;
	selp.f64 	%fd391, %fd390, %fd391, %p56;
$L__BB11_150:
	abs.f64 	%fd219, %fd391;
	abs.f64 	%fd220, %fd409;
	setp.lt.f64 	%p57, %fd219, %fd220;
	@%p57 bra 	$L__BB11_152;
	setp.lt.f64 	%p58, %fd220, %fd219;
	setp.lt.s64 	%p59, %rd472, %rd495;
	or.pred  	%p60, %p58, %p59;
	selp.b64 	%rd495, %rd472, %rd495, %p60;
	selp.f64 	%fd409, %fd391, %fd409, %p60;
$L__BB11_152:
	add.s64 	%rd474, %rd474, 2560;
	add.s64 	%rd461, %rd461, 40960;
	add.s64 	%rd460, %rd460, -2;
	setp.ne.s64 	%p61, %rd460, 0;
	@%p61 bra 	$L__BB11_132;
$L__BB11_153:
	and.b64  	%rd308, %rd112, 1;
	setp.eq.b64 	%p62, %rd308, 1;
	@%p62 bra 	$L__BB11_165;
	shl.b64 	%rd329, %rd474, 4;
	mul.wide.u32 	%rd330, %r16, 16;
	add.s64 	%rd331, %rd236, %rd330;
	add.s64 	%rd310, %rd331, %rd329;
	// begin inline asm
	ld.global.nc.u64 %rd309, [%rd310];
	// end inline asm
	add.s64 	%rd312, %rd310, 8;
	// begin inline asm
	ld.global.nc.u64 %rd478, [%rd312];
	// end inline asm
	mov.b64 	%fd395, %rd309;
	add.s64 	%rd314, %rd310, 4096;
	// begin inline asm
	ld.global.nc.u64 %rd313, [%rd314];
	// end inline asm
	add.s64 	%rd316, %rd310, 4104;
	// begin inline asm
	ld.global.nc.u64 %rd479, [%rd316];
	// end inline asm
	mov.b64 	%fd396, %rd313;
	add.s64 	%rd318, %rd310, 8192;
	// begin inline asm
	ld.global.nc.u64 %rd317, [%rd318];
	// end inline asm
	add.s64 	%rd320, %rd310, 8200;
	// begin inline asm
	ld.global.nc.u64 %rd480, [%rd320];
	// end inline asm
	mov.b64 	%fd397, %rd317;
	add.s64 	%rd322, %rd310, 12288;
	// begin inline asm
	ld.global.nc.u64 %rd321, [%rd322];
	// end inline asm
	add.s64 	%rd324, %rd310, 12296;
	// begin inline asm
	ld.global.nc.u64 %rd481, [%rd324];
	// end inline asm
	mov.b64 	%fd398, %rd321;
	add.s64 	%rd326, %rd310, 16384;
	// begin inline asm
	ld.global.nc.u64 %rd325, [%rd326];
	// end inline asm
	add.s64 	%rd328, %rd310, 16392;
	// begin inline asm
	ld.global.nc.u64 %rd482, [%rd328];
	// end inline asm
	mov.b64 	%fd399, %rd325;
	abs.f64 	%fd230, %fd409;
	abs.f64 	%fd231, %fd395;
	setp.lt.f64 	%p63, %fd230, %fd231;
	@%p63 bra 	$L__BB11_156;
	setp.lt.f64 	%p64, %fd231, %fd230;
	setp.lt.s64 	%p65, %rd495, %rd478;
	or.pred  	%p66, %p64, %p65;
	selp.b64 	%rd478, %rd495, %rd478, %p66;
	selp.f64 	%fd395, %fd409, %fd395, %p66;
$L__BB11_156:
	abs.f64 	%fd234, %fd395;
	abs.f64 	%fd235, %fd396;
	setp.lt.f64 	%p67, %fd234, %fd235;
	@%p67 bra 	$L__BB11_158;
	setp.lt.f64 	%p68, %fd235, %fd234;
	setp.lt.s64 	%p69, %rd478, %rd479;
	or.pred  	%p70, %p68, %p69;
	selp.b64 	%rd479, %rd478, %rd479, %p70;
	selp.f64 	%fd396, %fd395, %fd396, %p70;
$L__BB11_158:
	abs.f64 	%fd238, %fd396;
	abs.f64 	%fd239, %fd397;
	setp.lt.f64 	%p71, %fd238, %fd239;
	@%p71 bra 	$L__BB11_160;
	setp.lt.f64 	%p72, %fd239, %fd238;
	setp.lt.s64 	%p73, %rd479, %rd480;
	or.pred  	%p74, %p72, %p73;
	selp.b64 	%rd480, %rd479, %rd480, %p74;
	selp.f64 	%fd397, %fd396, %fd397, %p74;
$L__BB11_160:
	abs.f64 	%fd242, %fd397;
	abs.f64 	%fd243, %fd398;
	setp.lt.f64 	%p75, %fd242, %fd243;
	@%p75 bra 	$L__BB11_162;
	setp.lt.f64 	%p76, %fd243, %fd242;
	setp.lt.s64 	%p77, %rd480, %rd481;
	or.pred  	%p78, %p76, %p77;
	selp.b64 	%rd481, %rd480, %rd481, %p78;
	selp.f64 	%fd398, %fd397, %fd398, %p78;
$L__BB11_162:
	abs.f64 	%fd246, %fd398;
	abs.f64 	%fd247, %fd399;
	setp.lt.f64 	%p79, %fd246, %fd247;
	@%p79 bra 	$L__BB11_164;
	setp.lt.f64 	%p80, %fd247, %fd246;
	setp.lt.s64 	%p81, %rd481, %rd482;
	or.pred  	%p82, %p80, %p81;
	selp.b64 	%rd482, %rd481, %rd482, %p82;
	selp.f64 	%fd399, %fd398, %fd399, %p82;
$L__BB11_164:
	add.s64 	%rd474, %rd474, 1280;
	mov.u64 	%rd495, %rd482;
	mov.f64 	%fd409, %fd399;
$L__BB11_165:
	cvt.s64.s32 	%rd332, %r29;
	setp.ge.s64 	%p83, %rd474, %rd332;
	@%p83 bra 	$L__BB11_188;
	cvt.u32.u64 	%r17, %rd474;
	sub.s32 	%r18, %r29, %r17;
	setp.ge.s32 	%p84, %r16, %r18;
	@%p84 bra 	$L__BB11_188;
	not.b32 	%r30, %r16;
	add.s32 	%r31, %r29, %r30;
	sub.s32 	%r19, %r31, %r17;
	and.b32  	%r32, %r19, 768;
	setp.eq.s32 	%p85, %r32, 768;
	mov.u32 	%r372, %r16;
	@%p85 bra 	$L__BB11_173;
	cvt.u64.u32 	%rd334, %r16;
	add.s64 	%rd335, %rd474, %rd334;
	shl.b64 	%rd336, %rd335, 4;
	add.s64 	%rd485, %rd236, %rd336;
	shr.u32 	%r33, %r19, 8;
	add.s32 	%r34, %r33, 1;
	and.b32  	%r35, %r34, 3;
	neg.s32 	%r370, %r35;
	mov.u32 	%r372, %r16;
$L__BB11_169:
	.pragma "nounroll";
	mov.u64 	%rd176, %rd495;
	mov.f64 	%fd251, %fd409;
	// begin inline asm
	ld.global.nc.u64 %rd337, [%rd485];
	// end inline asm
	add.s64 	%rd340, %rd485, 8;
	// begin inline asm
	ld.global.nc.u64 %rd339, [%rd340];
	// end inline asm
	mov.b64 	%fd252, %rd337;
	abs.f64 	%fd253, %fd251;
	abs.f64 	%fd254, %fd252;
	setp.lt.f64 	%p86, %fd253, %fd254;
	mov.f64 	%fd409, %fd252;
	mov.u64 	%rd495, %rd339;
	@%p86 bra 	$L__BB11_172;
	setp.lt.f64 	%p87, %fd254, %fd253;
	mov.f64 	%fd409, %fd251;
	mov.u64 	%rd495, %rd176;
	@%p87 bra 	$L__BB11_172;
	setp.lt.s64 	%p88, %rd176, %rd339;
	selp.f64 	%fd409, %fd251, %fd252, %p88;
	min.s64 	%rd495, %rd176, %rd339;
$L__BB11_172:
	add.s32 	%r372, %r372, 256;
	add.s64 	%rd485, %rd485, 4096;
	add.s32 	%r370, %r370, 1;
	setp.ne.s32 	%p89, %r370, 0;
	@%p89 bra 	$L__BB11_169;
$L__BB11_173:
	setp.lt.u32 	%p90, %r19, 768;
	@%p90 bra 	$L__BB11_188;
	cvt.u64.u32 	%rd341, %r372;
	add.s64 	%rd342, %rd474, %rd341;
	shl.b64 	%rd343, %rd342, 4;
	add.s64 	%rd344, %rd343, %rd236;
	add.s64 	%rd490, %rd344, 12296;
$L__BB11_175:
	add.s64 	%rd346, %rd490, -12296;
	// begin inline asm
	ld.global.nc.u64 %rd345, [%rd346];
	// end inline asm
	add.s64 	%rd348, %rd490, -12288;
	// begin inline asm
	ld.global.nc.u64 %rd347, [%rd348];
	// end inline asm
	mov.b64 	%fd260, %rd345;
	abs.f64 	%fd261, %fd409;
	abs.f64 	%fd262, %fd260;
	setp.lt.f64 	%p91, %fd261, %fd262;
	mov.f64 	%fd406, %fd260;
	mov.u64 	%rd492, %rd347;
	@%p91 bra 	$L__BB11_178;
	setp.lt.f64 	%p92, %fd262, %fd261;
	mov.f64 	%fd406, %fd409;
	mov.u64 	%rd492, %rd495;
	@%p92 bra 	$L__BB11_178;
	setp.lt.s64 	%p93, %rd495, %rd347;
	selp.f64 	%fd406, %fd409, %fd260, %p93;
	min.s64 	%rd492, %rd495, %rd347;
$L__BB11_178:
	add.s64 	%rd350, %rd490, -8200;
	// begin inline asm
	ld.global.nc.u64 %rd349, [%rd350];
	// end inline asm
	add.s64 	%rd352, %rd490, -8192;
	// begin inline asm
	ld.global.nc.u64 %rd351, [%rd352];
	// end inline asm
	mov.b64 	%fd265, %rd349;
	abs.f64 	%fd266, %fd406;
	abs.f64 	%fd267, %fd265;
	setp.lt.f64 	%p94, %fd266, %fd267;
	mov.f64 	%fd407, %fd265;
	mov.u64 	%rd493, %rd351;
	@%p94 bra 	$L__BB11_181;
	setp.lt.f64 	%p95, %fd267, %fd266;
	mov.f64 	%fd407, %fd406;
	mov.u64 	%rd493, %rd492;
	@%p95 bra 	$L__BB11_181;
	setp.lt.s64 	%p96, %rd492, %rd351;
	selp.f64 	%fd407, %fd406, %fd265, %p96;
	min.s64 	%rd493, %rd492, %rd351;
$L__BB11_181:
	add.s64 	%rd354, %rd490, -4104;
	// begin inline asm
	ld.global.nc.u64 %rd353, [%rd354];
	// end inline asm
	add.s64 	%rd356, %rd490, -4096;
	// begin inline asm
	ld.global.nc.u64 %rd355, [%rd356];
	// end inline asm
	mov.b64 	%fd270, %rd353;
	abs.f64 	%fd271, %fd407;
	abs.f64 	%fd272, %fd270;
	setp.lt.f64 	%p97, %fd271, %fd272;
	mov.f64 	%fd408, %fd270;
	mov.u64 	%rd494, %rd355;
	@%p97 bra 	$L__BB11_184;
	setp.lt.f64 	%p98, %fd272, %fd271;
	mov.f64 	%fd408, %fd407;
	mov.u64 	%rd494, %rd493;
	@%p98 bra 	$L__BB11_184;
	setp.lt.s64 	%p99, %rd493, %rd355;
	selp.f64 	%fd408, %fd407, %fd270, %p99;
	min.s64 	%rd494, %rd493, %rd355;
$L__BB11_184:
	add.s64 	%rd358, %rd490, -8;
	// begin inline asm
	ld.global.nc.u64 %rd357, [%rd358];
	// end inline asm
	// begin inline asm
	ld.global.nc.u64 %rd359, [%rd490];
	// end inline asm
	mov.b64 	%fd275, %rd357;
	abs.f64 	%fd276, %fd408;
	abs.f64 	%fd277, %fd275;
	setp.lt.f64 	%p100, %fd276, %fd277;
	mov.f64 	%fd409, %fd275;
	mov.u64 	%rd495, %rd359;
	@%p100 bra 	$L__BB11_187;
	setp.lt.f64 	%p101, %fd277, %fd276;
	mov.f64 	%fd409, %fd408;
	mov.u64 	%rd495, %rd494;
	@%p101 bra 	$L__BB11_187;
	setp.lt.s64 	%p102, %rd494, %rd359;
	selp.f64 	%fd409, %fd408, %fd275, %p102;
	min.s64 	%rd495, %rd494, %rd359;
$L__BB11_187:
	add.s32 	%r372, %r372, 1024;
	add.s64 	%rd490, %rd490, 16384;
	setp.lt.s32 	%p103, %r372, %r18;
	@%p103 bra 	$L__BB11_175;
$L__BB11_188:
	// begin inline asm
	mov.u32 %r36, %laneid;
	// end inline asm
	mov.b64 	%rd361, %fd409;
	mov.b64 	{%r38, %r43}, %rd361;
	mov.b32 	%r54, 1;
	mov.b32 	%r55, 31;
	mov.b32 	%r56, -1;
	// begin inline asm
	shfl.sync.down.b32 %r37, %r38, %r54, %r55, %r56;
	// end inline asm
	// begin inline asm
	shfl.sync.down.b32 %r42, %r43, %r54, %r55, %r56;
	// end inline asm
	mov.b64 	%rd362, {%r37, %r42};
	mov.b64 	%fd281, %rd362;
	mov.b64 	{%r48, %r53}, %rd495;
	// begin inline asm
	shfl.sync.down.b32 %r47, %r48, %r54, %r55, %r56;
	// end inline asm
	// begin inline asm
	shfl.sync.down.b32 %r52, %r53, %r54, %r55, %r56;
	// end inline asm
	mov.b64 	%rd200, {%r47, %r52};
	setp.gt.s32 	%p104, %r36, 30;
	mov.f64 	%fd411, %fd409;
	mov.u64 	%rd497, %rd495;
	@%p104 bra 	$L__BB11_192;
	abs.f64 	%fd282, %fd409;
	abs.f64 	%fd283, %fd281;
	setp.lt.f64 	%p105, %fd282, %fd283;
	mov.f64 	%fd411, %fd281;
	mov.u64 	%rd497, %rd200;
	@%p105 bra 	$L__BB11_192;
	setp.lt.f64 	%p106, %fd283, %fd282;
	mov.f64 	%fd411, %fd409;
	mov.u64 	%rd497, %rd495;
	@%p106 bra 	$L__BB11_192;
	setp.lt.s64 	%p107, %rd495, %rd200;
	selp.f64 	%fd411, %fd409, %fd281, %p107;
	min.s64 	%rd497, %rd495, %rd200;
$L__BB11_192:
	mov.b64 	%rd363, %fd411;
	mov.b64 	{%r58, %r63}, %rd363;
	mov.b32 	%r74, 2;
	mov.b32 	%r75, 31;
	mov.b32 	%r76, -1;
	// begin inline asm
	shfl.sync.down.b32 %r57, %r58, %r74, %r75, %r76;
	// end inline asm
	// begin inline asm
	shfl.sync.down.b32 %r62, %r63, %r74, %r75, %r76;
	// end inline asm
	mov.b64 	%rd364, {%r57, %r62};
	mov.b64 	%fd286, %rd364;
	mov.b64 	{%r68, %r73}, %rd497;
	// begin inline asm
	shfl.sync.down.b32 %r67, %r68, %r74, %r75, %r76;
	// end inline asm
	// begin inline asm
	shfl.sync.down.b32 %r72, %r73, %r74, %r75, %r76;
	// end inline asm
	mov.b64 	%rd203, {%r67, %r72};
	setp.gt.s32 	%p108, %r36, 29;
	mov.f64 	%fd412, %fd411;
	mov.u64 	%rd498, %rd497;
	@%p108 bra 	$L__BB11_196;
	abs.f64 	%fd287, %fd411;
	abs.f64 	%fd288, %fd286;
	setp.lt.f64 	%p109, %fd287, %fd288;
	mov.f64 	%fd412, %fd286;
	mov.u64 	%rd498, %rd203;
	@%p109 bra 	$L__BB11_196;
	setp.lt.f64 	%p110, %fd288, %fd287;
	mov.f64 	%fd412, %fd411;
	mov.u64 	%rd498, %rd497;
	@%p110 bra 	$L__BB11_196;
	setp.lt.s64 	%p111, %rd497, %rd203;
	selp.f64 	%fd412, %fd411, %fd286, %p111;
	min.s64 	%rd498, %rd497, %rd203;
$L__BB11_196:
	mov.b64 	%rd365, %fd412;
	mov.b64 	{%r78, %r83}, %rd365;
	mov.b32 	%r94, 4;
	mov.b32 	%r95, 31;
	mov.b32 	%r96, -1;
	// begin inline asm
	shfl.sync.down.b32 %r77, %r78, %r94, %r95, %r96;
	// end inline asm
	// begin inline asm
	shfl.sync.down.b32 %r82, %r83, %r94, %r95, %r96;
	// end inline asm
	mov.b64 	%rd366, {%r77, %r82};
	mov.b64 	%fd291, %rd366;
	mov.b64 	{%r88, %r93}, %rd498;
	// begin inline asm
	shfl.sync.down.b32 %r87, %r88, %r94, %r95, %r96;
	// end inline asm
	// begin inline asm
	shfl.sync.down.b32 %r92, %r93, %r94, %r95, %r96;
	// end inline asm
	mov.b64 	%rd206, {%r87, %r92};
	setp.gt.s32 	%p112, %r36, 27;
	mov.f64 	%fd413, %fd412;
	mov.u64 	%rd499, %rd498;
	@%p112 bra 	$L__BB11_200;
	abs.f64 	%fd292, %fd412;
	abs.f64 	%fd293, %fd291;
	setp.lt.f64 	%p113, %fd292, %fd293;
	mov.f64 	%fd413, %fd291;
	mov.u64 	%rd499, %rd206;
	@%p113 bra 	$L__BB11_200;
	setp.lt.f64 	%p114, %fd293, %fd292;
	mov.f64 	%fd413, %fd412;
	mov.u64 	%rd499, %rd498;
	@%p114 bra 	$L__BB11_200;
	setp.lt.s64 	%p115, %rd498, %rd206;
	selp.f64 	%fd413, %fd412, %fd291, %p115;
	min.s64 	%rd499, %rd498, %rd206;
$L__BB11_200:
	mov.b64 	%rd367, %fd413;
	mov.b64 	{%r98, %r103}, %rd367;
	mov.b32 	%r114, 8;
	mov.b32 	%r115, 31;
	mov.b32 	%r116, -1;
	// begin inline asm
	shfl.sync.down.b32 %r97, %r98, %r114, %r115, %r116;
	// end inline asm
	// begin inline asm
	shfl.sync.down.b32 %r102, %r103, %r114, %r115, %r116;
	// end inline asm
	mov.b64 	%rd368, {%r97, %r102};
	mov.b64 	%fd296, %rd368;
	mov.b64 	{%r108, %r113}, %rd499;
	// begin inline asm
	shfl.sync.down.b32 %r107, %r108, %r114, %r115, %r116;
	// end inline asm
	// begin inline asm
	shfl.sync.down.b32 %r112, %r113, %r114, %r115, %r116;
	// end inline asm
	mov.b64 	%rd209, {%r107, %r112};
	setp.gt.s32 	%p116, %r36, 23;
	mov.f64 	%fd414, %fd413;
	mov.u64 	%rd500, %rd499;
	@%p116 bra 	$L__BB11_204;
	abs.f64 	%fd297, %fd413;
	abs.f64 	%fd298, %fd296;
	setp.lt.f64 	%p117, %fd297, %fd298;
	mov.f64 	%fd414, %fd296;
	mov.u64 	%rd500, %rd209;
	@%p117 bra 	$L__BB11_204;
	setp.lt.f64 	%p118, %fd298, %fd297;
	mov.f64 	%fd414, %fd413;
	mov.u64 	%rd500, %rd499;
	@%p118 bra 	$L__BB11_204;
	setp.lt.s64 	%p119, %rd499, %rd209;
	selp.f64 	%fd414, %fd413, %fd296, %p119;
	min.s64 	%rd500, %rd499, %rd209;
$L__BB11_204:
	mov.b64 	%rd369, %fd414;
	mov.b64 	{%r118, %r123}, %rd369;
	mov.b32 	%r134, 16;
	mov.b32 	%r135, 31;
	mov.b32 	%r136, -1;
	// begin inline asm
	shfl.sync.down.b32 %r117, %r118, %r134, %r135, %r136;
	// end inline asm
	// begin inline asm
	shfl.sync.down.b32 %r122, %r123, %r134, %r135, %r136;
	// end inline asm
	mov.b64 	%rd370, {%r117, %r122};
	mov.b64 	%fd301, %rd370;
	mov.b64 	{%r128, %r133}, %rd500;
	// begin inline asm
	shfl.sync.down.b32 %r127, %r128, %r134, %r135, %r136;
	// end inline asm
	// begin inline asm
	shfl.sync.down.b32 %r132, %r133, %r134, %r135, %r136;
	// end inline asm
	mov.b64 	%rd212, {%r127, %r132};
	setp.gt.s32 	%p120, %r36, 15;
	mov.f64 	%fd422, %fd414;
	mov.u64 	%rd508, %rd500;
	@%p120 bra 	$L__BB11_208;
	abs.f64 	%fd302, %fd414;
	abs.f64 	%fd303, %fd301;
	setp.lt.f64 	%p121, %fd302, %fd303;
	mov.f64 	%fd422, %fd301;
	mov.u64 	%rd508, %rd212;
	@%p121 bra 	$L__BB11_208;
	setp.lt.f64 	%p122, %fd303, %fd302;
	mov.f64 	%fd422, %fd414;
	mov.u64 	%rd508, %rd500;
	@%p122 bra 	$L__BB11_208;
	setp.lt.s64 	%p123, %rd500, %rd212;
	selp.f64 	%fd422, %fd414, %fd301, %p123;
	min.s64 	%rd508, %rd500, %rd212;
$L__BB11_208:
	setp.ne.s32 	%p124, %r36, 0;
	@%p124 bra 	$L__BB11_210;
	shr.u32 	%r137, %r16, 1;
	and.b32  	%r138, %r137, 496;
	mov.u32 	%r139, _ZN6thrust24THRUST_300001_SM_1000_NS8cuda_cub4core6detail5shmemE;
	add.s32 	%r140, %r139, %r138;
	st.shared.f64 	[%r140+8], %fd422;
	st.shared.u64 	[%r140+16], %rd508;
$L__BB11_210:
	bar.sync 	0;
	setp.ne.s32 	%p125, %r16, 0;
	@%p125 bra 	$L__BB11_232;
	ld.shared.f64 	%fd306, [_ZN6thrust24THRUST_300001_SM_1000_NS8cuda_cub4core6detail5shmemE+24];
	ld.shared.u64 	%rd215, [_ZN6thrust24THRUST_300001_SM_1000_NS8cuda_cub4core6detail5shmemE+32];
	abs.f64 	%fd307, %fd422;
	abs.f64 	%fd308, %fd306;
	setp.lt.f64 	%p126, %fd307, %fd308;
	mov.f64 	%fd416, %fd306;
	mov.u64 	%rd502, %rd215;
	@%p126 bra 	$L__BB11_214;
	setp.lt.f64 	%p127, %fd308, %fd307;
	mov.f64 	%fd416, %fd422;
	mov.u64 	%rd502, %rd508;
	@%p127 bra 	$L__BB11_214;
	setp.lt.s64 	%p128, %rd508, %rd215;
	selp.f64 	%fd416, %fd422, %fd306, %p128;
	min.s64 	%rd502, %rd508, %rd215;
$L__BB11_214:
	ld.shared.f64 	%fd311, [_ZN6thrust24THRUST_300001_SM_1000_NS8cuda_cub4core6detail5shmemE+40];
	ld.shared.u64 	%rd218, [_ZN6thrust24THRUST_300001_SM_1000_NS8cuda_cub4core6detail5shmemE+48];
	abs.f64 	%fd312, %fd416;
	abs.f64 	%fd313, %fd311;
	setp.lt.f64 	%p129, %fd312, %fd313;
	mov.f64 	%fd417, %fd311;
	mov.u64 	%rd503, %rd218;
	@%p129 bra 	$L__BB11_217;
	setp.lt.f64 	%p130, %fd313, %fd312;
	mov.f64 	%fd417, %fd416;
	mov.u64 	%rd503, %rd502;
	@%p130 bra 	$L__BB11_217;
	setp.lt.s64 	%p131, %rd502, %rd218;
	selp.f64 	%fd417, %fd416, %fd311, %p131;
	min.s64 	%rd503, %rd502, %rd218;
$L__BB11_217:
	ld.shared.f64 	%fd316, [_ZN6thrust24THRUST_300001_SM_1000_NS8cuda_cub4core6detail5shmemE+56];
	ld.shared.u64 	%rd221, [_ZN6thrust24THRUST_300001_SM_1000_NS8cuda_cub4core6detail5shmemE+64];
	abs.f64 	%fd317, %fd417;
	abs.f64 	%fd318, %fd316;
	setp.lt.f64 	%p132, %fd317, %fd318;
	mov.f64 	%fd418, %fd316;
	mov.u64 	%rd504, %rd221;
	@%p132 bra 	$L__BB11_220;
	setp.lt.f64 	%p133, %fd318, %fd317;
	mov.f64 	%fd418, %fd417;
	mov.u64 	%rd504, %rd503;
	@%p133 bra 	$L__BB11_220;
	setp.lt.s64 	%p134, %rd503, %rd221;
	selp.f64 	%fd418, %fd417, %fd316, %p134;
	min.s64 	%rd504, %rd503, %rd221;
$L__BB11_220:
	ld.shared.f64 	%fd321, [_ZN6thrust24THRUST_300001_SM_1000_NS8cuda_cub4core6detail5shmemE+72];
	ld.shared.u64 	%rd224, [_ZN6thrust24THRUST_300001_SM_1000_NS8cuda_cub4core6detail5shmemE+80];
	abs.f64 	%fd322, %fd418;
	abs.f64 	%fd323, %fd321;
	setp.lt.f64 	%p135, %fd322, %fd323;
	mov.f64 	%fd419, %fd321;
	mov.u64 	%rd505, %rd224;
	@%p135 bra 	$L__BB11_223;
	setp.lt.f64 	%p136, %fd323, %fd322;
	mov.f64 	%fd419, %fd418;
	mov.u64 	%rd505, %rd504;
	@%p136 bra 	$L__BB11_223;
	setp.lt.s64 	%p137, %rd504, %rd224;
	selp.f64 	%fd419, %fd418, %fd321, %p137;
	min.s64 	%rd505, %rd504, %rd224;
$L__BB11_223:
	ld.shared.f64 	%fd326, [_ZN6thrust24THRUST_300001_SM_1000_NS8cuda_cub4core6detail5shmemE+88];
	ld.shared.u64 	%rd227, [_ZN6thrust24THRUST_300001_SM_1000_NS8cuda_cub4core6detail5shmemE+96];
	abs.f64 	%fd327, %fd419;
	abs.f64 	%fd328, %fd326;
	setp.lt.f64 	%p138, %fd327, %fd328;
	mov.f64 	%fd420, %fd326;
	mov.u64 	%rd506, %rd227;
	@%p138 bra 	$L__BB11_226;
	setp.lt.f64 	%p139, %fd328, %fd327;
	mov.f64 	%fd420, %fd419;
	mov.u64 	%rd506, %rd505;
	@%p139 bra 	$L__BB11_226;
	setp.lt.s64 	%p140, %rd505, %rd227;
	selp.f64 	%fd420, %fd419, %fd326, %p140;
	min.s64 	%rd506, %rd505, %rd227;
$L__BB11_226:
	ld.shared.f64 	%fd331, [_ZN6thrust24THRUST_300001_SM_1000_NS8cuda_cub4core6detail5shmemE+104];
	ld.shared.u64 	%rd230, [_ZN6thrust24THRUST_300001_SM_1000_NS8cuda_cub4core6detail5shmemE+112];
	abs.f64 	%fd332, %fd420;
	abs.f64 	%fd333, %fd331;
	setp.lt.f64 	%p141, %fd332, %fd333;
	mov.f64 	%fd421, %fd331;
	mov.u64 	%rd507, %rd230;
	@%p141 bra 	$L__BB11_229;
	setp.lt.f64 	%p142, %fd333, %fd332;
	mov.f64 	%fd421, %fd420;
	mov.u64 	%rd507, %rd506;
	@%p142 bra 	$L__BB11_229;
	setp.lt.s64 	%p143, %rd506, %rd230;
	selp.f64 	%fd421, %fd420, %fd331, %p143;
	min.s64 	%rd507, %rd506, %rd230;
$L__BB11_229:
	ld.shared.f64 	%fd336, [_ZN6thrust24THRUST_300001_SM_1000_NS8cuda_cub4core6detail5shmemE+120];
	ld.shared.u64 	%rd233, [_ZN6thrust24THRUST_300001_SM_1000_NS8cuda_cub4core6detail5shmemE+128];
	abs.f64 	%fd337, %fd421;
	abs.f64 	%fd338, %fd336;
	setp.lt.f64 	%p144, %fd337, %fd338;
	mov.u64 	%rd508, %rd233;
	mov.f64 	%fd422, %fd336;
	@%p144 bra 	$L__BB11_232;
	setp.lt.f64 	%p145, %fd338, %fd337;
	mov.u64 	%rd508, %rd507;
	mov.f64 	%fd422, %fd421;
	@%p145 bra 	$L__BB11_232;
	setp.lt.s64 	%p146, %rd507, %rd233;
	selp.f64 	%fd422, %fd421, %fd336, %p146;
	min.s64 	%rd508, %rd507, %rd233;
$L__BB11_232:
	mov.u32 	%r364, %tid.x;
	setp.ne.s32 	%p263, %r364, 0;
	@%p263 bra 	$L__BB11_234;
	ld.param.u64 	%rd421, [_ZN6thrust24THRUST_300001_SM_1000_NS8cuda_cub4core6detail13_kernel_agentINS1_8__reduce11ReduceAgentIPN4cuda3std3__45tupleIJdlEEESC_SB_lNS1_9__extrema9arg_max_fIdl7CompareEEEEJSC_SC_iSG_EEEvDpT0__param_1];
	cvta.to.global.u64 	%rd420, %rd421;
	st.global.f64 	[%rd420], %fd422;
	st.global.u64 	[%rd420+8], %rd508;
$L__BB11_234:
	ret;

}
	// .globl	_ZN3cub18CUB_300001_SM_10006detail11EmptyKernelIvEEvv
.visible .entry _ZN3cub18CUB_300001_SM_10006detail11EmptyKernelIvEEvv()
{


	ret;

}


// ===== COMPILED SASS (sm_100) =====

	.target	sm_100

	.elftype	@"ET_EXEC"


//--------------------- .note.nv.tkinfo           --------------------------
	.section	.note.nv.tkinfo,"",@"SHT_NOTE"
	.sectionflags	@"SHF_NOTE_NV_TKINFO"
	.tkinfo
        /*0018*/ 	.word	0x00000002
        /*0030*/ 	.string	""
        /*0030*/ 	.string	"ptxas"
        /*0030*/ 	.string	"Cuda compilation tools, release 13.0, V13.0.88"
        /*0030*/ 	.string	"Build cuda_13.0.r13.0/compiler.36424714_0"
        /*0030*/ 	.string	"-arch sm_100 -m 64 "



//--------------------- .note.nv.cuinfo           --------------------------
	.section	.note.nv.cuinfo,"",@"SHT_NOTE"
	.sectionflags	@"SHF_NOTE_NV_CUINFO"
        /*0018*/ 	.short	0x0002
        /*001a*/ 	.short	0x0064
        /*001c*/ 	.short	0x0082
	.zero		2


//--------------------- .nv.info                  --------------------------
	.section	.nv.info,"",@"SHT_CUDA_INFO"
	.align	4


	//----- nvinfo : EIATTR_REGCOUNT
	.align		4
        /*0000*/ 	.byte	0x04, 0x2f
        /*0002*/ 	.short	(.L_46 - .L_45)
	.align		4
.L_45:
        /*0004*/ 	.word	index@(_Z13row_switchingPdjjj)
        /*0008*/ 	.word	0x00000012


	//----- nvinfo : EIATTR_FRAME_SIZE
	.align		4
.L_46:
        /*000c*/ 	.byte	0x04, 0x11
        /*000e*/ 	.short	(.L_48 - .L_47)
	.align		4
.L_47:
        /*0010*/ 	.word	index@(_Z13row_switchingPdjjj)
        /*0014*/ 	.word	0x00000000


	//----- nvinfo : EIATTR_REGCOUNT
	.align		4
.L_48:
        /*0018*/ 	.byte	0x04, 0x2f
        /*001a*/ 	.short	(.L_50 - .L_49)
	.align		4
.L_49:
        /*001c*/ 	.word	index@(_Z19column_to_null_downPdjj)
        /*0020*/ 	.word	0x0000001f


	//----- nvinfo : EIATTR_FRAME_SIZE
	.align		4
.L_50:
        /*0024*/ 	.byte	0x04, 0x11
        /*0026*/ 	.short	(.L_52 - .L_51)
	.align		4
.L_51:
        /*0028*/ 	.word	index@($__internal_2_$__cuda_sm20_div_rn_f64_full)
        /*002c*/ 	.word	0x00000000


	//----- nvinfo : EIATTR_FRAME_SIZE
	.align		4
.L_52:
        /*0030*/ 	.byte	0x04, 0x11
        /*0032*/ 	.short	(.L_54 - .L_53)
	.align		4
.L_53:
        /*0034*/ 	.word	index@(_Z19column_to_null_downPdjj)
        /*0038*/ 	.word	0x00000000


	//----- nvinfo : EIATTR_REGCOUNT
	.align		4
.L_54:
        /*003c*/ 	.byte	0x04, 0x2f
        /*003e*/ 	.short	(.L_56 - .L_55)
	.align		4
.L_55:
        /*0040*/ 	.word	index@(_Z17column_to_null_upPdjj)
        /*0044*/ 	.word	0x0000001d


	//----- nvinfo : EIATTR_FRAME_SIZE
	.align		4
.L_56:
        /*0048*/ 	.byte	0x04, 0x11
        /*004a*/ 	.short	(.L_58 - .L_57)
	.align		4
.L_57:
        /*004c*/ 	.word	index@($__internal_1_$__cuda_sm20_div_rn_f64_full)
        /*0050*/ 	.word	0x00000000


	//----- nvinfo : EIATTR_FRAME_SIZE
	.align		4
.L_58:
        /*0054*/ 	.byte	0x04, 0x11
        /*0056*/ 	.short	(.L_60 - .L_59)
	.align		4
.L_59:
        /*0058*/ 	.word	index@(_Z17column_to_null_upPdjj)
        /*005c*/ 	.word	0x00000000


	//----- nvinfo : EIATTR_REGCOUNT
	.align		4
.L_60:
        /*0060*/ 	.byte	0x04, 0x2f
        /*0062*/ 	.short	(.L_62 - .L_61)
	.align		4
.L_61:
        /*0064*/ 	.word	index@(_Z5solvePdj)
        /*0068*/ 	.word	0x0000001d


	//----- nvinfo : EIATTR_FRAME_SIZE
	.align		4
.L_62:
        /*006c*/ 	.byte	0x04, 0x11
        /*006e*/ 	.short	(.L_64 - .L_63)
	.align		4
.L_63:
        /*0070*/ 	.word	index@($__internal_0_$__cuda_sm20_div_rn_f64_full)
        /*0074*/ 	.word	0x00000000


	//----- nvinfo : EIATTR_FRAME_SIZE
	.align		4
.L_64:
        /*0078*/ 	.byte	0x04, 0x11
        /*007a*/ 	.short	(.L_66 - .L_65)
	.align		4
.L_65:
        /*007c*/ 	.word	index@(_Z5solvePdj)
        /*0080*/ 	.word	0x00000000


	//----- nvinfo : EIATTR_REGCOUNT
	.align		4
.L_66:
        /*0084*/ 	.byte	0x04, 0x2f
        /*0086*/ 	.short	(.L_68 - .L_67)
	.align		4
.L_67:
        /*0088*/ 	.word	index@(_ZN6thrust24THRUST_300001_SM_1000_NS8cuda_cub4core6detail13_kernel_agentINS1_8__reduce11ReduceAgentINS0_12zip_iteratorIN4cuda3std3__45tupleIJNS0_10device_ptrIdEENS0_17counting_iteratorIlNS0_11use_defaultESF_SF_EEEEEEEPNSB_IJdlEEESJ_iNS1_9__extrema9arg_max_fIdl7CompareEEEEJSI_SK_iSO_EEEvDpT0_)
        /*008c*/ 	.word	0x00000020


	//----- nvinfo : EIATTR_FRAME_SIZE
	.align		4
.L_68:
        /*0090*/ 	.byte	0x04, 0x11
        /*0092*/ 	.short	(.L_70 - .L_69)
	.align		4
.L_69:
        /*0094*/ 	.word	index@(_ZN6thrust24THRUST_300001_SM_1000_NS8cuda_cub4core6detail13_kernel_agentINS1_8__reduce11ReduceAgentINS0_12zip_iteratorIN4cuda3std3__45tupleIJNS0_10device_ptrIdEENS0_17counting_iteratorIlNS0_11use_defaultESF_SF_EEEEEEEPNSB_IJdlEEESJ_iNS1_9__extrema9arg_max_fIdl7CompareEEEEJSI_SK_iSO_EEEvDpT0_)
        /*0098*/ 	.word	0x00000000


	//----- nvinfo : EIATTR_REGCOUNT
	.align		4
.L_70:
        /*009c*/ 	.byte	0x04, 0x2f
        /*009e*/ 	.short	(.L_72 - .L_71)
	.align		4
.L_71:
        /*00a0*/ 	.word	index@(_ZN6thrust24THRUST_300001_SM_1000_NS8cuda_cub4core6detail13_kernel_agentINS1_8__reduce11ReduceAgentINS0_12zip_iteratorIN4cuda3std3__45tupleIJNS0_10device_ptrIdEENS0_17counting_iteratorIlNS0_11use_defaultESF_SF_EEEEEEEPNSB_IJdlEEESJ_iNS1_9__extrema9arg_max_fIdl7CompareEEEEJSI_SK_iN3cub18CUB_300001_SM_100013GridEvenShareIiEENSR_9GridQueueIjEESO_EEEvDpT0_)
        /*00a4*/ 	.word	0x00000028


	//----- nvinfo : EIATTR_FRAME_SIZE
	.align		4
.L_72:
        /*00a8*/ 	.byte	0x04, 0x11
        /*00aa*/ 	.short	(.L_74 - .L_73)
	.align		4
.L_73:
        /*00ac*/ 	.word	index@(_ZN6thrust24THRUST_300001_SM_1000_NS8cuda_cub4core6detail13_kernel_agentINS1_8__reduce11ReduceAgentINS0_12zip_iteratorIN4cuda3std3__45tupleIJNS0_10device_ptrIdEENS0_17counting_iteratorIlNS0_11use_defaultESF_SF_EEEEEEEPNSB_IJdlEEESJ_iNS1_9__extrema9arg_max_fIdl7CompareEEEEJSI_SK_iN3cub18CUB_300001_SM_100013GridEvenShareIiEENSR_9GridQueueIjEESO_EEEvDpT0_)
        /*00b0*/ 	.word	0x00000000


	//----- nvinfo : EIATTR_REGCOUNT
	.align		4
.L_74:
        /*00b4*/ 	.byte	0x04, 0x2f
        /*00b6*/ 	.short	(.L_76 - .L_75)
	.align		4
.L_75:
        /*00b8*/ 	.word	index@(_ZN6thrust24THRUST_300001_SM_1000_NS8cuda_cub4core6detail13_kernel_agentINS1_8__reduce10DrainAgentIiEEJN3cub18CUB_300001_SM_10009GridQueueIjEEiEEEvDpT0_)
        /*00bc*/ 	.word	0x00000008


	//----- nvinfo : EIATTR_FRAME_SIZE
	.align		4
.L_76:
        /*00c0*/ 	.byte	0x04, 0x11
        /*00c2*/ 	.short	(.L_78 - .L_77)
	.align		4
.L_77:
        /*00c4*/ 	.word	index@(_ZN6thrust24THRUST_300001_SM_1000_NS8cuda_cub4core6detail13_kernel_agentINS1_8__reduce10DrainAgentIiEEJN3cub18CUB_300001_SM_10009GridQueueIjEEiEEEvDpT0_)
        /*00c8*/ 	.word	0x00000000


	//----- nvinfo : EIATTR_REGCOUNT
	.align		4
.L_78:
        /*00cc*/ 	.byte	0x04, 0x2f
        /*00ce*/ 	.short	(.L_80 - .L_79)
	.align		4
.L_79:
        /*00d0*/ 	.word	index@(_ZN6thrust24THRUST_300001_SM_1000_NS8cuda_cub4core6detail13_kernel_agentINS1_8__reduce11ReduceAgentIPN4cuda3std3__45tupleIJdlEEESC_SB_iNS1_9__extrema9arg_max_fIdl7CompareEEEEJSC_SC_iSG_EEEvDpT0_)
        /*00d4*/ 	.word	0x00000020


	//----- nvinfo : EIATTR_FRAME_SIZE
	.align		4
.L_80:
        /*00d8*/ 	.byte	0x04, 0x11
        /*00da*/ 	.short	(.L_82 - .L_81)
	.align		4
.L_81:
        /*00dc*/ 	.word	index@(_ZN6thrust24THRUST_300001_SM_1000_NS8cuda_cub4core6detail13_kernel_agentINS1_8__reduce11ReduceAgentIPN4cuda3std3__45tupleIJdlEEESC_SB_iNS1_9__extrema9arg_max_fIdl7CompareEEEEJSC_SC_iSG_EEEvDpT0_)
        /*00e0*/ 	.word	0x00000000


	//----- nvinfo : EIATTR_REGCOUNT
	.align		4
.L_82:
        /*00e4*/ 	.byte	0x04, 0x2f
        /*00e6*/ 	.short	(.L_84 - .L_83)
	.align		4
.L_83:
        /*00e8*/ 	.word	index@(_ZN6thrust24THRUST_300001_SM_1000_NS8cuda_cub4core6detail13_kernel_agentINS1_8__reduce11ReduceAgentINS0_12zip_iteratorIN4cuda3std3__45tupleIJNS0_10device_ptrIdEENS0_17counting_iteratorIlNS0_11use_defaultESF_SF_EEEEEEEPNSB_IJdlEEESJ_lNS1_9__extrema9arg_max_fIdl7CompareEEEEJSI_SK_lSO_EEEvDpT0_)
        /*00ec*/ 	.word	0x00000020


	//----- nvinfo : EIATTR_FRAME_SIZE
	.align		4
.L_84:
        /*00f0*/ 	.byte	0x04, 0x11
        /*00f2*/ 	.short	(.L_86 - .L_85)
	.align		4
.L_85:
        /*00f4*/ 	.word	index@(_ZN6thrust24THRUST_300001_SM_1000_NS8cuda_cub4core6detail13_kernel_agentINS1_8__reduce11ReduceAgentINS0_12zip_iteratorIN4cuda3std3__45tupleIJNS0_10device_ptrIdEENS0_17counting_iteratorIlNS0_11use_defaultESF_SF_EEEEEEEPNSB_IJdlEEESJ_lNS1_9__extrema9arg_max_fIdl7CompareEEEEJSI_SK_lSO_EEEvDpT0_)
        /*00f8*/ 	.word	0x00000000


	//----- nvinfo : EIATTR_REGCOUNT
	.align		4
.L_86:
        /*00fc*/ 	.byte	0x04, 0x2f
        /*00fe*/ 	.short	(.L_88 - .L_87)
	.align		4
.L_87:
        /*0100*/ 	.word	index@(_ZN6thrust24THRUST_300001_SM_1000_NS8cuda_cub4core6detail13_kernel_agentINS1_8__reduce11ReduceAgentINS0_12zip_iteratorIN4cuda3std3__45tupleIJNS0_10device_ptrIdEENS0_17counting_iteratorIlNS0_11use_defaultESF_SF_EEEEEEEPNSB_IJdlEEESJ_lNS1_9__extrema9arg_max_fIdl7CompareEEEEJSI_SK_lN3cub18CUB_300001_SM_100013GridEvenShareIlEENSR_9GridQueueIyEESO_EEEvDpT0_)
        /*0104*/ 	.word	0x00000020


	//----- nvinfo : EIATTR_FRAME_SIZE
	.align		4
.L_88:
        /*0108*/ 	.byte	0x04, 0x11
        /*010a*/ 	.short	(.L_90 - .L_89)
	.align		4
.L_89:
        /*010c*/ 	.word	index@(_ZN6thrust24THRUST_300001_SM_1000_NS8cuda_cub4core6detail13_kernel_agentINS1_8__reduce11ReduceAgentINS0_12zip_iteratorIN4cuda3std3__45tupleIJNS0_10device_ptrIdEENS0_17counting_iteratorIlNS0_11use_defaultESF_SF_EEEEEEEPNSB_IJdlEEESJ_lNS1_9__extrema9arg_max_fIdl7CompareEEEEJSI_SK_lN3cub18CUB_300001_SM_100013GridEvenShareIlEENSR_9GridQueueIyEESO_EEEvDpT0_)
        /*0110*/ 	.word	0x00000000


	//----- nvinfo : EIATTR_REGCOUNT
	.align		4
.L_90:
        /*0114*/ 	.byte	0x04, 0x2f
        /*0116*/ 	.short	(.L_92 - .L_91)
	.align		4
.L_91:
        /*0118*/ 	.word	index@(_ZN6thrust24THRUST_300001_SM_1000_NS8cuda_cub4core6detail13_kernel_agentINS1_8__reduce10DrainAgentIlEEJN3cub18CUB_300001_SM_10009GridQueueIyEElEEEvDpT0_)
        /*011c*/ 	.word	0x00000008


	//----- nvinfo : EIATTR_FRAME_SIZE
	.align		4
.L_92:
        /*0120*/ 	.byte	0x04, 0x11
        /*0122*/ 	.short	(.L_94 - .L_93)
	.align		4
.L_93:
        /*0124*/ 	.word	index@(_ZN6thrust24THRUST_300001_SM_1000_NS8cuda_cub4core6detail13_kernel_agentINS1_8__reduce10DrainAgentIlEEJN3cub18CUB_300001_SM_10009GridQueueIyEElEEEvDpT0_)
        /*0128*/ 	.word	0x00000000


	//----- nvinfo : EIATTR_REGCOUNT
	.align		4
.L_94:
        /*012c*/ 	.byte	0x04, 0x2f
        /*012e*/ 	.short	(.L_96 - .L_95)
	.align		4
.L_95:
        /*0130*/ 	.word	index@(_ZN6thrust24THRUST_300001_SM_1000_NS8cuda_cub4core6detail13_kernel_agentINS1_8__reduce11ReduceAgentIPN4cuda3std3__45tupleIJdlEEESC_SB_lNS1_9__extrema9arg_max_fIdl7CompareEEEEJSC_SC_iSG_EEEvDpT0_)
        /*0134*/ 	.word	0x00000020


	//----- nvinfo : EIATTR_FRAME_SIZE
	.align		4
.L_96:
        /*0138*/ 	.byte	0x04, 0x11
        /*013a*/ 	.short	(.L_98 - .L_97)
	.align		4
.L_97:
        /*013c*/ 	.word	index@(_ZN6thrust24THRUST_300001_SM_1000_NS8cuda_cub4core6detail13_kernel_agentINS1_8__reduce11ReduceAgentIPN4cuda3std3__45tupleIJdlEEESC_SB_lNS1_9__extrema9arg_max_fIdl7CompareEEEEJSC_SC_iSG_EEEvDpT0_)
        /*0140*/ 	.word	0x00000000


	//----- nvinfo : EIATTR_REGCOUNT
	.align		4
.L_98:
        /*0144*/ 	.byte	0x04, 0x2f
        /*0146*/ 	.short	(.L_100 - .L_99)
	.align		4
.L_99:
        /*0148*/ 	.word	index@(_ZN3cub18CUB_300001_SM_10006detail11EmptyKernelIvEEvv)
        /*014c*/ 	.word	0x00000004


	//----- nvinfo : EIATTR_FRAME_SIZE
	.align		4
.L_100:
        /*0150*/ 	.byte	0x04, 0x11
        /*0152*/ 	.short	(.L_102 - .L_101)
	.align		4
.L_101:
        /*0154*/ 	.word	index@(_ZN3cub18CUB_300001_SM_10006detail11EmptyKernelIvEEvv)
        /*0158*/ 	.word	0x00000000


	//----- nvinfo : EIATTR_MIN_STACK_SIZE
	.align		4
.L_102:
        /*015c*/ 	.byte	0x04, 0x12
        /*015e*/ 	.short	(.L_104 - .L_103)
	.align		4
.L_103:
        /*0160*/ 	.word	index@(_Z5solvePdj)
        /*0164*/ 	.word	0x00000000


	//----- nvinfo : EIATTR_MIN_STACK_SIZE
	.align		4
.L_104:
        /*0168*/ 	.byte	0x04, 0x12
        /*016a*/ 	.short	(.L_106 - .L_105)
	.align		4
.L_105:
        /*016c*/ 	.word	index@(_Z17column_to_null_upPdjj)
        /*0170*/ 	.word	0x00000000


	//----- nvinfo : EIATTR_MIN_STACK_SIZE
	.align		4
.L_106:
        /*0174*/ 	.byte	0x04, 0x12
        /*0176*/ 	.short	(.L_108 - .L_107)
	.align		4
.L_107:
        /*0178*/ 	.word	index@(_Z19column_to_null_downPdjj)
        /*017c*/ 	.word	0x00000000


	//----- nvinfo : EIATTR_MIN_STACK_SIZE
	.align		4
.L_108:
        /*0180*/ 	.byte	0x04, 0x12
        /*0182*/ 	.short	(.L_110 - .L_109)
	.align		4
.L_109:
        /*0184*/ 	.word	index@(_Z13row_switchingPdjjj)
        /*0188*/ 	.word	0x00000000


	//----- nvinfo : EIATTR_MIN_STACK_SIZE
	.align		4
.L_110:
        /*018c*/ 	.byte	0x04, 0x12
        /*018e*/ 	.short	(.L_112 - .L_111)
	.align		4
.L_111:
        /*0190*/ 	.word	index@(_ZN3cub18CUB_300001_SM_10006detail11EmptyKernelIvEEvv)
        /*0194*/ 	.word	0x00000000


	//----- nvinfo : EIATTR_MIN_STACK_SIZE
	.align		4
.L_112:
        /*0198*/ 	.byte	0x04, 0x12
        /*019a*/ 	.short	(.L_114 - .L_113)
	.align		4
.L_113:
        /*019c*/ 	.word	index@(_ZN6thrust24THRUST_300001_SM_1000_NS8cuda_cub4core6detail13_kernel_agentINS1_8__reduce11ReduceAgentIPN4cuda3std3__45tupleIJdlEEESC_SB_lNS1_9__extrema9arg_max_fIdl7CompareEEEEJSC_SC_iSG_EEEvDpT0_)
        /*01a0*/ 	.word	0x00000000


	//----- nvinfo : EIATTR_MIN_STACK_SIZE
	.align		4
.L_114:
        /*01a4*/ 	.byte	0x04, 0x12
        /*01a6*/ 	.short	(.L_116 - .L_115)
	.align		4
.L_115:
        /*01a8*/ 	.word	index@(_ZN6thrust24THRUST_300001_SM_1000_NS8cuda_cub4core6detail13_kernel_agentINS1_8__reduce10DrainAgentIlEEJN3cub18CUB_300001_SM_10009GridQueueIyEElEEEvDpT0_)
        /*01ac*/ 	.word	0x00000000


	//----- nvinfo : EIATTR_MIN_STACK_SIZE
	.align		4
.L_116:
        /*01b0*/ 	.byte	0x04, 0x12
        /*01b2*/ 	.short	(.L_118 - .L_117)
	.align		4
.L_117:
        /*01b4*/ 	.word	index@(_ZN6thrust24THRUST_300001_SM_1000_NS8cuda_cub4core6detail13_kernel_agentINS1_8__reduce11ReduceAgentINS0_12zip_iteratorIN4cuda3std3__45tupleIJNS0_10device_ptrIdEENS0_17counting_iteratorIlNS0_11use_defaultESF_SF_EEEEEEEPNSB_IJdlEEESJ_lNS1_9__extrema9arg_max_fIdl7CompareEEEEJSI_SK_lN3cub18CUB_300001_SM_100013GridEvenShareIlEENSR_9GridQueueIyEESO_EEEvDpT0_)
        /*01b8*/ 	.word	0x00000000


	//----- nvinfo : EIATTR_MIN_STACK_SIZE
	.align		4
.L_118:
        /*01bc*/ 	.byte	0x04, 0x12
        /*01be*/ 	.short	(.L_120 - .L_119)
	.align		4
.L_119:
        /*01c0*/ 	.word	index@(_ZN6thrust24THRUST_300001_SM_1000_NS8cuda_cub4core6detail13_kernel_agentINS1_8__reduce11ReduceAgentINS0_12zip_iteratorIN4cuda3std3__45tupleIJNS0_10device_ptrIdEENS0_17counting_iteratorIlNS0_11use_defaultESF_SF_EEEEEEEPNSB_IJdlEEESJ_lNS1_9__extrema9arg_max_fIdl7CompareEEEEJSI_SK_lSO_EEEvDpT0_)
        /*01c4*/ 	.word	0x00000000


	//----- nvinfo : EIATTR_MIN_STACK_SIZE
	.align		4
.L_120:
        /*01c8*/ 	.byte	0x04, 0x12
        /*01ca*/ 	.short	(.L_122 - .L_121)
	.align		4
.L_121:
        /*01cc*/ 	.word	index@(_ZN6thrust24THRUST_300001_SM_1000_NS8cuda_cub4core6detail13_kernel_agentINS1_8__reduce11ReduceAgentIPN4cuda3std3__45tupleIJdlEEESC_SB_iNS1_9__extrema9arg_max_fIdl7CompareEEEEJSC_SC_iSG_EEEvDpT0_)
        /*01d0*/ 	.word	0x00000000


	//----- nvinfo : EIATTR_MIN_STACK_SIZE
	.align		4
.L_122:
        /*01d4*/ 	.byte	0x04, 0x12
        /*01d6*/ 	.short	(.L_124 - .L_123)
	.align		4
.L_123:
        /*01d8*/ 	.word	index@(_ZN6thrust24THRUST_300001_SM_1000_NS8cuda_cub4core6detail13_kernel_agentINS1_8__reduce10DrainAgentIiEEJN3cub18CUB_300001_SM_10009GridQueueIjEEiEEEvDpT0_)
        /*01dc*/ 	.word	0x00000000


	//----- nvinfo : EIATTR_MIN_STACK_SIZE
	.align		4
.L_124:
        /*01e0*/ 	.byte	0x04, 0x12
        /*01e2*/ 	.short	(.L_126 - .L_125)
	.align		4
.L_125:
        /*01e4*/ 	.word	index@(_ZN6thrust24THRUST_300001_SM_1000_NS8cuda_cub4core6detail13_kernel_agentINS1_8__reduce11ReduceAgentINS0_12zip_iteratorIN4cuda3std3__45tupleIJNS0_10device_ptrIdEENS0_17counting_iteratorIlNS0_11use_defaultESF_SF_EEEEEEEPNSB_IJdlEEESJ_iNS1_9__extrema9arg_max_fIdl7CompareEEEEJSI_SK_iN3cub18CUB_300001_SM_100013GridEvenShareIiEENSR_9GridQueueIjEESO_EEEvDpT0_)
        /*01e8*/ 	.word	0x00000000


	//----- nvinfo : EIATTR_MIN_STACK_SIZE
	.align		4
.L_126:
        /*01ec*/ 	.byte	0x04, 0x12
        /*01ee*/ 	.short	(.L_128 - .L_127)
	.align		4
.L_127:
        /*01f0*/ 	.word	index@(_ZN6thrust24THRUST_300001_SM_1000_NS8cuda_cub4core6detail13_kernel_agentINS1_8__reduce11ReduceAgentINS0_12zip_iteratorIN4cuda3std3__45tupleIJNS0_10device_ptrIdEENS0_17counting_iteratorIlNS0_11use_defaultESF_SF_EEEEEEEPNSB_IJdlEEESJ_iNS1_9__extrema9arg_max_fIdl7CompareEEEEJSI_SK_iSO_EEEvDpT0_)
        /*01f4*/ 	.word	0x00000000
.L_128:


//--------------------- .nv.compat                --------------------------
	.section	.nv.compat,"",@"SHT_CUDA_COMPAT_INFO"
	.align	4
        /*0000*/ 	.byte	0x02, 0x09, 0x00, 0x00, 0x02, 0x02, 0x01, 0x00, 0x02, 0x05, 0x05, 0x00, 0x03, 0x07, 0x01, 0x01
        /*0010*/ 	.byte	0x02, 0x03, 0x00, 0x00, 0x02, 0x06, 0x01, 0x00, 0x04, 0x0b, 0x08, 0x00, 0x01, 0x00, 0x00, 0x00
        /*0020*/ 	.byte	0x00, 0x00, 0x00, 0x00


//--------------------- .nv.info._ZN3cub18CUB_300001_SM_10006detail11EmptyKernelIvEEvv --------------------------
	.section	.nv.info._ZN3cub18CUB_300001_SM_10006detail11EmptyKernelIvEEvv,"",@"SHT_CUDA_INFO"
	.sectionflags	@""
	.align	4


	//----- nvinfo : EIATTR_CUDA_API_VERSION
	.align		4
        /*0000*/ 	.byte	0x04, 0x37
        /*0002*/ 	.short	(.L_130 - .L_129)
.L_129:
        /*0004*/ 	.word	0x00000082


	//----- nvinfo : EIATTR_SPARSE_MMA_MASK
	.align		4
.L_130:
        /*0008*/ 	.byte	0x03, 0x50
        /*000a*/ 	.short	0x0000


	//----- nvinfo : EIATTR_MAXREG_COUNT
	.align		4
        /*000c*/ 	.byte	0x03, 0x1b
        /*000e*/ 	.short	0x00ff


	//----- nvinfo : EIATTR_MERCURY_ISA_VERSION
	.align		4
        /*0010*/ 	.byte	0x03, 0x5f
        /*0012*/ 	.short	0x0101


	//----- nvinfo : EIATTR_VRC_CTA_INIT_COUNT
	.align		4
        /*0014*/ 	.byte	0x02, 0x4a
	.zero		1
	.zero		1


	//----- nvinfo : EIATTR_EXIT_INSTR_OFFSETS
	.align		4
        /*0018*/ 	.byte	0x04, 0x1c
        /*001a*/ 	.short	(.L_132 - .L_131)


	//   ....[0]....
.L_131:
        /*001c*/ 	.word	0x00000010


	//----- nvinfo : EIATTR_SW_WAR
	.align		4
.L_132:
        /*0020*/ 	.byte	0x04, 0x36
        /*0022*/ 	.short	(.L_134 - .L_133)
.L_133:
        /*0024*/ 	.word	0x00000008
.L_134:


//--------------------- .nv.info._ZN6thrust24THRUST_300001_SM_1000_NS8cuda_cub4core6detail13_kernel_agentINS1_8__reduce11ReduceAgentIPN4cuda3std3__45tupleIJdlEEESC_SB_lNS1_9__extrema9arg_max_fIdl7CompareEEEEJSC_SC_iSG_EEEvDpT0_ --------------------------
	.section	.nv.info._ZN6thrust24THRUST_300001_SM_1000_NS8cuda_cub4core6detail13_kernel_agentINS1_8__reduce11ReduceAgentIPN4cuda3std3__45tupleIJdlEEESC_SB_lNS1_9__extrema9arg_max_fIdl7CompareEEEEJSC_SC_iSG_EEEvDpT0_,"",@"SHT_CUDA_INFO"
	.sectionflags	@""
	.align	4


	//----- nvinfo : EIATTR_CUDA_API_VERSION
	.align		4
        /*0000*/ 	.byte	0x04, 0x37
        /*0002*/ 	.short	(.L_136 - .L_135)
.L_135:
        /*0004*/ 	.word	0x00000082


	//----- nvinfo : EIATTR_KPARAM_INFO
	.align		4
.L_136:
        /*0008*/ 	.byte	0x04, 0x17
        /*000a*/ 	.short	(.L_138 - .L_137)
.L_137:
        /*000c*/ 	.word	0x00000000
        /*0010*/ 	.short	0x0003
        /*0012*/ 	.short	0x0014
        /*0014*/ 	.byte	0x00, 0xf0, 0x05, 0x00


	//----- nvinfo : EIATTR_KPARAM_INFO
	.align		4
.L_138:
        /*0018*/ 	.byte	0x04, 0x17
        /*001a*/ 	.short	(.L_140 - .L_139)
.L_139:
        /*001c*/ 	.word	0x00000000
        /*0020*/ 	.short	0x0002
        /*0022*/ 	.short	0x0010
        /*0024*/ 	.byte	0x00, 0xf0, 0x11, 0x00


	//----- nvinfo : EIATTR_KPARAM_INFO
	.align		4
.L_140:
        /*0028*/ 	.byte	0x04, 0x17
        /*002a*/ 	.short	(.L_142 - .L_141)
.L_141:
        /*002c*/ 	.word	0x00000000
        /*0030*/ 	.short	0x0001
        /*0032*/ 	.short	0x0008
        /*0034*/ 	.byte	0x00, 0xf5, 0x21, 0x00


	//----- nvinfo : EIATTR_KPARAM_INFO
	.align		4
.L_142:
        /*0038*/ 	.byte	0x04, 0x17
        /*003a*/ 	.short	(.L_144 - .L_143)
.L_143:
        /*003c*/ 	.word	0x00000000
        /*0040*/ 	.short	0x0000
        /*0042*/ 	.short	0x0000
        /*0044*/ 	.byte	0x00, 0xf5, 0x21, 0x00


	//----- nvinfo : EIATTR_SPARSE_MMA_MASK
	.align		4
.L_144:
        /*0048*/ 	.byte	0x03, 0x50
        /*004a*/ 	.short	0x0000


	//----- nvinfo : EIATTR_MAXREG_COUNT
	.align		4
        /*004c*/ 	.byte	0x03, 0x1b
        /*004e*/ 	.short	0x00ff


	//----- nvinfo : EIATTR_NUM_BARRIERS
	.align		4
        /*0050*/ 	.byte	0x02, 0x4c
        /*0052*/ 	.byte	0x01
	.zero		1


	//----- nvinfo : EIATTR_MERCURY_ISA_VERSION
	.align		4
        /*0054*/ 	.byte	0x03, 0x5f
        /*0056*/ 	.short	0x0101


	//----- nvinfo : EIATTR_COOP_GROUP_MASK_REGIDS
	.align		4
        /*0058*/ 	.byte	0x04, 0x29
        /*005a*/ 	.short	(.L_146 - .L_145)


	//   ....[0]....
.L_145:
        /*005c*/ 	.word	0xffffffff


	//   ....[1]....
        /*0060*/ 	.word	0xffffffff


	//   ....[2]....
        /*0064*/ 	.word	0xffffffff


	//   ....[3]....
        /*0068*/ 	.word	0xffffffff


	//   ....[4]....
        /*006c*/ 	.word	0xffffffff


	//   ....[5]....
        /*0070*/ 	.word	0xffffffff


	//   ....[6]....
        /*0074*/ 	.word	0xffffffff


	//   ....[7]....
        /*0078*/ 	.word	0xffffffff


	//   ....[8]....
        /*007c*/ 	.word	0xffffffff


	//   ....[9]....
        /*0080*/ 	.word	0xffffffff


	//   ....[10]....
        /*0084*/ 	.word	0xffffffff


	//   ....[11]....
        /*0088*/ 	.word	0xffffffff


	//   ....[12]....
        /*008c*/ 	.word	0xffffffff


	//   ....[13]....
        /*0090*/ 	.word	0xffffffff


	//   ....[14]....
        /*0094*/ 	.word	0xffffffff


	//   ....[15]....
        /*0098*/ 	.word	0xffffffff


	//   ....[16]....
        /*009c*/ 	.word	0xffffffff


	//   ....[17]....
        /*00a0*/ 	.word	0xffffffff


	//   ....[18]....
        /*00a4*/ 	.word	0xffffffff


	//   ....[19]....
        /*00a8*/ 	.word	0xffffffff


	//   ....[20]....
        /*00ac*/ 	.word	0xffffffff


	//   ....[21]....
        /*00b0*/ 	.word	0xffffffff


	//   ....[22]....
        /*00b4*/ 	.word	0xffffffff


	//   ....[23]....
        /*00b8*/ 	.word	0xffffffff


	//   ....[24]....
        /*00bc*/ 	.word	0xffffffff


	//   ....[25]....
        /*00c0*/ 	.word	0xffffffff


	//   ....[26]....
        /*00c4*/ 	.word	0xffffffff


	//   ....[27]....
        /*00c8*/ 	.word	0xffffffff


	//   ....[28]....
        /*00cc*/ 	.word	0xffffffff


	//   ....[29]....
        /*00d0*/ 	.word	0xffffffff


	//   ....[30]....
        /*00d4*/ 	.word	0xffffffff


	//   ....[31]....
        /*00d8*/ 	.word	0xffffffff


	//   ....[32]....
        /*00dc*/ 	.word	0xffffffff


	//   ....[33]....
        /*00e0*/ 	.word	0xffffffff


	//   ....[34]....
        /*00e4*/ 	.word	0xffffffff


	//   ....[35]....
        /*00e8*/ 	.word	0xffffffff


	//   ....[36]....
        /*00ec*/ 	.word	0xffffffff


	//   ....[37]....
        /*00f0*/ 	.word	0xffffffff


	//   ....[38]....
        /*00f4*/ 	.word	0xffffffff


	//   ....[39]....
        /*00f8*/ 	.word	0xffffffff


	//   ....[40]....
        /*00fc*/ 	.word	0xffffffff


	//   ....[41]....
        /*0100*/ 	.word	0xffffffff


	//   ....[42]....
        /*0104*/ 	.word	0xffffffff


	//   ....[43]....
        /*0108*/ 	.word	0xffffffff


	//   ....[44]....
        /*010c*/ 	.word	0xffffffff


	//   ....[45]....
        /*0110*/ 	.word	0xffffffff


	//   ....[46]....
        /*0114*/ 	.word	0xffffffff


	//   ....[47]....
        /*0118*/ 	.word	0xffffffff


	//   ....[48]....
        /*011c*/ 	.word	0xffffffff


	//   ....[49]....
        /*0120*/ 	.word	0xffffffff


	//   ....[50]....
        /*0124*/ 	.word	0xffffffff


	//   ....[51]....
        /*0128*/ 	.word	0xffffffff


	//   ....[52]....
        /*012c*/ 	.word	0xffffffff


	//   ....[53]....
        /*0130*/ 	.word	0xffffffff


	//   ....[54]....
        /*0134*/ 	.word	0xffffffff


	//   ....[55]....
        /*0138*/ 	.word	0xffffffff


	//   ....[56]....
        /*013c*/ 	.word	0xffffffff


	//   ....[57]....
        /*0140*/ 	.word	0xffffffff


	//   ....[58]....
        /*0144*/ 	.word	0xffffffff


	//   ....[59]....
        /*0148*/ 	.word	0xffffffff


	//----- nvinfo : EIATTR_COOP_GROUP_INSTR_OFFSETS
	.align		4
.L_146:
        /*014c*/ 	.byte	0x04, 0x28
        /*014e*/ 	.short	(.L_148 - .L_147)


	//   ....[0]....
.L_147:
        /*0150*/ 	.word	0x00000b70


	//   ....[1]....
        /*0154*/ 	.word	0x00000ba0


	//   ....[2]....
        /*0158*/ 	.word	0x00000bc0


	//   ....[3]....
        /*015c*/ 	.word	0x00000bd0


	//   ....[4]....
        /*0160*/ 	.word	0x00000d60


	//   ....[5]....
        /*0164*/ 	.word	0x00000d90


	//   ....[6]....
        /*0168*/ 	.word	0x00000dc0


	//   ....[7]....
        /*016c*/ 	.word	0x00000de0


	//   ....[8]....
        /*0170*/ 	.word	0x00000f60


	//   ....[9]....
        /*0174*/ 	.word	0x00000f90


	//   ....[10]....
        /*0178*/ 	.word	0x00000fc0


	//   ....[11]....
        /*017c*/ 	.word	0x00000fe0


	//   ....[12]....
        /*0180*/ 	.word	0x00001160


	//   ....[13]....
        /*0184*/ 	.word	0x00001190


	//   ....[14]....
        /*0188*/ 	.word	0x000011c0


	//   ....[15]....
        /*018c*/ 	.word	0x000011e0


	//   ....[16]....
        /*0190*/ 	.word	0x00001360


	//   ....[17]....
        /*0194*/ 	.word	0x00001390


	//   ....[18]....
        /*0198*/ 	.word	0x000013c0


	//   ....[19]....
        /*019c*/ 	.word	0x000013e0


	//   ....[20]....
        /*01a0*/ 	.word	0x00002140


	//   ....[21]....
        /*01a4*/ 	.word	0x00002150


	//   ....[22]....
        /*01a8*/ 	.word	0x00002160


	//   ....[23]....
        /*01ac*/ 	.word	0x00002180


	//   ....[24]....
        /*01b0*/ 	.word	0x00002300


	//   ....[25]....
        /*01b4*/ 	.word	0x00002340


	//   ....[26]....
        /*01b8*/ 	.word	0x00002370


	//   ....[27]....
        /*01bc*/ 	.word	0x00002390


	//   ....[28]....
        /*01c0*/ 	.word	0x00002510


	//   ....[29]....
        /*01c4*/ 	.word	0x00002550


	//   ....[30]....
        /*01c8*/ 	.word	0x00002580


	//   ....[31]....
        /*01cc*/ 	.word	0x000025a0


	//   ....[32]....
        /*01d0*/ 	.word	0x00002720


	//   ....[33]....
        /*01d4*/ 	.word	0x00002760


	//   ....[34]....
        /*01d8*/ 	.word	0x00002790


	//   ....[35]....
        /*01dc*/ 	.word	0x000027b0


	//   ....[36]....
        /*01e0*/ 	.word	0x00002930


	//   ....[37]....
        /*01e4*/ 	.word	0x00002970


	//   ....[38]....
        /*01e8*/ 	.word	0x000029a0


	//   ....[39]....
        /*01ec*/ 	.word	0x000029c0


	//   ....[40]....
        /*01f0*/ 	.word	0x00005760


	//   ....[41]....
        /*01f4*/ 	.word	0x00005790


	//   ....[42]....
        /*01f8*/ 	.word	0x000057b0


	//   ....[43]....
        /*01fc*/ 	.word	0x000057c0


	//   ....[44]....
        /*0200*/ 	.word	0x00005950


	//   ....[45]....
        /*0204*/ 	.word	0x00005980


	//   ....[46]....
        /*0208*/ 	.word	0x000059b0


	//   ....[47]....
        /*020c*/ 	.word	0x000059d0


	//   ....[48]....
        /*0210*/ 	.word	0x00005b50


	//   ....[49]....
        /*0214*/ 	.word	0x00005b80


	//   ....[50]....
        /*0218*/ 	.word	0x00005bb0


	//   ....[51]....
        /*021c*/ 	.word	0x00005bd0


	//   ....[52]....
        /*0220*/ 	.word	0x00005d50


	//   ....[53]....
        /*0224*/ 	.word	0x00005d80


	//   ....[54]....
        /*0228*/ 	.word	0x00005db0


	//   ....[55]....
        /*022c*/ 	.word	0x00005dd0


	//   ....[56]....
        /*0230*/ 	.word	0x00005f50


	//   ....[57]....
        /*0234*/ 	.word	0x00005f80


	//   ....[58]....
        /*0238*/ 	.word	0x00005fb0


	//   ....[59]....
        /*023c*/ 	.word	0x00005fd0


	//----- nvinfo : EIATTR_VRC_CTA_INIT_COUNT
	.align		4
.L_148:
        /*0240*/ 	.byte	0x02, 0x4a
	.zero		1
	.zero		1


	//----- nvinfo : EIATTR_EXIT_INSTR_OFFSETS
	.align		4
        /*0244*/ 	.byte	0x04, 0x1c
        /*0246*/ 	.short	(.L_150 - .L_149)


	//   ....[0]....
.L_149:
        /*0248*/ 	.word	0x00000030


	//   ....[1]....
        /*024c*/ 	.word	0x00006c70


	//   ....[2]....
        /*0250*/ 	.word	0x00006cb0


	//----- nvinfo : EIATTR_MAX_THREADS
	.align		4
.L_150:
        /*0254*/ 	.byte	0x04, 0x05
        /*0256*/ 	.short	(.L_152 - .L_151)
.L_151:
        /*0258*/ 	.word	0x00000100
        /*025c*/ 	.word	0x00000001
        /*0260*/ 	.word	0x00000001


	//----- nvinfo : EIATTR_CRS_STACK_SIZE
	.align		4
.L_152:
        /*0264*/ 	.byte	0x04, 0x1e
        /*0266*/ 	.short	(.L_154 - .L_153)
.L_153:
        /*0268*/ 	.word	0x00000000


	//----- nvinfo : EIATTR_CBANK_PARAM_SIZE
	.align		4
.L_154:
        /*026c*/ 	.byte	0x03, 0x19
        /*026e*/ 	.short	0x0015


	//----- nvinfo : EIATTR_PARAM_CBANK
	.align		4
        /*0270*/ 	.byte	0x04, 0x0a
        /*0272*/ 	.short	(.L_156 - .L_155)
	.align		4
.L_155:
        /*0274*/ 	.word	index@(.nv.constant0._ZN6thrust24THRUST_300001_SM_1000_NS8cuda_cub4core6detail13_kernel_agentINS1_8__reduce11ReduceAgentIPN4cuda3std3__45tupleIJdlEEESC_SB_lNS1_9__extrema9arg_max_fIdl7CompareEEEEJSC_SC_iSG_EEEvDpT0_)
        /*0278*/ 	.short	0x0380
        /*027a*/ 	.short	0x0015


	//----- nvinfo : EIATTR_SW_WAR
	.align		4
.L_156:
        /*027c*/ 	.byte	0x04, 0x36
        /*027e*/ 	.short	(.L_158 - .L_157)
.L_157:
        /*0280*/ 	.word	0x00000008
.L_158:


//--------------------- .nv.info._ZN6thrust24THRUST_300001_SM_1000_NS8cuda_cub4core6detail13_kernel_agentINS1_8__reduce10DrainAgentIlEEJN3cub18CUB_300001_SM_10009GridQueueIyEElEEEvDpT0_ --------------------------
	.section	.nv.info._ZN6thrust24THRUST_300001_SM_1000_NS8cuda_cub4core6detail13_kernel_agentINS1_8__reduce10DrainAgentIlEEJN3cub18CUB_300001_SM_10009GridQueueIyEElEEEvDpT0_,"",@"SHT_CUDA_INFO"
	.sectionflags	@""
	.align	4


	//----- nvinfo : EIATTR_CUDA_API_VERSION
	.align		4
        /*0000*/ 	.byte	0x04, 0x37
        /*0002*/ 	.short	(.L_160 - .L_159)
.L_159:
        /*0004*/ 	.word	0x00000082


	//----- nvinfo : EIATTR_KPARAM_INFO
	.align		4
.L_160:
        /*0008*/ 	.byte	0x04, 0x17
        /*000a*/ 	.short	(.L_162 - .L_161)
.L_161:
        /*000c*/ 	.word	0x00000000
        /*0010*/ 	.short	0x0001
        /*0012*/ 	.short	0x0008
        /*0014*/ 	.byte	0x00, 0xf0, 0x21, 0x00


	//----- nvinfo : EIATTR_KPARAM_INFO
	.align		4
.L_162:
        /*0018*/ 	.byte	0x04, 0x17
        /*001a*/ 	.short	(.L_164 - .L_163)
.L_163:
        /*001c*/ 	.word	0x00000000
        /*0020*/ 	.short	0x0000
        /*0022*/ 	.short	0x0000
        /*0024*/ 	.byte	0x00, 0xf0, 0x21, 0x00


	//----- nvinfo : EIATTR_SPARSE_MMA_MASK
	.align		4
.L_164:
        /*0028*/ 	.byte	0x03, 0x50
        /*002a*/ 	.short	0x0000


	//----- nvinfo : EIATTR_MAXREG_COUNT
	.align		4
        /*002c*/ 	.byte	0x03, 0x1b
        /*002e*/ 	.short	0x00ff


	//----- nvinfo : EIATTR_MERCURY_ISA_VERSION
	.align		4
        /*0030*/ 	.byte	0x03, 0x5f
        /*0032*/ 	.short	0x0101


	//----- nvinfo : EIATTR_VRC_CTA_INIT_COUNT
	.align		4
        /*0034*/ 	.byte	0x02, 0x4a
	.zero		1
	.zero		1


	//----- nvinfo : EIATTR_EXIT_INSTR_OFFSETS
	.align		4
        /*0038*/ 	.byte	0x04, 0x1c
        /*003a*/ 	.short	(.L_166 - .L_165)


	//   ....[0]....
.L_165:
        /*003c*/ 	.word	0x00000060


	//----- nvinfo : EIATTR_MAX_THREADS
	.align		4
.L_166:
        /*0040*/ 	.byte	0x04, 0x05
        /*0042*/ 	.short	(.L_168 - .L_167)
.L_167:
        /*0044*/ 	.word	0x00000001
        /*0048*/ 	.word	0x00000001
        /*004c*/ 	.word	0x00000001


	//----- nvinfo : EIATTR_CBANK_PARAM_SIZE
	.align		4
.L_168:
        /*0050*/ 	.byte	0x03, 0x19
        /*0052*/ 	.short	0x0010


	//----- nvinfo : EIATTR_PARAM_CBANK
	.align		4
        /*0054*/ 	.byte	0x04, 0x0a
        /*0056*/ 	.short	(.L_170 - .L_169)
	.align		4
.L_169:
        /*0058*/ 	.word	index@(.nv.constant0._ZN6thrust24THRUST_300001_SM_1000_NS8cuda_cub4core6detail13_kernel_agentINS1_8__reduce10DrainAgentIlEEJN3cub18CUB_300001_SM_10009GridQueueIyEElEEEvDpT0_)
        /*005c*/ 	.short	0x0380
        /*005e*/ 	.short	0x0010


	//----- nvinfo : EIATTR_SW_WAR
	.align		4
.L_170:
        /*0060*/ 	.byte	0x04, 0x36
        /*0062*/ 	.short	(.L_172 - .L_171)
.L_171:
        /*0064*/ 	.word	0x00000008
.L_172:


//--------------------- .nv.info._ZN6thrust24THRUST_300001_SM_1000_NS8cuda_cub4core6detail13_kernel_agentINS1_8__reduce11ReduceAgentINS0_12zip_iteratorIN4cuda3std3__45tupleIJNS0_10device_ptrIdEENS0_17counting_iteratorIlNS0_11use_defaultESF_SF_EEEEEEEPNSB_IJdlEEESJ_lNS1_9__extrema9arg_max_fIdl7CompareEEEEJSI_SK_lN3cub18CUB_300001_SM_100013GridEvenShareIlEENSR_9GridQueueIyEESO_EEEvDpT0_ --------------------------
	.section	.nv.info._ZN6thrust24THRUST_300001_SM_1000_NS8cuda_cub4core6detail13_kernel_agentINS1_8__reduce11ReduceAgentINS0_12zip_iteratorIN4cuda3std3__45tupleIJNS0_10device_ptrIdEENS0_17counting_iteratorIlNS0_11use_defaultESF_SF_EEEEEEEPNSB_IJdlEEESJ_lNS1_9__extrema9arg_max_fIdl7CompareEEEEJSI_SK_lN3cub18CUB_300001_SM_100013GridEvenShareIlEENSR_9GridQueueIyEESO_EEEvDpT0_,"",@"SHT_CUDA_INFO"
	.sectionflags	@""
	.align	4


	//----- nvinfo : EIATTR_CUDA_API_VERSION
	.align		4
        /*0000*/ 	.byte	0x04, 0x37
        /*0002*/ 	.short	(.L_174 - .L_173)
.L_173:
        /*0004*/ 	.word	0x00000082


	//----- nvinfo : EIATTR_KPARAM_INFO
	.align		4
.L_174:
        /*0008*/ 	.byte	0x04, 0x17
        /*000a*/ 	.short	(.L_176 - .L_175)
.L_175:
        /*000c*/ 	.word	0x00000000
        /*0010*/ 	.short	0x0005
        /*0012*/ 	.short	0x0070
        /*0014*/ 	.byte	0x00, 0xf0, 0x05, 0x00


	//----- nvinfo : EIATTR_KPARAM_INFO
	.align		4
.L_176:
        /*0018*/ 	.byte	0x04, 0x17
        /*001a*/ 	.short	(.L_178 - .L_177)
.L_177:
        /*001c*/ 	.word	0x00000000
        /*0020*/ 	.short	0x0004
        /*0022*/ 	.short	0x0068
        /*0024*/ 	.byte	0x00, 0xf0, 0x21, 0x00


	//----- nvinfo : EIATTR_KPARAM_INFO
	.align		4
.L_178:
        /*0028*/ 	.byte	0x04, 0x17
        /*002a*/ 	.short	(.L_180 - .L_179)
.L_179:
        /*002c*/ 	.word	0x00000000
        /*0030*/ 	.short	0x0003
        /*0032*/ 	.short	0x0020
        /*0034*/ 	.byte	0x00, 0xf0, 0x21, 0x01


	//----- nvinfo : EIATTR_KPARAM_INFO
	.align		4
.L_180:
        /*0038*/ 	.byte	0x04, 0x17
        /*003a*/ 	.short	(.L_182 - .L_181)
.L_181:
        /*003c*/ 	.word	0x00000000
        /*0040*/ 	.short	0x0002
        /*0042*/ 	.short	0x0018
        /*0044*/ 	.byte	0x00, 0xf0, 0x21, 0x00


	//----- nvinfo : EIATTR_KPARAM_INFO
	.align		4
.L_182:
        /*0048*/ 	.byte	0x04, 0x17
        /*004a*/ 	.short	(.L_184 - .L_183)
.L_183:
        /*004c*/ 	.word	0x00000000
        /*0050*/ 	.short	0x0001
        /*0052*/ 	.short	0x0010
        /*0054*/ 	.byte	0x00, 0xf5, 0x21, 0x00


	//----- nvinfo : EIATTR_KPARAM_INFO
	.align		4
.L_184:
        /*0058*/ 	.byte	0x04, 0x17
        /*005a*/ 	.short	(.L_186 - .L_185)
.L_185:
        /*005c*/ 	.word	0x00000000
        /*0060*/ 	.short	0x0000
        /*0062*/ 	.short	0x0000
        /*0064*/ 	.byte	0x00, 0xf0, 0x41, 0x00


	//----- nvinfo : EIATTR_SPARSE_MMA_MASK
	.align		4
.L_186:
        /*0068*/ 	.byte	0x03, 0x50
        /*006a*/ 	.short	0x0000


	//----- nvinfo : EIATTR_MAXREG_COUNT
	.align		4
        /*006c*/ 	.byte	0x03, 0x1b
        /*006e*/ 	.short	0x00ff


	//----- nvinfo : EIATTR_NUM_BARRIERS
	.align		4
        /*0070*/ 	.byte	0x02, 0x4c
        /*0072*/ 	.byte	0x01
	.zero		1


	//----- nvinfo : EIATTR_MERCURY_ISA_VERSION
	.align		4
        /*0074*/ 	.byte	0x03, 0x5f
        /*0076*/ 	.short	0x0101


	//----- nvinfo : EIATTR_COOP_GROUP_MASK_REGIDS
	.align		4
        /*0078*/ 	.byte	0x04, 0x29
        /*007a*/ 	.short	(.L_188 - .L_187)


	//   ....[0]....
.L_187:
        /*007c*/ 	.word	0xffffffff


	//   ....[1]....
        /*0080*/ 	.word	0xffffffff


	//   ....[2]....
        /*0084*/ 	.word	0xffffffff


	//   ....[3]....
        /*0088*/ 	.word	0xffffffff


	//   ....[4]....
        /*008c*/ 	.word	0xffffffff


	//   ....[5]....
        /*0090*/ 	.word	0xffffffff


	//   ....[6]....
        /*0094*/ 	.word	0xffffffff


	//   ....[7]....
        /*0098*/ 	.word	0xffffffff


	//   ....[8]....
        /*009c*/ 	.word	0xffffffff


	//   ....[9]....
        /*00a0*/ 	.word	0xffffffff


	//   ....[10]....
        /*00a4*/ 	.word	0xffffffff


	//   ....[11]....
        /*00a8*/ 	.word	0xffffffff


	//   ....[12]....
        /*00ac*/ 	.word	0xffffffff


	//   ....[13]....
        /*00b0*/ 	.word	0xffffffff


	//   ....[14]....
        /*00b4*/ 	.word	0xffffffff


	//   ....[15]....
        /*00b8*/ 	.word	0xffffffff


	//   ....[16]....
        /*00bc*/ 	.word	0xffffffff


	//   ....[17]....
        /*00c0*/ 	.word	0xffffffff


	//   ....[18]....
        /*00c4*/ 	.word	0xffffffff


	//   ....[19]....
        /*00c8*/ 	.word	0xffffffff


	//   ....[20]....
        /*00cc*/ 	.word	0xffffffff


	//   ....[21]....
        /*00d0*/ 	.word	0xffffffff


	//   ....[22]....
        /*00d4*/ 	.word	0xffffffff


	//   ....[23]....
        /*00d8*/ 	.word	0xffffffff


	//   ....[24]....
        /*00dc*/ 	.word	0xffffffff


	//   ....[25]....
        /*00e0*/ 	.word	0xffffffff


	//   ....[26]....
        /*00e4*/ 	.word	0xffffffff


	//   ....[27]....
        /*00e8*/ 	.word	0xffffffff


	//   ....[28]....
        /*00ec*/ 	.word	0xffffffff


	//   ....[29]....
        /*00f0*/ 	.word	0xffffffff


	//   ....[30]....
        /*00f4*/ 	.word	0xffffffff


	//   ....[31]....
        /*00f8*/ 	.word	0xffffffff


	//   ....[32]....
        /*00fc*/ 	.word	0xffffffff


	//   ....[33]....
        /*0100*/ 	.word	0xffffffff


	//   ....[34]....
        /*0104*/ 	.word	0xffffffff


	//   ....[35]....
        /*0108*/ 	.word	0xffffffff


	//   ....[36]....
        /*010c*/ 	.word	0xffffffff


	//   ....[37]....
        /*0110*/ 	.word	0xffffffff


	//   ....[38]....
        /*0114*/ 	.word	0xffffffff


	//   ....[39]....
        /*0118*/ 	.word	0xffffffff


	//   ....[40]....
        /*011c*/ 	.word	0xffffffff


	//   ....[41]....
        /*0120*/ 	.word	0xffffffff


	//   ....[42]....
        /*0124*/ 	.word	0xffffffff


	//   ....[43]....
        /*0128*/ 	.word	0xffffffff


	//   ....[44]....
        /*012c*/ 	.word	0xffffffff


	//   ....[45]....
        /*0130*/ 	.word	0xffffffff


	//   ....[46]....
        /*0134*/ 	.word	0xffffffff


	//   ....[47]....
        /*0138*/ 	.word	0xffffffff


	//   ....[48]....
        /*013c*/ 	.word	0xffffffff


	//   ....[49]....
        /*0140*/ 	.word	0xffffffff


	//   ....[50]....
        /*0144*/ 	.word	0xffffffff


	//   ....[51]....
        /*0148*/ 	.word	0xffffffff


	//   ....[52]....
        /*014c*/ 	.word	0xffffffff


	//   ....[53]....
        /*0150*/ 	.word	0xffffffff


	//   ....[54]....
        /*0154*/ 	.word	0xffffffff


	//   ....[55]....
        /*0158*/ 	.word	0xffffffff


	//   ....[56]....
        /*015c*/ 	.word	0xffffffff


	//   ....[57]....
        /*0160*/ 	.word	0xffffffff


	//   ....[58]....
        /*0164*/ 	.word	0xffffffff


	//   ....[59]....
        /*0168*/ 	.word	0xffffffff


	//----- nvinfo : EIATTR_COOP_GROUP_INSTR_OFFSETS
	.align		4
.L_188:
        /*016c*/ 	.byte	0x04, 0x28
        /*016e*/ 	.short	(.L_190 - .L_189)


	//   ....[0]....
.L_189:
        /*0170*/ 	.word	0x00000d70


	//   ....[1]....
        /*0174*/ 	.word	0x00000da0


	//   ....[2]....
        /*0178*/ 	.word	0x00000dc0


	//   ....[3]....
        /*017c*/ 	.word	0x00000dd0


	//   ....[4]....
        /*0180*/ 	.word	0x00000f60


	//   ....[5]....
        /*0184*/ 	.word	0x00000f90


	//   ....[6]....
        /*0188*/ 	.word	0x00000fc0


	//   ....[7]....
        /*018c*/ 	.word	0x00000fe0


	//   ....[8]....
        /*0190*/ 	.word	0x00001160


	//   ....[9]....
        /*0194*/ 	.word	0x00001190


	//   ....[10]....
        /*0198*/ 	.word	0x000011c0


	//   ....[11]....
        /*019c*/ 	.word	0x000011e0


	//   ....[12]....
        /*01a0*/ 	.word	0x00001360


	//   ....[13]....
        /*01a4*/ 	.word	0x00001390


	//   ....[14]....
        /*01a8*/ 	.word	0x000013c0


	//   ....[15]....
        /*01ac*/ 	.word	0x000013e0


	//   ....[16]....
        /*01b0*/ 	.word	0x00001560


	//   ....[17]....
        /*01b4*/ 	.word	0x00001590


	//   ....[18]....
        /*01b8*/ 	.word	0x000015c0


	//   ....[19]....
        /*01bc*/ 	.word	0x000015e0


	//   ....[20]....
        /*01c0*/ 	.word	0x00002340


	//   ....[21]....
        /*01c4*/ 	.word	0x00002350


	//   ....[22]....
        /*01c8*/ 	.word	0x00002360


	//   ....[23]....
        /*01cc*/ 	.word	0x00002380


	//   ....[24]....
        /*01d0*/ 	.word	0x00002500


	//   ....[25]....
        /*01d4*/ 	.word	0x00002540


	//   ....[26]....
        /*01d8*/ 	.word	0x00002570


	//   ....[27]....
        /*01dc*/ 	.word	0x00002590


	//   ....[28]....
        /*01e0*/ 	.word	0x00002710


	//   ....[29]....
        /*01e4*/ 	.word	0x00002750


	//   ....[30]....
        /*01e8*/ 	.word	0x00002780


	//   ....[31]....
        /*01ec*/ 	.word	0x000027a0


	//   ....[32]....
        /*01f0*/ 	.word	0x00002920


	//   ....[33]....
        /*01f4*/ 	.word	0x00002960


	//   ....[34]....
        /*01f8*/ 	.word	0x00002990


	//   ....[35]....
        /*01fc*/ 	.word	0x000029b0


	//   ....[36]....
        /*0200*/ 	.word	0x00002b30


	//   ....[37]....
        /*0204*/ 	.word	0x00002b70


	//   ....[38]....
        /*0208*/ 	.word	0x00002ba0


	//   ....[39]....
        /*020c*/ 	.word	0x00002bc0


	//   ....[40]....
        /*0210*/ 	.word	0x000053c0


	//   ....[41]....
        /*0214*/ 	.word	0x000053f0


	//   ....[42]....
        /*0218*/ 	.word	0x00005410


	//   ....[43]....
        /*021c*/ 	.word	0x00005420


	//   ....[44]....
        /*0220*/ 	.word	0x000055b0


	//   ....[45]....
        /*0224*/ 	.word	0x000055e0


	//   ....[46]....
        /*0228*/ 	.word	0x00005610


	//   ....[47]....
        /*022c*/ 	.word	0x00005630


	//   ....[48]....
        /*0230*/ 	.word	0x000057b0


	//   ....[49]....
        /*0234*/ 	.word	0x000057e0


	//   ....[50]....
        /*0238*/ 	.word	0x00005810


	//   ....[51]....
        /*023c*/ 	.word	0x00005830


	//   ....[52]....
        /*0240*/ 	.word	0x000059b0


	//   ....[53]....
        /*0244*/ 	.word	0x000059e0


	//   ....[54]....
        /*0248*/ 	.word	0x00005a10


	//   ....[55]....
        /*024c*/ 	.word	0x00005a30


	//   ....[56]....
        /*0250*/ 	.word	0x00005bb0


	//   ....[57]....
        /*0254*/ 	.word	0x00005be0


	//   ....[58]....
        /*0258*/ 	.word	0x00005c10


	//   ....[59]....
        /*025c*/ 	.word	0x00005c30


	//----- nvinfo : EIATTR_VRC_CTA_INIT_COUNT
	.align		4
.L_190:
        /*0260*/ 	.byte	0x02, 0x4a
	.zero		1
	.zero		1


	//----- nvinfo : EIATTR_EXIT_INSTR_OFFSETS
	.align		4
        /*0264*/ 	.byte	0x04, 0x1c
        /*0266*/ 	.short	(.L_192 - .L_191)


	//   ....[0]....
.L_191:
        /*0268*/ 	.word	0x000068d0


	//   ....[1]....
        /*026c*/ 	.word	0x00006920


	//----- nvinfo : EIATTR_MAX_THREADS
	.align		4
.L_192:
        /*0270*/ 	.byte	0x04, 0x05
        /*0272*/ 	.short	(.L_194 - .L_193)
.L_193:
        /*0274*/ 	.word	0x00000100
        /*0278*/ 	.word	0x00000001
        /*027c*/ 	.word	0x00000001


	//----- nvinfo : EIATTR_CRS_STACK_SIZE
	.align		4
.L_194:
        /*0280*/ 	.byte	0x04, 0x1e
        /*0282*/ 	.short	(.L_196 - .L_195)
.L_195:
        /*0284*/ 	.word	0x00000000


	//----- nvinfo : EIATTR_CBANK_PARAM_SIZE
	.align		4
.L_196:
        /*0288*/ 	.byte	0x03, 0x19
        /*028a*/ 	.short	0x0071


	//----- nvinfo : EIATTR_PARAM_CBANK
	.align		4
        /*028c*/ 	.byte	0x04, 0x0a
        /*028e*/ 	.short	(.L_198 - .L_197)
	.align		4
.L_197:
        /*0290*/ 	.word	index@(.nv.constant0._ZN6thrust24THRUST_300001_SM_1000_NS8cuda_cub4core6detail13_kernel_agentINS1_8__reduce11ReduceAgentINS0_12zip_iteratorIN4cuda3std3__45tupleIJNS0_10device_ptrIdEENS0_17counting_iteratorIlNS0_11use_defaultESF_SF_EEEEEEEPNSB_IJdlEEESJ_lNS1_9__extrema9arg_max_fIdl7CompareEEEEJSI_SK_lN3cub18CUB_300001_SM_100013GridEvenShareIlEENSR_9GridQueueIyEESO_EEEvDpT0_)
        /*0294*/ 	.short	0x0380
        /*0296*/ 	.short	0x0071


	//----- nvinfo : EIATTR_SW_WAR
	.align		4
.L_198:
        /*0298*/ 	.byte	0x04, 0x36
        /*029a*/ 	.short	(.L_200 - .L_199)
.L_199:
        /*029c*/ 	.word	0x00000008
.L_200:


//--------------------- .nv.info._ZN6thrust24THRUST_300001_SM_1000_NS8cuda_cub4core6detail13_kernel_agentINS1_8__reduce11ReduceAgentINS0_12zip_iteratorIN4cuda3std3__45tupleIJNS0_10device_ptrIdEENS0_17counting_iteratorIlNS0_11use_defaultESF_SF_EEEEEEEPNSB_IJdlEEESJ_lNS1_9__extrema9arg_max_fIdl7CompareEEEEJSI_SK_lSO_EEEvDpT0_ --------------------------
	.section	.nv.info._ZN6thrust24THRUST_300001_SM_1000_NS8cuda_cub4core6detail13_kernel_agentINS1_8__reduce11ReduceAgentINS0_12zip_iteratorIN4cuda3std3__45tupleIJNS0_10device_ptrIdEENS0_17counting_iteratorIlNS0_11use_defaultESF_SF_EEEEEEEPNSB_IJdlEEESJ_lNS1_9__extrema9arg_max_fIdl7CompareEEEEJSI_SK_lSO_EEEvDpT0_,"",@"SHT_CUDA_INFO"
	.sectionflags	@""
	.align	4


	//----- nvinfo : EIATTR_CUDA_API_VERSION
	.align		4
        /*0000*/ 	.byte	0x04, 0x37
        /*0002*/ 	.short	(.L_202 - .L_201)
.L_201:
        /*0004*/ 	.word	0x00000082


	//----- nvinfo : EIATTR_KPARAM_INFO
	.align		4
.L_202:
        /*0008*/ 	.byte	0x04, 0x17
        /*000a*/ 	.short	(.L_204 - .L_203)
.L_203:
        /*000c*/ 	.word	0x00000000
        /*0010*/ 	.short	0x0003
        /*0012*/ 	.short	0x0020
        /*0014*/ 	.byte	0x00, 0xf0, 0x05, 0x00


	//----- nvinfo : EIATTR_KPARAM_INFO
	.align		4
.L_204:
        /*0018*/ 	.byte	0x04, 0x17
        /*001a*/ 	.short	(.L_206 - .L_205)
.L_205:
        /*001c*/ 	.word	0x00000000
        /*0020*/ 	.short	0x0002
        /*0022*/ 	.short	0x0018
        /*0024*/ 	.byte	0x00, 0xf0, 0x21, 0x00


	//----- nvinfo : EIATTR_KPARAM_INFO
	.align		4
.L_206:
        /*0028*/ 	.byte	0x04, 0x17
        /*002a*/ 	.short	(.L_208 - .L_207)
.L_207:
        /*002c*/ 	.word	0x00000000
        /*0030*/ 	.short	0x0001
        /*0032*/ 	.short	0x0010
        /*0034*/ 	.byte	0x00, 0xf5, 0x21, 0x00


	//----- nvinfo : EIATTR_KPARAM_INFO
	.align		4
.L_208:
        /*0038*/ 	.byte	0x04, 0x17
        /*003a*/ 	.short	(.L_210 - .L_209)
.L_209:
        /*003c*/ 	.word	0x00000000
        /*0040*/ 	.short	0x0000
        /*0042*/ 	.short	0x0000
        /*0044*/ 	.byte	0x00, 0xf0, 0x41, 0x00


	//----- nvinfo : EIATTR_SPARSE_MMA_MASK
	.align		4
.L_210:
        /*0048*/ 	.byte	0x03, 0x50
        /*004a*/ 	.short	0x0000


	//----- nvinfo : EIATTR_MAXREG_COUNT
	.align		4
        /*004c*/ 	.byte	0x03, 0x1b
        /*004e*/ 	.short	0x00ff


	//----- nvinfo : EIATTR_NUM_BARRIERS
	.align		4
        /*0050*/ 	.byte	0x02, 0x4c
        /*0052*/ 	.byte	0x01
	.zero		1


	//----- nvinfo : EIATTR_MERCURY_ISA_VERSION
	.align		4
        /*0054*/ 	.byte	0x03, 0x5f
        /*0056*/ 	.short	0x0101


	//----- nvinfo : EIATTR_COOP_GROUP_MASK_REGIDS
	.align		4
        /*0058*/ 	.byte	0x04, 0x29
        /*005a*/ 	.short	(.L_212 - .L_211)


	//   ....[0]....
.L_211:
        /*005c*/ 	.word	0xffffffff


	//   ....[1]....
        /*0060*/ 	.word	0xffffffff


	//   ....[2]....
        /*0064*/ 	.word	0xffffffff


	//   ....[3]....
        /*0068*/ 	.word	0xffffffff


	//   ....[4]....
        /*006c*/ 	.word	0xffffffff


	//   ....[5]....
        /*0070*/ 	.word	0xffffffff


	//   ....[6]....
        /*0074*/ 	.word	0xffffffff


	//   ....[7]....
        /*0078*/ 	.word	0xffffffff


	//   ....[8]....
        /*007c*/ 	.word	0xffffffff


	//   ....[9]....
        /*0080*/ 	.word	0xffffffff


	//   ....[10]....
        /*0084*/ 	.word	0xffffffff


	//   ....[11]....
        /*0088*/ 	.word	0xffffffff


	//   ....[12]....
        /*008c*/ 	.word	0xffffffff


	//   ....[13]....
        /*0090*/ 	.word	0xffffffff


	//   ....[14]....
        /*0094*/ 	.word	0xffffffff


	//   ....[15]....
        /*0098*/ 	.word	0xffffffff


	//   ....[16]....
        /*009c*/ 	.word	0xffffffff


	//   ....[17]....
        /*00a0*/ 	.word	0xffffffff


	//   ....[18]....
        /*00a4*/ 	.word	0xffffffff


	//   ....[19]....
        /*00a8*/ 	.word	0xffffffff


	//   ....[20]....
        /*00ac*/ 	.word	0xffffffff


	//   ....[21]....
        /*00b0*/ 	.word	0xffffffff


	//   ....[22]....
        /*00b4*/ 	.word	0xffffffff


	//   ....[23]....
        /*00b8*/ 	.word	0xffffffff


	//   ....[24]....
        /*00bc*/ 	.word	0xffffffff


	//   ....[25]....
        /*00c0*/ 	.word	0xffffffff


	//   ....[26]....
        /*00c4*/ 	.word	0xffffffff


	//   ....[27]....
        /*00c8*/ 	.word	0xffffffff


	//   ....[28]....
        /*00cc*/ 	.word	0xffffffff


	//   ....[29]....
        /*00d0*/ 	.word	0xffffffff


	//   ....[30]....
        /*00d4*/ 	.word	0xffffffff


	//   ....[31]....
        /*00d8*/ 	.word	0xffffffff


	//   ....[32]....
        /*00dc*/ 	.word	0xffffffff


	//   ....[33]....
        /*00e0*/ 	.word	0xffffffff


	//   ....[34]....
        /*00e4*/ 	.word	0xffffffff


	//   ....[35]....
        /*00e8*/ 	.word	0xffffffff


	//   ....[36]....
        /*00ec*/ 	.word	0xffffffff


	//   ....[37]....
        /*00f0*/ 	.word	0xffffffff


	//   ....[38]....
        /*00f4*/ 	.word	0xffffffff


	//   ....[39]....
        /*00f8*/ 	.word	0xffffffff


	//   ....[40]....
        /*00fc*/ 	.word	0xffffffff


	//   ....[41]....
        /*0100*/ 	.word	0xffffffff


	//   ....[42]....
        /*0104*/ 	.word	0xffffffff


	//   ....[43]....
        /*0108*/ 	.word	0xffffffff


	//   ....[44]....
        /*010c*/ 	.word	0xffffffff


	//   ....[45]....
        /*0110*/ 	.word	0xffffffff


	//   ....[46]....
        /*0114*/ 	.word	0xffffffff


	//   ....[47]....
        /*0118*/ 	.word	0xffffffff


	//   ....[48]....
        /*011c*/ 	.word	0xffffffff


	//   ....[49]....
        /*0120*/ 	.word	0xffffffff


	//   ....[50]....
        /*0124*/ 	.word	0xffffffff


	//   ....[51]....
        /*0128*/ 	.word	0xffffffff


	//   ....[52]....
        /*012c*/ 	.word	0xffffffff


	//   ....[53]....
        /*0130*/ 	.word	0xffffffff


	//   ....[54]....
        /*0134*/ 	.word	0xffffffff


	//   ....[55]....
        /*0138*/ 	.word	0xffffffff


	//   ....[56]....
        /*013c*/ 	.word	0xffffffff


	//   ....[57]....
        /*0140*/ 	.word	0xffffffff


	//   ....[58]....
        /*0144*/ 	.word	0xffffffff


	//   ....[59]....
        /*0148*/ 	.word	0xffffffff


	//----- nvinfo : EIATTR_COOP_GROUP_INSTR_OFFSETS
	.align		4
.L_212:
        /*014c*/ 	.byte	0x04, 0x28
        /*014e*/ 	.short	(.L_214 - .L_213)


	//   ....[0]....
.L_213:
        /*0150*/ 	.word	0x00000cb0


	//   ....[1]....
        /*0154*/ 	.word	0x00000ce0


	//   ....[2]....
        /*0158*/ 	.word	0x00000d00


	//   ....[3]....
        /*015c*/ 	.word	0x00000d10


	//   ....[4]....
        /*0160*/ 	.word	0x00000ea0


	//   ....[5]....
        /*0164*/ 	.word	0x00000ed0


	//   ....[6]....
        /*0168*/ 	.word	0x00000f00


	//   ....[7]....
        /*016c*/ 	.word	0x00000f20


	//   ....[8]....
        /*0170*/ 	.word	0x000010a0


	//   ....[9]....
        /*0174*/ 	.word	0x000010d0


	//   ....[10]....
        /*0178*/ 	.word	0x00001100


	//   ....[11]....
        /*017c*/ 	.word	0x00001120


	//   ....[12]....
        /*0180*/ 	.word	0x000012a0


	//   ....[13]....
        /*0184*/ 	.word	0x000012d0


	//   ....[14]....
        /*0188*/ 	.word	0x00001300


	//   ....[15]....
        /*018c*/ 	.word	0x00001320


	//   ....[16]....
        /*0190*/ 	.word	0x000014a0


	//   ....[17]....
        /*0194*/ 	.word	0x000014e0


	//   ....[18]....
        /*0198*/ 	.word	0x00001510


	//   ....[19]....
        /*019c*/ 	.word	0x00001520


	//   ....[20]....
        /*01a0*/ 	.word	0x00002280


	//   ....[21]....
        /*01a4*/ 	.word	0x00002290


	//   ....[22]....
        /*01a8*/ 	.word	0x000022a0


	//   ....[23]....
        /*01ac*/ 	.word	0x000022c0


	//   ....[24]....
        /*01b0*/ 	.word	0x00002440


	//   ....[25]....
        /*01b4*/ 	.word	0x00002480


	//   ....[26]....
        /*01b8*/ 	.word	0x000024b0


	//   ....[27]....
        /*01bc*/ 	.word	0x000024d0


	//   ....[28]....
        /*01c0*/ 	.word	0x00002650


	//   ....[29]....
        /*01c4*/ 	.word	0x00002690


	//   ....[30]....
        /*01c8*/ 	.word	0x000026c0


	//   ....[31]....
        /*01cc*/ 	.word	0x000026e0


	//   ....[32]....
        /*01d0*/ 	.word	0x00002860


	//   ....[33]....
        /*01d4*/ 	.word	0x000028a0


	//   ....[34]....
        /*01d8*/ 	.word	0x000028d0


	//   ....[35]....
        /*01dc*/ 	.word	0x000028f0


	//   ....[36]....
        /*01e0*/ 	.word	0x00002a70


	//   ....[37]....
        /*01e4*/ 	.word	0x00002ab0


	//   ....[38]....
        /*01e8*/ 	.word	0x00002ae0


	//   ....[39]....
        /*01ec*/ 	.word	0x00002b00


	//   ....[40]....
        /*01f0*/ 	.word	0x00004f40


	//   ....[41]....
        /*01f4*/ 	.word	0x00004f70


	//   ....[42]....
        /*01f8*/ 	.word	0x00004f90


	//   ....[43]....
        /*01fc*/ 	.word	0x00004fa0


	//   ....[44]....
        /*0200*/ 	.word	0x00005130


	//   ....[45]....
        /*0204*/ 	.word	0x00005160


	//   ....[46]....
        /*0208*/ 	.word	0x00005190


	//   ....[47]....
        /*020c*/ 	.word	0x000051b0


	//   ....[48]....
        /*0210*/ 	.word	0x00005330


	//   ....[49]....
        /*0214*/ 	.word	0x00005360


	//   ....[50]....
        /*0218*/ 	.word	0x00005390


	//   ....[51]....
        /*021c*/ 	.word	0x000053b0


	//   ....[52]....
        /*0220*/ 	.word	0x00005530


	//   ....[53]....
        /*0224*/ 	.word	0x00005560


	//   ....[54]....
        /*0228*/ 	.word	0x00005590


	//   ....[55]....
        /*022c*/ 	.word	0x000055b0


	//   ....[56]....
        /*0230*/ 	.word	0x00005730


	//   ....[57]....
        /*0234*/ 	.word	0x00005760


	//   ....[58]....
        /*0238*/ 	.word	0x00005790


	//   ....[59]....
        /*023c*/ 	.word	0x000057b0


	//----- nvinfo : EIATTR_VRC_CTA_INIT_COUNT
	.align		4
.L_214:
        /*0240*/ 	.byte	0x02, 0x4a
	.zero		1
	.zero		1


	//----- nvinfo : EIATTR_EXIT_INSTR_OFFSETS
	.align		4
        /*0244*/ 	.byte	0x04, 0x1c
        /*0246*/ 	.short	(.L_216 - .L_215)


	//   ....[0]....
.L_215:
        /*0248*/ 	.word	0x00000040


	//   ....[1]....
        /*024c*/ 	.word	0x00006450


	//   ....[2]....
        /*0250*/ 	.word	0x00006490


	//----- nvinfo : EIATTR_MAX_THREADS
	.align		4
.L_216:
        /*0254*/ 	.byte	0x04, 0x05
        /*0256*/ 	.short	(.L_218 - .L_217)
.L_217:
        /*0258*/ 	.word	0x00000100
        /*025c*/ 	.word	0x00000001
        /*0260*/ 	.word	0x00000001


	//----- nvinfo : EIATTR_CRS_STACK_SIZE
	.align		4
.L_218:
        /*0264*/ 	.byte	0x04, 0x1e
        /*0266*/ 	.short	(.L_220 - .L_219)
.L_219:
        /*0268*/ 	.word	0x00000000


	//----- nvinfo : EIATTR_CBANK_PARAM_SIZE
	.align		4
.L_220:
        /*026c*/ 	.byte	0x03, 0x19
        /*026e*/ 	.short	0x0021


	//----- nvinfo : EIATTR_PARAM_CBANK
	.align		4
        /*0270*/ 	.byte	0x04, 0x0a
        /*0272*/ 	.short	(.L_222 - .L_221)
	.align		4
.L_221:
        /*0274*/ 	.word	index@(.nv.constant0._ZN6thrust24THRUST_300001_SM_1000_NS8cuda_cub4core6detail13_kernel_agentINS1_8__reduce11ReduceAgentINS0_12zip_iteratorIN4cuda3std3__45tupleIJNS0_10device_ptrIdEENS0_17counting_iteratorIlNS0_11use_defaultESF_SF_EEEEEEEPNSB_IJdlEEESJ_lNS1_9__extrema9arg_max_fIdl7CompareEEEEJSI_SK_lSO_EEEvDpT0_)
        /*0278*/ 	.short	0x0380
        /*027a*/ 	.short	0x0021


	//----- nvinfo : EIATTR_SW_WAR
	.align		4
.L_222:
        /*027c*/ 	.byte	0x04, 0x36
        /*027e*/ 	.short	(.L_224 - .L_223)
.L_223:
        /*0280*/ 	.word	0x00000008
.L_224:


//--------------------- .nv.info._ZN6thrust24THRUST_300001_SM_1000_NS8cuda_cub4core6detail13_kernel_agentINS1_8__reduce11ReduceAgentIPN4cuda3std3__45tupleIJdlEEESC_SB_iNS1_9__extrema9arg_max_fIdl7CompareEEEEJSC_SC_iSG_EEEvDpT0_ --------------------------
	.section	.nv.info._ZN6thrust24THRUST_300001_SM_1000_NS8cuda_cub4core6detail13_kernel_agentINS1_8__reduce11ReduceAgentIPN4cuda3std3__45tupleIJdlEEESC_SB_iNS1_9__extrema9arg_max_fIdl7CompareEEEEJSC_SC_iSG_EEEvDpT0_,"",@"SHT_CUDA_INFO"
	.sectionflags	@""
	.align	4


	//----- nvinfo : EIATTR_CUDA_API_VERSION
	.align		4
        /*0000*/ 	.byte	0x04, 0x37
        /*0002*/ 	.short	(.L_226 - .L_225)
.L_225:
        /*0004*/ 	.word	0x00000082


	//----- nvinfo : EIATTR_KPARAM_INFO
	.align		4
.L_226:
        /*0008*/ 	.byte	0x04, 0x17
        /*000a*/ 	.short	(.L_228 - .L_227)
.L_227:
        /*000c*/ 	.word	0x00000000
        /*0010*/ 	.short	0x0003
        /*0012*/ 	.short	0x0014
        /*0014*/ 	.byte	0x00, 0xf0, 0x05, 0x00


	//----- nvinfo : EIATTR_KPARAM_INFO
	.align		4
.L_228:
        /*0018*/ 	.byte	0x04, 0x17
        /*001a*/ 	.short	(.L_230 - .L_229)
.L_229:
        /*001c*/ 	.word	0x00000000
        /*0020*/ 	.short	0x0002
        /*0022*/ 	.short	0x0010
        /*0024*/ 	.byte	0x00, 0xf0, 0x11, 0x00


	//----- nvinfo : EIATTR_KPARAM_INFO
	.align		4
.L_230:
        /*0028*/ 	.byte	0x04, 0x17
        /*002a*/ 	.short	(.L_232 - .L_231)
.L_231:
        /*002c*/ 	.word	0x00000000
        /*0030*/ 	.short	0x0001
        /*0032*/ 	.short	0x0008
        /*0034*/ 	.byte	0x00, 0xf5, 0x21, 0x00


	//----- nvinfo : EIATTR_KPARAM_INFO
	.align		4
.L_232:
        /*0038*/ 	.byte	0x04, 0x17
        /*003a*/ 	.short	(.L_234 - .L_233)
.L_233:
        /*003c*/ 	.word	0x00000000
        /*0040*/ 	.short	0x0000
        /*0042*/ 	.short	0x0000
        /*0044*/ 	.byte	0x00, 0xf5, 0x21, 0x00


	//----- nvinfo : EIATTR_SPARSE_MMA_MASK
	.align		4
.L_234:
        /*0048*/ 	.byte	0x03, 0x50
        /*004a*/ 	.short	0x0000


	//----- nvinfo : EIATTR_MAXREG_COUNT
	.align		4
        /*004c*/ 	.byte	0x03, 0x1b
        /*004e*/ 	.short	0x00ff


	//----- nvinfo : EIATTR_NUM_BARRIERS
	.align		4
        /*0050*/ 	.byte	0x02, 0x4c
        /*0052*/ 	.byte	0x01
	.zero		1


	//----- nvinfo : EIATTR_MERCURY_ISA_VERSION
	.align		4
        /*0054*/ 	.byte	0x03, 0x5f
        /*0056*/ 	.short	0x0101


	//----- nvinfo : EIATTR_COOP_GROUP_MASK_REGIDS
	.align		4
        /*0058*/ 	.byte	0x04, 0x29
        /*005a*/ 	.short	(.L_236 - .L_235)


	//   ....[0]....
.L_235:
        /*005c*/ 	.word	0xffffffff


	//   ....[1]....
        /*0060*/ 	.word	0xffffffff


	//   ....[2]....
        /*0064*/ 	.word	0xffffffff


	//   ....[3]....
        /*0068*/ 	.word	0xffffffff


	//   ....[4]....
        /*006c*/ 	.word	0xffffffff


	//   ....[5]....
        /*0070*/ 	.word	0xffffffff


	//   ....[6]....
        /*0074*/ 	.word	0xffffffff


	//   ....[7]....
        /*0078*/ 	.word	0xffffffff


	//   ....[8]....
        /*007c*/ 	.word	0xffffffff


	//   ....[9]....
        /*0080*/ 	.word	0xffffffff


	//   ....[10]....
        /*0084*/ 	.word	0xffffffff


	//   ....[11]....
        /*0088*/ 	.word	0xffffffff


	//   ....[12]....
        /*008c*/ 	.word	0xffffffff


	//   ....[13]....
        /*0090*/ 	.word	0xffffffff


	//   ....[14]....
        /*0094*/ 	.word	0xffffffff


	//   ....[15]....
        /*0098*/ 	.word	0xffffffff


	//   ....[16]....
        /*009c*/ 	.word	0xffffffff


	//   ....[17]....
        /*00a0*/ 	.word	0xffffffff


	//   ....[18]....
        /*00a4*/ 	.word	0xffffffff


	//   ....[19]....
        /*00a8*/ 	.word	0xffffffff


	//   ....[20]....
        /*00ac*/ 	.word	0xffffffff


	//   ....[21]....
        /*00b0*/ 	.word	0xffffffff


	//   ....[22]....
        /*00b4*/ 	.word	0xffffffff


	//   ....[23]....
        /*00b8*/ 	.word	0xffffffff


	//   ....[24]....
        /*00bc*/ 	.word	0xffffffff


	//   ....[25]....
        /*00c0*/ 	.word	0xffffffff


	//   ....[26]....
        /*00c4*/ 	.word	0xffffffff


	//   ....[27]....
        /*00c8*/ 	.word	0xffffffff


	//   ....[28]....
        /*00cc*/ 	.word	0xffffffff


	//   ....[29]....
        /*00d0*/ 	.word	0xffffffff


	//   ....[30]....
        /*00d4*/ 	.word	0xffffffff


	//   ....[31]....
        /*00d8*/ 	.word	0xffffffff


	//   ....[32]....
        /*00dc*/ 	.word	0xffffffff


	//   ....[33]....
        /*00e0*/ 	.word	0xffffffff


	//   ....[34]....
        /*00e4*/ 	.word	0xffffffff


	//   ....[35]....
        /*00e8*/ 	.word	0xffffffff


	//   ....[36]....
        /*00ec*/ 	.word	0xffffffff


	//   ....[37]....
        /*00f0*/ 	.word	0xffffffff


	//   ....[38]....
        /*00f4*/ 	.word	0xffffffff


	//   ....[39]....
        /*00f8*/ 	.word	0xffffffff


	//   ....[40]....
        /*00fc*/ 	.word	0xffffffff


	//   ....[41]....
        /*0100*/ 	.word	0xffffffff


	//   ....[42]....
        /*0104*/ 	.word	0xffffffff


	//   ....[43]....
        /*0108*/ 	.word	0xffffffff


	//   ....[44]....
        /*010c*/ 	.word	0xffffffff


	//   ....[45]....
        /*0110*/ 	.word	0xffffffff


	//   ....[46]....
        /*0114*/ 	.word	0xffffffff


	//   ....[47]....
        /*0118*/ 	.word	0xffffffff


	//   ....[48]....
        /*011c*/ 	.word	0xffffffff


	//   ....[49]....
        /*0120*/ 	.word	0xffffffff


	//   ....[50]....
        /*0124*/ 	.word	0xffffffff


	//   ....[51]....
        /*0128*/ 	.word	0xffffffff


	//   ....[52]....
        /*012c*/ 	.word	0xffffffff


	//   ....[53]....
        /*0130*/ 	.word	0xffffffff


	//   ....[54]....
        /*0134*/ 	.word	0xffffffff


	//   ....[55]....
        /*0138*/ 	.word	0xffffffff


	//   ....[56]....
        /*013c*/ 	.word	0xffffffff


	//   ....[57]....
        /*0140*/ 	.word	0xffffffff


	//   ....[58]....
        /*0144*/ 	.word	0xffffffff


	//   ....[59]....
        /*0148*/ 	.word	0xffffffff


	//----- nvinfo : EIATTR_COOP_GROUP_INSTR_OFFSETS
	.align		4
.L_236:
        /*014c*/ 	.byte	0x04, 0x28
        /*014e*/ 	.short	(.L_238 - .L_237)


	//   ....[0]....
.L_237:
        /*0150*/ 	.word	0x00000b70


	//   ....[1]....
        /*0154*/ 	.word	0x00000ba0


	//   ....[2]....
        /*0158*/ 	.word	0x00000bc0


	//   ....[3]....
        /*015c*/ 	.word	0x00000bd0


	//   ....[4]....
        /*0160*/ 	.word	0x00000d60


	//   ....[5]....
        /*0164*/ 	.word	0x00000d90


	//   ....[6]....
        /*0168*/ 	.word	0x00000dc0


	//   ....[7]....
        /*016c*/ 	.word	0x00000de0


	//   ....[8]....
        /*0170*/ 	.word	0x00000f60


	//   ....[9]....
        /*0174*/ 	.word	0x00000f90


	//   ....[10]....
        /*0178*/ 	.word	0x00000fc0


	//   ....[11]....
        /*017c*/ 	.word	0x00000fe0


	//   ....[12]....
        /*0180*/ 	.word	0x00001160


	//   ....[13]....
        /*0184*/ 	.word	0x00001190


	//   ....[14]....
        /*0188*/ 	.word	0x000011c0


	//   ....[15]....
        /*018c*/ 	.word	0x000011e0


	//   ....[16]....
        /*0190*/ 	.word	0x00001360


	//   ....[17]....
        /*0194*/ 	.word	0x000013a0


	//   ....[18]....
        /*0198*/ 	.word	0x000013d0


	//   ....[19]....
        /*019c*/ 	.word	0x000013e0


	//   ....[20]....
        /*01a0*/ 	.word	0x00002140


	//   ....[21]....
        /*01a4*/ 	.word	0x00002150


	//   ....[22]....
        /*01a8*/ 	.word	0x00002160


	//   ....[23]....
        /*01ac*/ 	.word	0x00002180


	//   ....[24]....
        /*01b0*/ 	.word	0x00002300


	//   ....[25]....
        /*01b4*/ 	.word	0x00002340


	//   ....[26]....
        /*01b8*/ 	.word	0x00002370


	//   ....[27]....
        /*01bc*/ 	.word	0x00002390


	//   ....[28]....
        /*01c0*/ 	.word	0x00002510


	//   ....[29]....
        /*01c4*/ 	.word	0x00002550


	//   ....[30]....
        /*01c8*/ 	.word	0x00002580


	//   ....[31]....
        /*01cc*/ 	.word	0x000025a0


	//   ....[32]....
        /*01d0*/ 	.word	0x00002720


	//   ....[33]....
        /*01d4*/ 	.word	0x00002760


	//   ....[34]....
        /*01d8*/ 	.word	0x00002790


	//   ....[35]....
        /*01dc*/ 	.word	0x000027b0


	//   ....[36]....
        /*01e0*/ 	.word	0x00002930


	//   ....[37]....
        /*01e4*/ 	.word	0x00002970


	//   ....[38]....
        /*01e8*/ 	.word	0x000029b0


	//   ....[39]....
        /*01ec*/ 	.word	0x000029c0


	//   ....[40]....
        /*01f0*/ 	.word	0x00004d80


	//   ....[41]....
        /*01f4*/ 	.word	0x00004db0


	//   ....[42]....
        /*01f8*/ 	.word	0x00004dd0


	//   ....[43]....
        /*01fc*/ 	.word	0x00004de0


	//   ....[44]....
        /*0200*/ 	.word	0x00004f70


	//   ....[45]....
        /*0204*/ 	.word	0x00004fa0


	//   ....[46]....
        /*0208*/ 	.word	0x00004fd0


	//   ....[47]....
        /*020c*/ 	.word	0x00004ff0


	//   ....[48]....
        /*0210*/ 	.word	0x00005170


	//   ....[49]....
        /*0214*/ 	.word	0x000051a0


	//   ....[50]....
        /*0218*/ 	.word	0x000051d0


	//   ....[51]....
        /*021c*/ 	.word	0x000051f0


	//   ....[52]....
        /*0220*/ 	.word	0x00005370


	//   ....[53]....
        /*0224*/ 	.word	0x000053a0


	//   ....[54]....
        /*0228*/ 	.word	0x000053d0


	//   ....[55]....
        /*022c*/ 	.word	0x000053f0


	//   ....[56]....
        /*0230*/ 	.word	0x00005570


	//   ....[57]....
        /*0234*/ 	.word	0x000055a0


	//   ....[58]....
        /*0238*/ 	.word	0x000055d0


	//   ....[59]....
        /*023c*/ 	.word	0x000055f0


	//----- nvinfo : EIATTR_VRC_CTA_INIT_COUNT
	.align		4
.L_238:
        /*0240*/ 	.byte	0x02, 0x4a
	.zero		1
	.zero		1


	//----- nvinfo : EIATTR_EXIT_INSTR_OFFSETS
	.align		4
        /*0244*/ 	.byte	0x04, 0x1c
        /*0246*/ 	.short	(.L_240 - .L_239)


	//   ....[0]....
.L_239:
        /*0248*/ 	.word	0x00000030


	//   ....[1]....
        /*024c*/ 	.word	0x00006290


	//   ....[2]....
        /*0250*/ 	.word	0x000062d0


	//----- nvinfo : EIATTR_MAX_THREADS
	.align		4
.L_240:
        /*0254*/ 	.byte	0x04, 0x05
        /*0256*/ 	.short	(.L_242 - .L_241)
.L_241:
        /*0258*/ 	.word	0x00000100
        /*025c*/ 	.word	0x00000001
        /*0260*/ 	.word	0x00000001


	//----- nvinfo : EIATTR_CRS_STACK_SIZE
	.align		4
.L_242:
        /*0264*/ 	.byte	0x04, 0x1e
        /*0266*/ 	.short	(.L_244 - .L_243)
.L_243:
        /*0268*/ 	.word	0x00000000


	//----- nvinfo : EIATTR_CBANK_PARAM_SIZE
	.align		4
.L_244:
        /*026c*/ 	.byte	0x03, 0x19
        /*026e*/ 	.short	0x0015


	//----- nvinfo : EIATTR_PARAM_CBANK
	.align		4
        /*0270*/ 	.byte	0x04, 0x0a
        /*0272*/ 	.short	(.L_246 - .L_245)
	.align		4
.L_245:
        /*0274*/ 	.word	index@(.nv.constant0._ZN6thrust24THRUST_300001_SM_1000_NS8cuda_cub4core6detail13_kernel_agentINS1_8__reduce11ReduceAgentIPN4cuda3std3__45tupleIJdlEEESC_SB_iNS1_9__extrema9arg_max_fIdl7CompareEEEEJSC_SC_iSG_EEEvDpT0_)
        /*0278*/ 	.short	0x0380
        /*027a*/ 	.short	0x0015


	//----- nvinfo : EIATTR_SW_WAR
	.align		4
.L_246:
        /*027c*/ 	.byte	0x04, 0x36
        /*027e*/ 	.short	(.L_248 - .L_247)
.L_247:
        /*0280*/ 	.word	0x00000008
.L_248:


//--------------------- .nv.info._ZN6thrust24THRUST_300001_SM_1000_NS8cuda_cub4core6detail13_kernel_agentINS1_8__reduce10DrainAgentIiEEJN3cub18CUB_300001_SM_10009GridQueueIjEEiEEEvDpT0_ --------------------------
	.section	.nv.info._ZN6thrust24THRUST_300001_SM_1000_NS8cuda_cub4core6detail13_kernel_agentINS1_8__reduce10DrainAgentIiEEJN3cub18CUB_300001_SM_10009GridQueueIjEEiEEEvDpT0_,"",@"SHT_CUDA_INFO"
	.sectionflags	@""
	.align	4


	//----- nvinfo : EIATTR_CUDA_API_VERSION
	.align		4
        /*0000*/ 	.byte	0x04, 0x37
        /*0002*/ 	.short	(.L_250 - .L_249)
.L_249:
        /*0004*/ 	.word	0x00000082


	//----- nvinfo : EIATTR_KPARAM_INFO
	.align		4
.L_250:
        /*0008*/ 	.byte	0x04, 0x17
        /*000a*/ 	.short	(.L_252 - .L_251)
.L_251:
        /*000c*/ 	.word	0x00000000
        /*0010*/ 	.short	0x0001
        /*0012*/ 	.short	0x0008
        /*0014*/ 	.byte	0x00, 0xf0, 0x11, 0x00


	//----- nvinfo : EIATTR_KPARAM_INFO
	.align		4
.L_252:
        /*0018*/ 	.byte	0x04, 0x17
        /*001a*/ 	.short	(.L_254 - .L_253)
.L_253:
        /*001c*/ 	.word	0x00000000
        /*0020*/ 	.short	0x0000
        /*0022*/ 	.short	0x0000
        /*0024*/ 	.byte	0x00, 0xf0, 0x21, 0x00


	//----- nvinfo : EIATTR_SPARSE_MMA_MASK
	.align		4
.L_254:
        /*0028*/ 	.byte	0x03, 0x50
        /*002a*/ 	.short	0x0000


	//----- nvinfo : EIATTR_MAXREG_COUNT
	.align		4
        /*002c*/ 	.byte	0x03, 0x1b
        /*002e*/ 	.short	0x00ff


	//----- nvinfo : EIATTR_MERCURY_ISA_VERSION
	.align		4
        /*0030*/ 	.byte	0x03, 0x5f
        /*0032*/ 	.short	0x0101


	//----- nvinfo : EIATTR_VRC_CTA_INIT_COUNT
	.align		4
        /*0034*/ 	.byte	0x02, 0x4a
	.zero		1
	.zero		1


	//----- nvinfo : EIATTR_EXIT_INSTR_OFFSETS
	.align		4
        /*0038*/ 	.byte	0x04, 0x1c
        /*003a*/ 	.short	(.L_256 - .L_255)


	//   ....[0]....
.L_255:
        /*003c*/ 	.word	0x00000060


	//----- nvinfo : EIATTR_MAX_THREADS
	.align		4
.L_256:
        /*0040*/ 	.byte	0x04, 0x05
        /*0042*/ 	.short	(.L_258 - .L_257)
.L_257:
        /*0044*/ 	.word	0x00000001
        /*0048*/ 	.word	0x00000001
        /*004c*/ 	.word	0x00000001


	//----- nvinfo : EIATTR_CBANK_PARAM_SIZE
	.align		4
.L_258:
        /*0050*/ 	.byte	0x03, 0x19
        /*0052*/ 	.short	0x000c


	//----- nvinfo : EIATTR_PARAM_CBANK
	.align		4
        /*0054*/ 	.byte	0x04, 0x0a
        /*0056*/ 	.short	(.L_260 - .L_259)
	.align		4
.L_259:
        /*0058*/ 	.word	index@(.nv.constant0._ZN6thrust24THRUST_300001_SM_1000_NS8cuda_cub4core6detail13_kernel_agentINS1_8__reduce10DrainAgentIiEEJN3cub18CUB_300001_SM_10009GridQueueIjEEiEEEvDpT0_)
        /*005c*/ 	.short	0x0380
        /*005e*/ 	.short	0x000c


	//----- nvinfo : EIATTR_SW_WAR
	.align		4
.L_260:
        /*0060*/ 	.byte	0x04, 0x36
        /*0062*/ 	.short	(.L_262 - .L_261)
.L_261:
        /*0064*/ 	.word	0x00000008
.L_262:


//--------------------- .nv.info._ZN6thrust24THRUST_300001_SM_1000_NS8cuda_cub4core6detail13_kernel_agentINS1_8__reduce11ReduceAgentINS0_12zip_iteratorIN4cuda3std3__45tupleIJNS0_10device_ptrIdEENS0_17counting_iteratorIlNS0_11use_defaultESF_SF_EEEEEEEPNSB_IJdlEEESJ_iNS1_9__extrema9arg_max_fIdl7CompareEEEEJSI_SK_iN3cub18CUB_300001_SM_100013GridEvenShareIiEENSR_9GridQueueIjEESO_EEEvDpT0_ --------------------------
	.section	.nv.info._ZN6thrust24THRUST_300001_SM_1000_NS8cuda_cub4core6detail13_kernel_agentINS1_8__reduce11ReduceAgentINS0_12zip_iteratorIN4cuda3std3__45tupleIJNS0_10device_ptrIdEENS0_17counting_iteratorIlNS0_11use_defaultESF_SF_EEEEEEEPNSB_IJdlEEESJ_iNS1_9__extrema9arg_max_fIdl7CompareEEEEJSI_SK_iN3cub18CUB_300001_SM_100013GridEvenShareIiEENSR_9GridQueueIjEESO_EEEvDpT0_,"",@"SHT_CUDA_INFO"
	.sectionflags	@""
	.align	4


	//----- nvinfo : EIATTR_CUDA_API_VERSION
	.align		4
        /*0000*/ 	.byte	0x04, 0x37
        /*0002*/ 	.short	(.L_264 - .L_263)
.L_263:
        /*0004*/ 	.word	0x00000082


	//----- nvinfo : EIATTR_KPARAM_INFO
	.align		4
.L_264:
        /*0008*/ 	.byte	0x04, 0x17
        /*000a*/ 	.short	(.L_266 - .L_265)
.L_265:
        /*000c*/ 	.word	0x00000000
        /*0010*/ 	.short	0x0005
        /*0012*/ 	.short	0x0050
        /*0014*/ 	.byte	0x00, 0xf0, 0x05, 0x00


	//----- nvinfo : EIATTR_KPARAM_INFO
	.align		4
.L_266:
        /*0018*/ 	.byte	0x04, 0x17
        /*001a*/ 	.short	(.L_268 - .L_267)
.L_267:
        /*001c*/ 	.word	0x00000000
        /*0020*/ 	.short	0x0004
        /*0022*/ 	.short	0x0048
        /*0024*/ 	.byte	0x00, 0xf0, 0x21, 0x00


	//----- nvinfo : EIATTR_KPARAM_INFO
	.align		4
.L_268:
        /*0028*/ 	.byte	0x04, 0x17
        /*002a*/ 	.short	(.L_270 - .L_269)
.L_269:
        /*002c*/ 	.word	0x00000000
        /*0030*/ 	.short	0x0003
        /*0032*/ 	.short	0x001c
        /*0034*/ 	.byte	0x00, 0xf0, 0xa1, 0x00


	//----- nvinfo : EIATTR_KPARAM_INFO
	.align		4
.L_270:
        /*0038*/ 	.byte	0x04, 0x17
        /*003a*/ 	.short	(.L_272 - .L_271)
.L_271:
        /*003c*/ 	.word	0x00000000
        /*0040*/ 	.short	0x0002
        /*0042*/ 	.short	0x0018
        /*0044*/ 	.byte	0x00, 0xf0, 0x11, 0x00


	//----- nvinfo : EIATTR_KPARAM_INFO
	.align		4
.L_272:
        /*0048*/ 	.byte	0x04, 0x17
        /*004a*/ 	.short	(.L_274 - .L_273)
.L_273:
        /*004c*/ 	.word	0x00000000
        /*0050*/ 	.short	0x0001
        /*0052*/ 	.short	0x0010
        /*0054*/ 	.byte	0x00, 0xf5, 0x21, 0x00


	//----- nvinfo : EIATTR_KPARAM_INFO
	.align		4
.L_274:
        /*0058*/ 	.byte	0x04, 0x17
        /*005a*/ 	.short	(.L_276 - .L_275)
.L_275:
        /*005c*/ 	.word	0x00000000
        /*0060*/ 	.short	0x0000
        /*0062*/ 	.short	0x0000
        /*0064*/ 	.byte	0x00, 0xf0, 0x41, 0x00


	//----- nvinfo : EIATTR_SPARSE_MMA_MASK
	.align		4
.L_276:
        /*0068*/ 	.byte	0x03, 0x50
        /*006a*/ 	.short	0x0000


	//----- nvinfo : EIATTR_MAXREG_COUNT
	.align		4
        /*006c*/ 	.byte	0x03, 0x1b
        /*006e*/ 	.short	0x00ff


	//----- nvinfo : EIATTR_NUM_BARRIERS
	.align		4
        /*0070*/ 	.byte	0x02, 0x4c
        /*0072*/ 	.byte	0x01
	.zero		1


	//----- nvinfo : EIATTR_MERCURY_ISA_VERSION
	.align		4
        /*0074*/ 	.byte	0x03, 0x5f
        /*0076*/ 	.short	0x0101


	//----- nvinfo : EIATTR_COOP_GROUP_MASK_REGIDS
	.align		4
        /*0078*/ 	.byte	0x04, 0x29
        /*007a*/ 	.short	(.L_278 - .L_277)


	//   ....[0]....
.L_277:
        /*007c*/ 	.word	0xffffffff


	//   ....[1]....
        /*0080*/ 	.word	0xffffffff


	//   ....[2]....
        /*0084*/ 	.word	0xffffffff


	//   ....[3]....
        /*0088*/ 	.word	0xffffffff


	//   ....[4]....
        /*008c*/ 	.word	0xffffffff


	//   ....[5]....
        /*0090*/ 	.word	0xffffffff


	//   ....[6]....
        /*0094*/ 	.word	0xffffffff


	//   ....[7]....
        /*0098*/ 	.word	0xffffffff


	//   ....[8]....
        /*009c*/ 	.word	0xffffffff


	//   ....[9]....
        /*00a0*/ 	.word	0xffffffff


	//   ....[10]....
        /*00a4*/ 	.word	0xffffffff


	//   ....[11]....
        /*00a8*/ 	.word	0xffffffff


	//   ....[12]....
        /*00ac*/ 	.word	0xffffffff


	//   ....[13]....
        /*00b0*/ 	.word	0xffffffff


	//   ....[14]....
        /*00b4*/ 	.word	0xffffffff


	//   ....[15]....
        /*00b8*/ 	.word	0xffffffff


	//   ....[16]....
        /*00bc*/ 	.word	0xffffffff


	//   ....[17]....
        /*00c0*/ 	.word	0xffffffff


	//   ....[18]....
        /*00c4*/ 	.word	0xffffffff


	//   ....[19]....
        /*00c8*/ 	.word	0xffffffff


	//   ....[20]....
        /*00cc*/ 	.word	0xffffffff


	//   ....[21]....
        /*00d0*/ 	.word	0xffffffff


	//   ....[22]....
        /*00d4*/ 	.word	0xffffffff


	//   ....[23]....
        /*00d8*/ 	.word	0xffffffff


	//   ....[24]....
        /*00dc*/ 	.word	0xffffffff


	//   ....[25]....
        /*00e0*/ 	.word	0xffffffff


	//   ....[26]....
        /*00e4*/ 	.word	0xffffffff


	//   ....[27]....
        /*00e8*/ 	.word	0xffffffff


	//   ....[28]....
        /*00ec*/ 	.word	0xffffffff


	//   ....[29]....
        /*00f0*/ 	.word	0xffffffff


	//   ....[30]....
        /*00f4*/ 	.word	0xffffffff


	//   ....[31]....
        /*00f8*/ 	.word	0xffffffff


	//   ....[32]....
        /*00fc*/ 	.word	0xffffffff


	//   ....[33]....
        /*0100*/ 	.word	0xffffffff


	//   ....[34]....
        /*0104*/ 	.word	0xffffffff


	//   ....[35]....
        /*0108*/ 	.word	0xffffffff


	//   ....[36]....
        /*010c*/ 	.word	0xffffffff


	//   ....[37]....
        /*0110*/ 	.word	0xffffffff


	//   ....[38]....
        /*0114*/ 	.word	0xffffffff


	//   ....[39]....
        /*0118*/ 	.word	0xffffffff


	//   ....[40]....
        /*011c*/ 	.word	0xffffffff


	//   ....[41]....
        /*0120*/ 	.word	0xffffffff


	//   ....[42]....
        /*0124*/ 	.word	0xffffffff


	//   ....[43]....
        /*0128*/ 	.word	0xffffffff


	//   ....[44]....
        /*012c*/ 	.word	0xffffffff


	//   ....[45]....
        /*0130*/ 	.word	0xffffffff


	//   ....[46]....
        /*0134*/ 	.word	0xffffffff


	//   ....[47]....
        /*0138*/ 	.word	0xffffffff


	//   ....[48]....
        /*013c*/ 	.word	0xffffffff


	//   ....[49]....
        /*0140*/ 	.word	0xffffffff


	//   ....[50]....
        /*0144*/ 	.word	0xffffffff


	//   ....[51]....
        /*0148*/ 	.word	0xffffffff


	//   ....[52]....
        /*014c*/ 	.word	0xffffffff


	//   ....[53]....
        /*0150*/ 	.word	0xffffffff


	//   ....[54]....
        /*0154*/ 	.word	0xffffffff


	//   ....[55]....
        /*0158*/ 	.word	0xffffffff


	//   ....[56]....
        /*015c*/ 	.word	0xffffffff


	//   ....[57]....
        /*0160*/ 	.word	0xffffffff


	//   ....[58]....
        /*0164*/ 	.word	0xffffffff


	//   ....[59]....
        /*0168*/ 	.word	0xffffffff


	//----- nvinfo : EIATTR_COOP_GROUP_INSTR_OFFSETS
	.align		4
.L_278:
        /*016c*/ 	.byte	0x04, 0x28
        /*016e*/ 	.short	(.L_280 - .L_279)


	//   ....[0]....
.L_279:
        /*0170*/ 	.word	0x00000cd0


	//   ....[1]....
        /*0174*/ 	.word	0x00000d00


	//   ....[2]....
        /*0178*/ 	.word	0x00000d20


	//   ....[3]....
        /*017c*/ 	.word	0x00000d30


	//   ....[4]....
        /*0180*/ 	.word	0x00000ec0


	//   ....[5]....
        /*0184*/ 	.word	0x00000ef0


	//   ....[6]....
        /*0188*/ 	.word	0x00000f20


	//   ....[7]....
        /*018c*/ 	.word	0x00000f40


	//   ....[8]....
        /*0190*/ 	.word	0x000010c0


	//   ....[9]....
        /*0194*/ 	.word	0x00001100


	//   ....[10]....
        /*0198*/ 	.word	0x00001130


	//   ....[11]....
        /*019c*/ 	.word	0x00001140


	//   ....[12]....
        /*01a0*/ 	.word	0x000012c0


	//   ....[13]....
        /*01a4*/ 	.word	0x000012f0


	//   ....[14]....
        /*01a8*/ 	.word	0x00001320


	//   ....[15]....
        /*01ac*/ 	.word	0x00001340


	//   ....[16]....
        /*01b0*/ 	.word	0x000014c0


	//   ....[17]....
        /*01b4*/ 	.word	0x000014f0


	//   ....[18]....
        /*01b8*/ 	.word	0x00001520


	//   ....[19]....
        /*01bc*/ 	.word	0x00001540


	//   ....[20]....
        /*01c0*/ 	.word	0x000022b0


	//   ....[21]....
        /*01c4*/ 	.word	0x000022c0


	//   ....[22]....
        /*01c8*/ 	.word	0x000022d0


	//   ....[23]....
        /*01cc*/ 	.word	0x000022f0


	//   ....[24]....
        /*01d0*/ 	.word	0x00002470


	//   ....[25]....
        /*01d4*/ 	.word	0x000024b0


	//   ....[26]....
        /*01d8*/ 	.word	0x000024e0


	//   ....[27]....
        /*01dc*/ 	.word	0x00002500


	//   ....[28]....
        /*01e0*/ 	.word	0x00002680


	//   ....[29]....
        /*01e4*/ 	.word	0x000026c0


	//   ....[30]....
        /*01e8*/ 	.word	0x000026f0


	//   ....[31]....
        /*01ec*/ 	.word	0x00002710


	//   ....[32]....
        /*01f0*/ 	.word	0x00002890


	//   ....[33]....
        /*01f4*/ 	.word	0x000028d0


	//   ....[34]....
        /*01f8*/ 	.word	0x00002900


	//   ....[35]....
        /*01fc*/ 	.word	0x00002920


	//   ....[36]....
        /*0200*/ 	.word	0x00002aa0


	//   ....[37]....
        /*0204*/ 	.word	0x00002ae0


	//   ....[38]....
        /*0208*/ 	.word	0x00002b10


	//   ....[39]....
        /*020c*/ 	.word	0x00002b30


	//   ....[40]....
        /*0210*/ 	.word	0x000051f0


	//   ....[41]....
        /*0214*/ 	.word	0x00005220


	//   ....[42]....
        /*0218*/ 	.word	0x00005240


	//   ....[43]....
        /*021c*/ 	.word	0x00005250


	//   ....[44]....
        /*0220*/ 	.word	0x000053e0


	//   ....[45]....
        /*0224*/ 	.word	0x00005410


	//   ....[46]....
        /*0228*/ 	.word	0x00005440


	//   ....[47]....
        /*022c*/ 	.word	0x00005460


	//   ....[48]....
        /*0230*/ 	.word	0x000055e0


	//   ....[49]....
        /*0234*/ 	.word	0x00005610


	//   ....[50]....
        /*0238*/ 	.word	0x00005640


	//   ....[51]....
        /*023c*/ 	.word	0x00005660


	//   ....[52]....
        /*0240*/ 	.word	0x000057e0


	//   ....[53]....
        /*0244*/ 	.word	0x00005810


	//   ....[54]....
        /*0248*/ 	.word	0x00005840


	//   ....[55]....
        /*024c*/ 	.word	0x00005860


	//   ....[56]....
        /*0250*/ 	.word	0x000059e0


	//   ....[57]....
        /*0254*/ 	.word	0x00005a10


	//   ....[58]....
        /*0258*/ 	.word	0x00005a40


	//   ....[59]....
        /*025c*/ 	.word	0x00005a60


	//----- nvinfo : EIATTR_VRC_CTA_INIT_COUNT
	.align		4
.L_280:
        /*0260*/ 	.byte	0x02, 0x4a
	.zero		1
	.zero		1


	//----- nvinfo : EIATTR_EXIT_INSTR_OFFSETS
	.align		4
        /*0264*/ 	.byte	0x04, 0x1c
        /*0266*/ 	.short	(.L_282 - .L_281)


	//   ....[0]....
.L_281:
        /*0268*/ 	.word	0x00006710


	//   ....[1]....
        /*026c*/ 	.word	0x00006770


	//----- nvinfo : EIATTR_MAX_THREADS
	.align		4
.L_282:
        /*0270*/ 	.byte	0x04, 0x05
        /*0272*/ 	.short	(.L_284 - .L_283)
.L_283:
        /*0274*/ 	.word	0x00000100
        /*0278*/ 	.word	0x00000001
        /*027c*/ 	.word	0x00000001


	//----- nvinfo : EIATTR_CRS_STACK_SIZE
	.align		4
.L_284:
        /*0280*/ 	.byte	0x04, 0x1e
        /*0282*/ 	.short	(.L_286 - .L_285)
.L_285:
        /*0284*/ 	.word	0x00000000


	//----- nvinfo : EIATTR_CBANK_PARAM_SIZE
	.align		4
.L_286:
        /*0288*/ 	.byte	0x03, 0x19
        /*028a*/ 	.short	0x0051


	//----- nvinfo : EIATTR_PARAM_CBANK
	.align		4
        /*028c*/ 	.byte	0x04, 0x0a
        /*028e*/ 	.short	(.L_288 - .L_287)
	.align		4
.L_287:
        /*0290*/ 	.word	index@(.nv.constant0._ZN6thrust24THRUST_300001_SM_1000_NS8cuda_cub4core6detail13_kernel_agentINS1_8__reduce11ReduceAgentINS0_12zip_iteratorIN4cuda3std3__45tupleIJNS0_10device_ptrIdEENS0_17counting_iteratorIlNS0_11use_defaultESF_SF_EEEEEEEPNSB_IJdlEEESJ_iNS1_9__extrema9arg_max_fIdl7CompareEEEEJSI_SK_iN3cub18CUB_300001_SM_100013GridEvenShareIiEENSR_9GridQueueIjEESO_EEEvDpT0_)
        /*0294*/ 	.short	0x0380
        /*0296*/ 	.short	0x0051


	//----- nvinfo : EIATTR_SW_WAR
	.align		4
.L_288:
        /*0298*/ 	.byte	0x04, 0x36
        /*029a*/ 	.short	(.L_290 - .L_289)
.L_289:
        /*029c*/ 	.word	0x00000008
.L_290:


//--------------------- .nv.info._ZN6thrust24THRUST_300001_SM_1000_NS8cuda_cub4core6detail13_kernel_agentINS1_8__reduce11ReduceAgentINS0_12zip_iteratorIN4cuda3std3__45tupleIJNS0_10device_ptrIdEENS0_17counting_iteratorIlNS0_11use_defaultESF_SF_EEEEEEEPNSB_IJdlEEESJ_iNS1_9__extrema9arg_max_fIdl7CompareEEEEJSI_SK_iSO_EEEvDpT0_ --------------------------
	.section	.nv.info._ZN6thrust24THRUST_300001_SM_1000_NS8cuda_cub4core6detail13_kernel_agentINS1_8__reduce11ReduceAgentINS0_12zip_iteratorIN4cuda3std3__45tupleIJNS0_10device_ptrIdEENS0_17counting_iteratorIlNS0_11use_defaultESF_SF_EEEEEEEPNSB_IJdlEEESJ_iNS1_9__extrema9arg_max_fIdl7CompareEEEEJSI_SK_iSO_EEEvDpT0_,"",@"SHT_CUDA_INFO"
	.sectionflags	@""
	.align	4


	//----- nvinfo : EIATTR_CUDA_API_VERSION
	.align		4
        /*0000*/ 	.byte	0x04, 0x37
        /*0002*/ 	.short	(.L_292 - .L_291)
.L_291:
        /*0004*/ 	.word	0x00000082


	//----- nvinfo : EIATTR_KPARAM_INFO
	.align		4
.L_292:
        /*0008*/ 	.byte	0x04, 0x17
        /*000a*/ 	.short	(.L_294 - .L_293)
.L_293:
        /*000c*/ 	.word	0x00000000
        /*0010*/ 	.short	0x0003
        /*0012*/ 	.short	0x001c
        /*0014*/ 	.byte	0x00, 0xf0, 0x05, 0x00


	//----- nvinfo : EIATTR_KPARAM_INFO
	.align		4
.L_294:
        /*0018*/ 	.byte	0x04, 0x17
        /*001a*/ 	.short	(.L_296 - .L_295)
.L_295:
        /*001c*/ 	.word	0x00000000
        /*0020*/ 	.short	0x0002
        /*0022*/ 	.short	0x0018
        /*0024*/ 	.byte	0x00, 0xf0, 0x11, 0x00


	//----- nvinfo : EIATTR_KPARAM_INFO
	.align		4
.L_296:
        /*0028*/ 	.byte	0x04, 0x17
        /*002a*/ 	.short	(.L_298 - .L_297)
.L_297:
        /*002c*/ 	.word	0x00000000
        /*0030*/ 	.short	0x0001
        /*0032*/ 	.short	0x0010
        /*0034*/ 	.byte	0x00, 0xf5, 0x21, 0x00


	//----- nvinfo : EIATTR_KPARAM_INFO
	.align		4
.L_298:
        /*0038*/ 	.byte	0x04, 0x17
        /*003a*/ 	.short	(.L_300 - .L_299)
.L_299:
        /*003c*/ 	.word	0x00000000
        /*0040*/ 	.short	0x0000
        /*0042*/ 	.short	0x0000
        /*0044*/ 	.byte	0x00, 0xf0, 0x41, 0x00


	//----- nvinfo : EIATTR_SPARSE_MMA_MASK
	.align		4
.L_300:
        /*0048*/ 	.byte	0x03, 0x50
        /*004a*/ 	.short	0x0000


	//----- nvinfo : EIATTR_MAXREG_COUNT
	.align		4
        /*004c*/ 	.byte	0x03, 0x1b
        /*004e*/ 	.short	0x00ff


	//----- nvinfo : EIATTR_NUM_BARRIERS
	.align		4
        /*0050*/ 	.byte	0x02, 0x4c
        /*0052*/ 	.byte	0x01
	.zero		1


	//----- nvinfo : EIATTR_MERCURY_ISA_VERSION
	.align		4
        /*0054*/ 	.byte	0x03, 0x5f
        /*0056*/ 	.short	0x0101


	//----- nvinfo : EIATTR_COOP_GROUP_MASK_REGIDS
	.align		4
        /*0058*/ 	.byte	0x04, 0x29
        /*005a*/ 	.short	(.L_302 - .L_301)


	//   ....[0]....
.L_301:
        /*005c*/ 	.word	0xffffffff


	//   ....[1]....
        /*0060*/ 	.word	0xffffffff


	//   ....[2]....
        /*0064*/ 	.word	0xffffffff


	//   ....[3]....
        /*0068*/ 	.word	0xffffffff


	//   ....[4]....
        /*006c*/ 	.word	0xffffffff


	//   ....[5]....
        /*0070*/ 	.word	0xffffffff


	//   ....[6]....
        /*0074*/ 	.word	0xffffffff


	//   ....[7]....
        /*0078*/ 	.word	0xffffffff


	//   ....[8]....
        /*007c*/ 	.word	0xffffffff


	//   ....[9]....
        /*0080*/ 	.word	0xffffffff


	//   ....[10]....
        /*0084*/ 	.word	0xffffffff


	//   ....[11]....
        /*0088*/ 	.word	0xffffffff


	//   ....[12]....
        /*008c*/ 	.word	0xffffffff


	//   ....[13]....
        /*0090*/ 	.word	0xffffffff


	//   ....[14]....
        /*0094*/ 	.word	0xffffffff


	//   ....[15]....
        /*0098*/ 	.word	0xffffffff


	//   ....[16]....
        /*009c*/ 	.word	0xffffffff


	//   ....[17]....
        /*00a0*/ 	.word	0xffffffff


	//   ....[18]....
        /*00a4*/ 	.word	0xffffffff


	//   ....[19]....
        /*00a8*/ 	.word	0xffffffff


	//   ....[20]....
        /*00ac*/ 	.word	0xffffffff


	//   ....[21]....
        /*00b0*/ 	.word	0xffffffff


	//   ....[22]....
        /*00b4*/ 	.word	0xffffffff


	//   ....[23]....
        /*00b8*/ 	.word	0xffffffff


	//   ....[24]....
        /*00bc*/ 	.word	0xffffffff


	//   ....[25]....
        /*00c0*/ 	.word	0xffffffff


	//   ....[26]....
        /*00c4*/ 	.word	0xffffffff


	//   ....[27]....
        /*00c8*/ 	.word	0xffffffff


	//   ....[28]....
        /*00cc*/ 	.word	0xffffffff


	//   ....[29]....
        /*00d0*/ 	.word	0xffffffff


	//   ....[30]....
        /*00d4*/ 	.word	0xffffffff


	//   ....[31]....
        /*00d8*/ 	.word	0xffffffff


	//   ....[32]....
        /*00dc*/ 	.word	0xffffffff


	//   ....[33]....
        /*00e0*/ 	.word	0xffffffff


	//   ....[34]....
        /*00e4*/ 	.word	0xffffffff


	//   ....[35]....
        /*00e8*/ 	.word	0xffffffff


	//   ....[36]....
        /*00ec*/ 	.word	0xffffffff


	//   ....[37]....
        /*00f0*/ 	.word	0xffffffff


	//   ....[38]....
        /*00f4*/ 	.word	0xffffffff


	//   ....[39]....
        /*00f8*/ 	.word	0xffffffff


	//   ....[40]....
        /*00fc*/ 	.word	0xffffffff


	//   ....[41]....
        /*0100*/ 	.word	0xffffffff


	//   ....[42]....
        /*0104*/ 	.word	0xffffffff


	//   ....[43]....
        /*0108*/ 	.word	0xffffffff


	//   ....[44]....
        /*010c*/ 	.word	0xffffffff


	//   ....[45]....
        /*0110*/ 	.word	0xffffffff


	//   ....[46]....
        /*0114*/ 	.word	0xffffffff


	//   ....[47]....
        /*0118*/ 	.word	0xffffffff


	//   ....[48]....
        /*011c*/ 	.word	0xffffffff


	//   ....[49]....
        /*0120*/ 	.word	0xffffffff


	//   ....[50]....
        /*0124*/ 	.word	0xffffffff


	//   ....[51]....
        /*0128*/ 	.word	0xffffffff


	//   ....[52]....
        /*012c*/ 	.word	0xffffffff


	//   ....[53]....
        /*0130*/ 	.word	0xffffffff


	//   ....[54]....
        /*0134*/ 	.word	0xffffffff


	//   ....[55]....
        /*0138*/ 	.word	0xffffffff


	//   ....[56]....
        /*013c*/ 	.word	0xffffffff


	//   ....[57]....
        /*0140*/ 	.word	0xffffffff


	//   ....[58]....
        /*0144*/ 	.word	0xffffffff


	//   ....[59]....
        /*0148*/ 	.word	0xffffffff


	//----- nvinfo : EIATTR_COOP_GROUP_INSTR_OFFSETS
	.align		4
.L_302:
        /*014c*/ 	.byte	0x04, 0x28
        /*014e*/ 	.short	(.L_304 - .L_303)


	//   ....[0]....
.L_303:
        /*0150*/ 	.word	0x00000c90


	//   ....[1]....
        /*0154*/ 	.word	0x00000cc0


	//   ....[2]....
        /*0158*/ 	.word	0x00000ce0


	//   ....[3]....
        /*015c*/ 	.word	0x00000cf0


	//   ....[4]....
        /*0160*/ 	.word	0x00000e80


	//   ....[5]....
        /*0164*/ 	.word	0x00000eb0


	//   ....[6]....
        /*0168*/ 	.word	0x00000ee0


	//   ....[7]....
        /*016c*/ 	.word	0x00000f00


	//   ....[8]....
        /*0170*/ 	.word	0x00001080


	//   ....[9]....
        /*0174*/ 	.word	0x000010b0


	//   ....[10]....
        /*0178*/ 	.word	0x000010e0


	//   ....[11]....
        /*017c*/ 	.word	0x00001100


	//   ....[12]....
        /*0180*/ 	.word	0x00001280


	//   ....[13]....
        /*0184*/ 	.word	0x000012b0


	//   ....[14]....
        /*0188*/ 	.word	0x000012e0


	//   ....[15]....
        /*018c*/ 	.word	0x00001300


	//   ....[16]....
        /*0190*/ 	.word	0x00001480


	//   ....[17]....
        /*0194*/ 	.word	0x000014b0


	//   ....[18]....
        /*0198*/ 	.word	0x000014e0


	//   ....[19]....
        /*019c*/ 	.word	0x00001500


	//   ....[20]....
        /*01a0*/ 	.word	0x00002260


	//   ....[21]....
        /*01a4*/ 	.word	0x00002270


	//   ....[22]....
        /*01a8*/ 	.word	0x00002280


	//   ....[23]....
        /*01ac*/ 	.word	0x000022a0


	//   ....[24]....
        /*01b0*/ 	.word	0x00002420


	//   ....[25]....
        /*01b4*/ 	.word	0x00002460


	//   ....[26]....
        /*01b8*/ 	.word	0x00002490


	//   ....[27]....
        /*01bc*/ 	.word	0x000024b0


	//   ....[28]....
        /*01c0*/ 	.word	0x00002630


	//   ....[29]....
        /*01c4*/ 	.word	0x00002670


	//   ....[30]....
        /*01c8*/ 	.word	0x000026a0


	//   ....[31]....
        /*01cc*/ 	.word	0x000026c0


	//   ....[32]....
        /*01d0*/ 	.word	0x00002840


	//   ....[33]....
        /*01d4*/ 	.word	0x00002880


	//   ....[34]....
        /*01d8*/ 	.word	0x000028b0


	//   ....[35]....
        /*01dc*/ 	.word	0x000028d0


	//   ....[36]....
        /*01e0*/ 	.word	0x00002a50


	//   ....[37]....
        /*01e4*/ 	.word	0x00002a90


	//   ....[38]....
        /*01e8*/ 	.word	0x00002ac0


	//   ....[39]....
        /*01ec*/ 	.word	0x00002ae0


	//   ....[40]....
        /*01f0*/ 	.word	0x00004f90


	//   ....[41]....
        /*01f4*/ 	.word	0x00004fc0


	//   ....[42]....
        /*01f8*/ 	.word	0x00004fe0


	//   ....[43]....
        /*01fc*/ 	.word	0x00004ff0


	//   ....[44]....
        /*0200*/ 	.word	0x00005180


	//   ....[45]....
        /*0204*/ 	.word	0x000051b0


	//   ....[46]....
        /*0208*/ 	.word	0x000051e0


	//   ....[47]....
        /*020c*/ 	.word	0x00005200


	//   ....[48]....
        /*0210*/ 	.word	0x00005380


	//   ....[49]....
        /*0214*/ 	.word	0x000053b0


	//   ....[50]....
        /*0218*/ 	.word	0x000053e0


	//   ....[51]....
        /*021c*/ 	.word	0x00005400


	//   ....[52]....
        /*0220*/ 	.word	0x00005580


	//   ....[53]....
        /*0224*/ 	.word	0x000055c0


	//   ....[54]....
        /*0228*/ 	.word	0x000055f0


	//   ....[55]....
        /*022c*/ 	.word	0x00005600


	//   ....[56]....
        /*0230*/ 	.word	0x00005780


	//   ....[57]....
        /*0234*/ 	.word	0x000057b0


	//   ....[58]....
        /*0238*/ 	.word	0x000057e0


	//   ....[59]....
        /*023c*/ 	.word	0x00005800


	//----- nvinfo : EIATTR_VRC_CTA_INIT_COUNT
	.align		4
.L_304:
        /*0240*/ 	.byte	0x02, 0x4a
	.zero		1
	.zero		1


	//----- nvinfo : EIATTR_EXIT_INSTR_OFFSETS
	.align		4
        /*0244*/ 	.byte	0x04, 0x1c
        /*0246*/ 	.short	(.L_306 - .L_305)


	//   ....[0]....
.L_305:
        /*0248*/ 	.word	0x00000030


	//   ....[1]....
        /*024c*/ 	.word	0x000064a0


	//   ....[2]....
        /*0250*/ 	.word	0x000064e0


	//----- nvinfo : EIATTR_MAX_THREADS
	.align		4
.L_306:
        /*0254*/ 	.byte	0x04, 0x05
        /*0256*/ 	.short	(.L_308 - .L_307)
.L_307:
        /*0258*/ 	.word	0x00000100
        /*025c*/ 	.word	0x00000001
        /*0260*/ 	.word	0x00000001


	//----- nvinfo : EIATTR_CRS_STACK_SIZE
	.align		4
.L_308:
        /*0264*/ 	.byte	0x04, 0x1e
        /*0266*/ 	.short	(.L_310 - .L_309)
.L_309:
        /*0268*/ 	.word	0x00000000


	//----- nvinfo : EIATTR_CBANK_PARAM_SIZE
	.align		4
.L_310:
        /*026c*/ 	.byte	0x03, 0x19
        /*026e*/ 	.short	0x001d


	//----- nvinfo : EIATTR_PARAM_CBANK
	.align		4
        /*0270*/ 	.byte	0x04, 0x0a
        /*0272*/ 	.short	(.L_312 - .L_311)
	.align		4
.L_311:
        /*0274*/ 	.word	index@(.nv.constant0._ZN6thrust24THRUST_300001_SM_1000_NS8cuda_cub4core6detail13_kernel_agentINS1_8__reduce11ReduceAgentINS0_12zip_iteratorIN4cuda3std3__45tupleIJNS0_10device_ptrIdEENS0_17counting_iteratorIlNS0_11use_defaultESF_SF_EEEEEEEPNSB_IJdlEEESJ_iNS1_9__extrema9arg_max_fIdl7CompareEEEEJSI_SK_iSO_EEEvDpT0_)
        /*0278*/ 	.short	0x0380
        /*027a*/ 	.short	0x001d


	//----- nvinfo : EIATTR_SW_WAR
	.align		4
.L_312:
        /*027c*/ 	.byte	0x04, 0x36
        /*027e*/ 	.short	(.L_314 - .L_313)
.L_313:
        /*0280*/ 	.word	0x00000008
.L_314:


//--------------------- .nv.info._Z5solvePdj      --------------------------
	.section	.nv.info._Z5solvePdj,"",@"SHT_CUDA_INFO"
	.sectionflags	@""
	.align	4


	//----- nvinfo : EIATTR_CUDA_API_VERSION
	.align		4
        /*0000*/ 	.byte	0x04, 0x37
        /*0002*/ 	.short	(.L_316 - .L_315)
.L_315:
        /*0004*/ 	.word	0x00000082


	//----- nvinfo : EIATTR_KPARAM_INFO
	.align		4
.L_316:
        /*0008*/ 	.byte	0x04, 0x17
        /*000a*/ 	.short	(.L_318 - .L_317)
.L_317:
        /*000c*/ 	.word	0x00000000
        /*0010*/ 	.short	0x0001
        /*0012*/ 	.short	0x0008
        /*0014*/ 	.byte	0x00, 0xf0, 0x11, 0x00


	//----- nvinfo : EIATTR_KPARAM_INFO
	.align		4
.L_318:
        /*0018*/ 	.byte	0x04, 0x17
        /*001a*/ 	.short	(.L_320 - .L_319)
.L_319:
        /*001c*/ 	.word	0x00000000
        /*0020*/ 	.short	0x0000
        /*0022*/ 	.short	0x0000
        /*0024*/ 	.byte	0x00, 0xf5, 0x21, 0x00


	//----- nvinfo : EIATTR_SPARSE_MMA_MASK
	.align		4
.L_320:
        /*0028*/ 	.byte	0x03, 0x50
        /*002a*/ 	.short	0x0000


	//----- nvinfo : EIATTR_MAXREG_COUNT
	.align		4
        /*002c*/ 	.byte	0x03, 0x1b
        /*002e*/ 	.short	0x00ff


	//----- nvinfo : EIATTR_MERCURY_ISA_VERSION
	.align		4
        /*0030*/ 	.byte	0x03, 0x5f
        /*0032*/ 	.short	0x0101


	//----- nvinfo : EIATTR_VRC_CTA_INIT_COUNT
	.align		4
        /*0034*/ 	.byte	0x02, 0x4a
	.zero		1
	.zero		1


	//----- nvinfo : EIATTR_EXIT_INSTR_OFFSETS
	.align		4
        /*0038*/ 	.byte	0x04, 0x1c
        /*003a*/ 	.short	(.L_322 - .L_321)


	//   ....[0]....
.L_321:
        /*003c*/ 	.word	0x00000070


	//   ....[1]....
        /*0040*/ 	.word	0x000002b0


	//----- nvinfo : EIATTR_CRS_STACK_SIZE
	.align		4
.L_322:
        /*0044*/ 	.byte	0x04, 0x1e
        /*0046*/ 	.short	(.L_324 - .L_323)
.L_323:
        /*0048*/ 	.word	0x00000000


	//----- nvinfo : EIATTR_CBANK_PARAM_SIZE
	.align		4
.L_324:
        /*004c*/ 	.byte	0x03, 0x19
        /*004e*/ 	.short	0x000c


	//----- nvinfo : EIATTR_PARAM_CBANK
	.align		4
        /*0050*/ 	.byte	0x04, 0x0a
        /*0052*/ 	.short	(.L_326 - .L_325)
	.align		4
.L_325:
        /*0054*/ 	.word	index@(.nv.constant0._Z5solvePdj)
        /*0058*/ 	.short	0x0380
        /*005a*/ 	.short	0x000c


	//----- nvinfo : EIATTR_SW_WAR
	.align		4
.L_326:
        /*005c*/ 	.byte	0x04, 0x36
        /*005e*/ 	.short	(.L_328 - .L_327)
.L_327:
        /*0060*/ 	.word	0x00000008
.L_328:


//--------------------- .nv.info._Z17column_to_null_upPdjj --------------------------
	.section	.nv.info._Z17column_to_null_upPdjj,"",@"SHT_CUDA_INFO"
	.sectionflags	@""
	.align	4


	//----- nvinfo : EIATTR_CUDA_API_VERSION
	.align		4
        /*0000*/ 	.byte	0x04, 0x37
        /*0002*/ 	.short	(.L_330 - .L_329)
.L_329:
        /*0004*/ 	.word	0x00000082


	//----- nvinfo : EIATTR_KPARAM_INFO
	.align		4
.L_330:
        /*0008*/ 	.byte	0x04, 0x17
        /*000a*/ 	.short	(.L_332 - .L_331)
.L_331:
        /*000c*/ 	.word	0x00000000
        /*0010*/ 	.short	0x0002
        /*0012*/ 	.short	0x000c
        /*0014*/ 	.byte	0x00, 0xf0, 0x11, 0x00


	//----- nvinfo : EIATTR_KPARAM_INFO
	.align		4
.L_332:
        /*0018*/ 	.byte	0x04, 0x17
        /*001a*/ 	.short	(.L_334 - .L_333)
.L_333:
        /*001c*/ 	.word	0x00000000
        /*0020*/ 	.short	0x0001
        /*0022*/ 	.short	0x0008
        /*0024*/ 	.byte	0x00, 0xf0, 0x11, 0x00


	//----- nvinfo : EIATTR_KPARAM_INFO
	.align		4
.L_334:
        /*0028*/ 	.byte	0x04, 0x17
        /*002a*/ 	.short	(.L_336 - .L_335)
.L_335:
        /*002c*/ 	.word	0x00000000
        /*0030*/ 	.short	0x0000
        /*0032*/ 	.short	0x0000
        /*0034*/ 	.byte	0x00, 0xf5, 0x21, 0x00


	//----- nvinfo : EIATTR_SPARSE_MMA_MASK
	.align		4
.L_336:
        /*0038*/ 	.byte	0x03, 0x50
        /*003a*/ 	.short	0x0000


	//----- nvinfo : EIATTR_MAXREG_COUNT
	.align		4
        /*003c*/ 	.byte	0x03, 0x1b
        /*003e*/ 	.short	0x00ff


	//----- nvinfo : EIATTR_MERCURY_ISA_VERSION
	.align		4
        /*0040*/ 	.byte	0x03, 0x5f
        /*0042*/ 	.short	0x0101


	//----- nvinfo : EIATTR_VRC_CTA_INIT_COUNT
	.align		4
        /*0044*/ 	.byte	0x02, 0x4a
	.zero		1
	.zero		1


	//----- nvinfo : EIATTR_EXIT_INSTR_OFFSETS
	.align		4
        /*0048*/ 	.byte	0x04, 0x1c
        /*004a*/ 	.short	(.L_338 - .L_337)


	//   ....[0]....
.L_337:
        /*004c*/ 	.word	0x00000070


	//   ....[1]....
        /*0050*/ 	.word	0x00000350


	//----- nvinfo : EIATTR_CRS_STACK_SIZE
	.align		4
.L_338:
        /*0054*/ 	.byte	0x04, 0x1e
        /*0056*/ 	.short	(.L_340 - .L_339)
.L_339:
        /*0058*/ 	.word	0x00000000


	//----- nvinfo : EIATTR_CBANK_PARAM_SIZE
	.align		4
.L_340:
        /*005c*/ 	.byte	0x03, 0x19
        /*005e*/ 	.short	0x0010


	//----- nvinfo : EIATTR_PARAM_CBANK
	.align		4
        /*0060*/ 	.byte	0x04, 0x0a
        /*0062*/ 	.short	(.L_342 - .L_341)
	.align		4
.L_341:
        /*0064*/ 	.word	index@(.nv.constant0._Z17column_to_null_upPdjj)
        /*0068*/ 	.short	0x0380
        /*006a*/ 	.short	0x0010


	//----- nvinfo : EIATTR_SW_WAR
	.align		4
.L_342:
        /*006c*/ 	.byte	0x04, 0x36
        /*006e*/ 	.short	(.L_344 - .L_343)
.L_343:
        /*0070*/ 	.word	0x00000008
.L_344:


//--------------------- .nv.info._Z19column_to_null_downPdjj --------------------------
	.section	.nv.info._Z19column_to_null_downPdjj,"",@"SHT_CUDA_INFO"
	.sectionflags	@""
	.align	4


	//----- nvinfo : EIATTR_CUDA_API_VERSION
	.align		4
        /*0000*/ 	.byte	0x04, 0x37
        /*0002*/ 	.short	(.L_346 - .L_345)
.L_345:
        /*0004*/ 	.word	0x00000082


	//----- nvinfo : EIATTR_KPARAM_INFO
	.align		4
.L_346:
        /*0008*/ 	.byte	0x04, 0x17
        /*000a*/ 	.short	(.L_348 - .L_347)
.L_347:
        /*000c*/ 	.word	0x00000000
        /*0010*/ 	.short	0x0002
        /*0012*/ 	.short	0x000c
        /*0014*/ 	.byte	0x00, 0xf0, 0x11, 0x00


	//----- nvinfo : EIATTR_KPARAM_INFO
	.align		4
.L_348:
        /*0018*/ 	.byte	0x04, 0x17
        /*001a*/ 	.short	(.L_350 - .L_349)
.L_349:
        /*001c*/ 	.word	0x00000000
        /*0020*/ 	.short	0x0001
        /*0022*/ 	.short	0x0008
        /*0024*/ 	.byte	0x00, 0xf0, 0x11, 0x00


	//----- nvinfo : EIATTR_KPARAM_INFO
	.align		4
.L_350:
        /*0028*/ 	.byte	0x04, 0x17
        /*002a*/ 	.short	(.L_352 - .L_351)
.L_351:
        /*002c*/ 	.word	0x00000000
        /*0030*/ 	.short	0x0000
        /*0032*/ 	.short	0x0000
        /*0034*/ 	.byte	0x00, 0xf5, 0x21, 0x00


	//----- nvinfo : EIATTR_SPARSE_MMA_MASK
	.align		4
.L_352:
        /*0038*/ 	.byte	0x03, 0x50
        /*003a*/ 	.short	0x0000


	//----- nvinfo : EIATTR_MAXREG_COUNT
	.align		4
        /*003c*/ 	.byte	0x03, 0x1b
        /*003e*/ 	.short	0x00ff


	//----- nvinfo : EIATTR_MERCURY_ISA_VERSION
	.align		4
        /*0040*/ 	.byte	0x03, 0x5f
        /*0042*/ 	.short	0x0101


	//----- nvinfo : EIATTR_VRC_CTA_INIT_COUNT
	.align		4
        /*0044*/ 	.byte	0x02, 0x4a
	.zero		1
	.zero		1


	//----- nvinfo : EIATTR_EXIT_INSTR_OFFSETS
	.align		4
        /*0048*/ 	.byte	0x04, 0x1c
        /*004a*/ 	.short	(.L_354 - .L_353)


	//   ....[0]....
.L_353:
        /*004c*/ 	.word	0x00000090


	//   ....[1]....
        /*0050*/ 	.word	0x000004c0


	//----- nvinfo : EIATTR_CRS_STACK_SIZE
	.align		4
.L_354:
        /*0054*/ 	.byte	0x04, 0x1e
        /*0056*/ 	.short	(.L_356 - .L_355)
.L_355:
        /*0058*/ 	.word	0x00000000


	//----- nvinfo : EIATTR_CBANK_PARAM_SIZE
	.align		4
.L_356:
        /*005c*/ 	.byte	0x03, 0x19
        /*005e*/ 	.short	0x0010


	//----- nvinfo : EIATTR_PARAM_CBANK
	.align		4
        /*0060*/ 	.byte	0x04, 0x0a
        /*0062*/ 	.short	(.L_358 - .L_357)
	.align		4
.L_357:
        /*0064*/ 	.word	index@(.nv.constant0._Z19column_to_null_downPdjj)
        /*0068*/ 	.short	0x0380
        /*006a*/ 	.short	0x0010


	//----- nvinfo : EIATTR_SW_WAR
	.align		4
.L_358:
        /*006c*/ 	.byte	0x04, 0x36
        /*006e*/ 	.short	(.L_360 - .L_359)
.L_359:
        /*0070*/ 	.word	0x00000008
.L_360:


//--------------------- .nv.info._Z13row_switchingPdjjj --------------------------
	.section	.nv.info._Z13row_switchingPdjjj,"",@"SHT_CUDA_INFO"
	.sectionflags	@""
	.align	4


	//----- nvinfo : EIATTR_CUDA_API_VERSION
	.align		4
        /*0000*/ 	.byte	0x04, 0x37
        /*0002*/ 	.short	(.L_362 - .L_361)
.L_361:
        /*0004*/ 	.word	0x00000082


	//----- nvinfo : EIATTR_KPARAM_INFO
	.align		4
.L_362:
        /*0008*/ 	.byte	0x04, 0x17
        /*000a*/ 	.short	(.L_364 - .L_363)
.L_363:
        /*000c*/ 	.word	0x00000000
        /*0010*/ 	.short	0x0003
        /*0012*/ 	.short	0x0010
        /*0014*/ 	.byte	0x00, 0xf0, 0x11, 0x00


	//----- nvinfo : EIATTR_KPARAM_INFO
	.align		4
.L_364:
        /*0018*/ 	.byte	0x04, 0x17
        /*001a*/ 	.short	(.L_366 - .L_365)
.L_365:
        /*001c*/ 	.word	0x00000000
        /*0020*/ 	.short	0x0002
        /*0022*/ 	.short	0x000c
        /*0024*/ 	.byte	0x00, 0xf0, 0x11, 0x00


	//----- nvinfo : EIATTR_KPARAM_INFO
	.align		4
.L_366:
        /*0028*/ 	.byte	0x04, 0x17
        /*002a*/ 	.short	(.L_368 - .L_367)
.L_367:
        /*002c*/ 	.word	0x00000000
        /*0030*/ 	.short	0x0001
        /*0032*/ 	.short	0x0008
        /*0034*/ 	.byte	0x00, 0xf0, 0x11, 0x00


	//----- nvinfo : EIATTR_KPARAM_INFO
	.align		4
.L_368:
        /*0038*/ 	.byte	0x04, 0x17
        /*003a*/ 	.short	(.L_370 - .L_369)
.L_369:
        /*003c*/ 	.word	0x00000000
        /*0040*/ 	.short	0x0000
        /*0042*/ 	.short	0x0000
        /*0044*/ 	.byte	0x00, 0xf5, 0x21, 0x00


	//----- nvinfo : EIATTR_SPARSE_MMA_MASK
	.align		4
.L_370:
        /*0048*/ 	.byte	0x03, 0x50
        /*004a*/ 	.short	0x0000


	//----- nvinfo : EIATTR_MAXREG_COUNT
	.align		4
        /*004c*/ 	.byte	0x03, 0x1b
        /*004e*/ 	.short	0x00ff


	//----- nvinfo : EIATTR_MERCURY_ISA_VERSION
	.align		4
        /*0050*/ 	.byte	0x03, 0x5f
        /*0052*/ 	.short	0x0101


	//----- nvinfo : EIATTR_VRC_CTA_INIT_COUNT
	.align		4
        /*0054*/ 	.byte	0x02, 0x4a
	.zero		1
	.zero		1


	//----- nvinfo : EIATTR_EXIT_INSTR_OFFSETS
	.align		4
        /*0058*/ 	.byte	0x04, 0x1c
        /*005a*/ 	.short	(.L_372 - .L_371)


	//   ....[0]....
.L_371:
        /*005c*/ 	.word	0x00000080


	//   ....[1]....
        /*0060*/ 	.word	0x000001a0


	//----- nvinfo : EIATTR_CRS_STACK_SIZE
	.align		4
.L_372:
        /*0064*/ 	.byte	0x04, 0x1e
        /*0066*/ 	.short	(.L_374 - .L_373)
.L_373:
        /*0068*/ 	.word	0x00000000


	//----- nvinfo : EIATTR_CBANK_PARAM_SIZE
	.align		4
.L_374:
        /*006c*/ 	.byte	0x03, 0x19
        /*006e*/ 	.short	0x0014


	//----- nvinfo : EIATTR_PARAM_CBANK
	.align		4
        /*0070*/ 	.byte	0x04, 0x0a
        /*0072*/ 	.short	(.L_376 - .L_375)
	.align		4
.L_375:
        /*0074*/ 	.word	index@(.nv.constant0._Z13row_switchingPdjjj)
        /*0078*/ 	.short	0x0380
        /*007a*/ 	.short	0x0014


	//----- nvinfo : EIATTR_SW_WAR
	.align		4
.L_376:
        /*007c*/ 	.byte	0x04, 0x36
        /*007e*/ 	.short	(.L_378 - .L_377)
.L_377:
        /*0080*/ 	.word	0x00000008
.L_378:


//--------------------- .nv.callgraph             --------------------------
	.section	.nv.callgraph,"",@"SHT_CUDA_CALLGRAPH"
	.align	4
	.sectionentsize	8
	.align		4
        /*0000*/ 	.word	0x00000000
	.align		4
        /*0004*/ 	.word	0xffffffff
	.align		4
        /*0008*/ 	.word	0x00000000
	.align		4
        /*000c*/ 	.word	0xfffffffe
	.align		4
        /*0010*/ 	.word	0x00000000
	.align		4
        /*0014*/ 	.word	0xfffffffd
	.align		4
        /*0018*/ 	.word	0x00000000
	.align		4
        /*001c*/ 	.word	0xfffffffc


//--------------------- .nv.constant4             --------------------------
	.section	.nv.constant4,"a",@progbits
	.align	8
	.align		8
.nv.constant4:
        /*0000*/ 	.dword	_ZN30_INTERNAL_1006cf1e_4_k_cu_main4cuda3std3__45__cpo5beginE
	.align		8
        /*0008*/ 	.dword	_ZN30_INTERNAL_1006cf1e_4_k_cu_main4cuda3std3__45__cpo3endE
	.align		8
        /*0010*/ 	.dword	_ZN30_INTERNAL_1006cf1e_4_k_cu_main4cuda3std3__45__cpo6cbeginE
	.align		8
        /*0018*/ 	.dword	_ZN30_INTERNAL_1006cf1e_4_k_cu_main4cuda3std3__45__cpo4cendE
	.align		8
        /*0020*/ 	.dword	_ZN30_INTERNAL_1006cf1e_4_k_cu_main4cuda3std3__45__cpo6rbeginE
	.align		8
        /*0028*/ 	.dword	_ZN30_INTERNAL_1006cf1e_4_k_cu_main4cuda3std3__45__cpo4rendE
	.align		8
        /*0030*/ 	.dword	_ZN30_INTERNAL_1006cf1e_4_k_cu_main4cuda3std3__45__cpo7crbeginE
	.align		8
        /*0038*/ 	.dword	_ZN30_INTERNAL_1006cf1e_4_k_cu_main4cuda3std3__45__cpo5crendE
	.align		8
        /*0040*/ 	.dword	_ZN30_INTERNAL_1006cf1e_4_k_cu_main4cuda3std3__432_GLOBAL__N__1006cf1e_4_k_cu_main6ignoreE
	.align		8
        /*0048*/ 	.dword	_ZN30_INTERNAL_1006cf1e_4_k_cu_main4cuda3std3__419piecewise_constructE
	.align		8
        /*0050*/ 	.dword	_ZN30_INTERNAL_1006cf1e_4_k_cu_main4cuda3std3__48in_placeE
	.align		8
        /*0058*/ 	.dword	_ZN30_INTERNAL_1006cf1e_4_k_cu_main4cuda3std3__420unreachable_sentinelE
	.align		8
        /*0060*/ 	.dword	_ZN30_INTERNAL_1006cf1e_4_k_cu_main4cuda3std3__47nulloptE
	.align		8
        /*0068*/ 	.dword	_ZN30_INTERNAL_1006cf1e_4_k_cu_main4cuda3std3__48unexpectE
	.align		8
        /*0070*/ 	.dword	_ZN30_INTERNAL_1006cf1e_4_k_cu_main4cuda3std6ranges3__45__cpo4swapE
	.align		8
        /*0078*/ 	.dword	_ZN30_INTERNAL_1006cf1e_4_k_cu_main4cuda3std6ranges3__45__cpo9iter_moveE
	.align		8
        /*0080*/ 	.dword	_ZN30_INTERNAL_1006cf1e_4_k_cu_main4cuda3std6ranges3__45__cpo5beginE
	.align		8
        /*0088*/ 	.dword	_ZN30_INTERNAL_1006cf1e_4_k_cu_main4cuda3std6ranges3__45__cpo3endE
	.align		8
        /*0090*/ 	.dword	_ZN30_INTERNAL_1006cf1e_4_k_cu_main4cuda3std6ranges3__45__cpo6cbeginE
	.align		8
        /*0098*/ 	.dword	_ZN30_INTERNAL_1006cf1e_4_k_cu_main4cuda3std6ranges3__45__cpo4cendE
	.align		8
        /*00a0*/ 	.dword	_ZN30_INTERNAL_1006cf1e_4_k_cu_main4cuda3std6ranges3__45__cpo7advanceE
	.align		8
        /*00a8*/ 	.dword	_ZN30_INTERNAL_1006cf1e_4_k_cu_main4cuda3std6ranges3__45__cpo9iter_swapE
	.align		8
        /*00b0*/ 	.dword	_ZN30_INTERNAL_1006cf1e_4_k_cu_main4cuda3std6ranges3__45__cpo4nextE
	.align		8
        /*00b8*/ 	.dword	_ZN30_INTERNAL_1006cf1e_4_k_cu_main4cuda3std6ranges3__45__cpo4prevE
	.align		8
        /*00c0*/ 	.dword	_ZN30_INTERNAL_1006cf1e_4_k_cu_main4cuda3std6ranges3__45__cpo4dataE
	.align		8
        /*00c8*/ 	.dword	_ZN30_INTERNAL_1006cf1e_4_k_cu_main4cuda3std6ranges3__45__cpo5cdataE
	.align		8
        /*00d0*/ 	.dword	_ZN30_INTERNAL_1006cf1e_4_k_cu_main4cuda3std6ranges3__45__cpo4sizeE
	.align		8
        /*00d8*/ 	.dword	_ZN30_INTERNAL_1006cf1e_4_k_cu_main4cuda3std6ranges3__45__cpo5ssizeE
	.align		8
        /*00e0*/ 	.dword	_ZN30_INTERNAL_1006cf1e_4_k_cu_main4cuda3std6ranges3__45__cpo8distanceE
	.align		8
        /*00e8*/ 	.dword	_ZN30_INTERNAL_1006cf1e_4_k_cu_main6thrust24THRUST_300001_SM_1000_NS8cuda_cub3parE
	.align		8
        /*00f0*/ 	.dword	_ZN30_INTERNAL_1006cf1e_4_k_cu_main6thrust24THRUST_300001_SM_1000_NS8cuda_cub10par_nosyncE
	.align		8
        /*00f8*/ 	.dword	_ZN30_INTERNAL_1006cf1e_4_k_cu_main6thrust24THRUST_300001_SM_1000_NS6system6detail10sequential3seqE
	.align		8
        /*0100*/ 	.dword	_ZN30_INTERNAL_1006cf1e_4_k_cu_main6thrust24THRUST_300001_SM_1000_NS6system3cpp3parE
	.align		8
        /*0108*/ 	.dword	_ZN30_INTERNAL_1006cf1e_4_k_cu_main6thrust24THRUST_300001_SM_1000_NS12placeholders2_1E
	.align		8
        /*0110*/ 	.dword	_ZN30_INTERNAL_1006cf1e_4_k_cu_main6thrust24THRUST_300001_SM_1000_NS12placeholders2_2E
	.align		8
        /*0118*/ 	.dword	_ZN30_INTERNAL_1006cf1e_4_k_cu_main6thrust24THRUST_300001_SM_1000_NS12placeholders2_3E
	.align		8
        /*0120*/ 	.dword	_ZN30_INTERNAL_1006cf1e_4_k_cu_main6thrust24THRUST_300001_SM_1000_NS12placeholders2_4E
	.align		8
        /*0128*/ 	.dword	_ZN30_INTERNAL_1006cf1e_4_k_cu_main6thrust24THRUST_300001_SM_1000_NS12placeholders2_5E
	.align		8
        /*0130*/ 	.dword	_ZN30_INTERNAL_1006cf1e_4_k_cu_main6thrust24THRUST_300001_SM_1000_NS12placeholders2_6E
	.align		8
        /*0138*/ 	.dword	_ZN30_INTERNAL_1006cf1e_4_k_cu_main6thrust24THRUST_300001_SM_1000_NS12placeholders2_7E
	.align		8
        /*0140*/ 	.dword	_ZN30_INTERNAL_1006cf1e_4_k_cu_main6thrust24THRUST_300001_SM_1000_NS12placeholders2_8E
	.align		8
        /*0148*/ 	.dword	_ZN30_INTERNAL_1006cf1e_4_k_cu_main6thrust24THRUST_300001_SM_1000_NS12placeholders2_9E
	.align		8
        /*0150*/ 	.dword	_ZN30_INTERNAL_1006cf1e_4_k_cu_main6thrust24THRUST_300001_SM_1000_NS12placeholders3_10E
	.align		8
        /*0158*/ 	.dword	_ZN30_INTERNAL_1006cf1e_4_k_cu_main6thrust24THRUST_300001_SM_1000_NS3seqE
	.align		8
        /*0160*/ 	.dword	_ZN30_INTERNAL_1006cf1e_4_k_cu_main6thrust24THRUST_300001_SM_1000_NS6deviceE


//--------------------- .text._ZN3cub18CUB_300001_SM_10006detail11EmptyKernelIvEEvv --------------------------
	.section	.text._ZN3cub18CUB_300001_SM_10006detail11EmptyKernelIvEEvv,"ax",@progbits
	.align	128
        .global         _ZN3cub18CUB_300001_SM_10006detail11EmptyKernelIvEEvv
        .type           _ZN3cub18CUB_300001_SM_10006detail11EmptyKernelIvEEvv,@function
        .size           _ZN3cub18CUB_300001_SM_10006detail11EmptyKernelIvEEvv,(.L_x_737 - _ZN3cub18CUB_300001_SM_10006detail11EmptyKernelIvEEvv)
        .other          _ZN3cub18CUB_300001_SM_10006detail11EmptyKernelIvEEvv,@"STO_CUDA_ENTRY STV_DEFAULT"
_ZN3cub18CUB_300001_SM_10006detail11EmptyKernelIvEEvv:
.text._ZN3cub18CUB_300001_SM_10006detail11EmptyKernelIvEEvv:
[----:B------:R-:W-:Y:S01]  /*0000*/  LDC R1, c[0x0][0x37c] ;  /* 0x0000df00ff017b82 */ /* 0x000fe20000000800 */
[----:B------:R-:W-:Y:S05]  /*0010*/  EXIT ;  /* 0x000000000000794d */ /* 0x000fea0003800000 */
.L_x_0:
[----:B------:R-:W-:-:S00]  /*0020*/  BRA `(.L_x_0) ;  /* 0xfffffffc00fc7947 */ /* 0x000fc0000383ffff */
[----:B------:R-:W-:-:S00]  /*0030*/  NOP ;  /* 0x0000000000007918 */ /* 0x000fc00000000000 */
        /* <DEDUP_REMOVED lines=12> */
.L_x_737:


//--------------------- .text._ZN6thrust24THRUST_300001_SM_1000_NS8cuda_cub4core6detail13_kernel_agentINS1_8__reduce11ReduceAgentIPN4cuda3std3__45tupleIJdlEEESC_SB_lNS1_9__extrema9arg_max_fIdl7CompareEEEEJSC_SC_iSG_EEEvDpT0_ --------------------------
	.section	.text._ZN6thrust24THRUST_300001_SM_1000_NS8cuda_cub4core6detail13_kernel_agentINS1_8__reduce11ReduceAgentIPN4cuda3std3__45tupleIJdlEEESC_SB_lNS1_9__extrema9arg_max_fIdl7CompareEEEEJSC_SC_iSG_EEEvDpT0_,"ax",@progbits
	.align	128
        .global         _ZN6thrust24THRUST_300001_SM_1000_NS8cuda_cub4core6detail13_kernel_agentINS1_8__reduce11ReduceAgentIPN4cuda3std3__45tupleIJdlEEESC_SB_lNS1_9__extrema9arg_max_fIdl7CompareEEEEJSC_SC_iSG_EEEvDpT0_
        .type           _ZN6thrust24THRUST_300001_SM_1000_NS8cuda_cub4core6detail13_kernel_agentINS1_8__reduce11ReduceAgentIPN4cuda3std3__45tupleIJdlEEESC_SB_lNS1_9__extrema9arg_max_fIdl7CompareEEEEJSC_SC_iSG_EEEvDpT0_,@function
        .size           _ZN6thrust24THRUST_300001_SM_1000_NS8cuda_cub4core6detail13_kernel_agentINS1_8__reduce11ReduceAgentIPN4cuda3std3__45tupleIJdlEEESC_SB_lNS1_9__extrema9arg_max_fIdl7CompareEEEEJSC_SC_iSG_EEEvDpT0_,(.L_x_738 - _ZN6thrust24THRUST_300001_SM_1000_NS8cuda_cub4core6detail13_kernel_agentINS1_8__reduce11ReduceAgentIPN4cuda3std3__45tupleIJdlEEESC_SB_lNS1_9__extrema9arg_max_fIdl7CompareEEEEJSC_SC_iSG_EEEvDpT0_)
        .other          _ZN6thrust24THRUST_300001_SM_1000_NS8cuda_cub4core6detail13_kernel_agentINS1_8__reduce11ReduceAgentIPN4cuda3std3__45tupleIJdlEEESC_SB_lNS1_9__extrema9arg_max_fIdl7CompareEEEEJSC_SC_iSG_EEEvDpT0_,@"STO_CUDA_ENTRY STV_DEFAULT"
_ZN6thrust24THRUST_300001_SM_1000_NS8cuda_cub4core6detail13_kernel_agentINS1_8__reduce11ReduceAgentIPN4cuda3std3__45tupleIJdlEEESC_SB_lNS1_9__extrema9arg_max_fIdl7CompareEEEEJSC_SC_iSG_EEEvDpT0_:
.text._ZN6thrust24THRUST_300001_SM_1000_NS8cuda_cub4core6detail13_kernel_agentINS1_8__reduce11ReduceAgentIPN4cuda3std3__45tupleIJdlEEESC_SB_lNS1_9__extrema9arg_max_fIdl7CompareEEEEJSC_SC_iSG_EEEvDpT0_:
[----:B------:R-:W-:Y:S01]  /*0000*/  LDC R1, c[0x0][0x37c] ;  /* 0x0000df00ff017b82 */ /* 0x000fe20000000800 */
[----:B------:R-:W0:Y:S02]  /*0010*/  LDCU UR8, c[0x0][0x390] ;  /* 0x00007200ff0877ac */ /* 0x000e240008000800 */
[----:B0-----:R-:W-:-:S13]  /*0020*/  ISETP.NE.AND P0, PT, RZ, UR8, PT ;  /* 0x00000008ff007c0c */ /* 0x001fda000bf05270 */
[----:B------:R-:W-:Y:S05]  /*0030*/  @!P0 EXIT ;  /* 0x000000000000894d */ /* 0x000fea0003800000 */
[----:B------:R-:W-:Y:S01]  /*0040*/  UISETP.GT.AND UP0, UPT, UR8, 0x4ff, UPT ;  /* 0x000004ff0800788c */ /* 0x000fe2000bf04270 */
[----:B------:R-:W-:Y:S01]  /*0050*/  BSSY.RECONVERGENT B0, `(.L_x_1) ;  /* 0x00006c1000007945 */ /* 0x000fe20003800200 */
[----:B------:R-:W0:Y:S07]  /*0060*/  LDCU.64 UR10, c[0x0][0x358] ;  /* 0x00006b00ff0a77ac */ /* 0x000e2e0008000a00 */
[----:B------:R-:W-:Y:S05]  /*0070*/  BRA.U UP0, `(.L_x_2) ;  /* 0x0000003900807547 */ /* 0x000fea000b800000 */
[----:B------:R-:W1:Y:S01]  /*0080*/  S2R R0, SR_TID.X ;  /* 0x0000000000007919 */ /* 0x000e620000002100 */
[----:B------:R-:W2:Y:S01]  /*0090*/  LDCU UR4, c[0x0][0x390] ;  /* 0x00007200ff0477ac */ /* 0x000ea20008000800 */
[----:B------:R-:W-:Y:S01]  /*00a0*/  BSSY.RECONVERGENT B1, `(.L_x_3) ;  /* 0x000000b000017945 */ /* 0x000fe20003800200 */
[----:B------:R-:W-:Y:S02]  /*00b0*/  CS2R R14, SRZ ;  /* 0x00000000000e7805 */ /* 0x000fe4000001ff00 */
[----:B------:R-:W-:Y:S02]  /*00c0*/  CS2R R12, SRZ ;  /* 0x00000000000c7805 */ /* 0x000fe4000001ff00 */
[----:B-1----:R-:W-:Y:S01]  /*00d0*/  ISETP.GE.AND P0, PT, R0, UR8, PT ;  /* 0x0000000800007c0c */ /* 0x002fe2000bf06270 */
[----:B------:R-:W-:-:S12]  /*00e0*/  IMAD.MOV.U32 R19, RZ, RZ, R0 ;  /* 0x000000ffff137224 */ /* 0x000fd800078e0000 */
[----:B--2---:R-:W-:Y:S05]  /*00f0*/  @P0 BRA `(.L_x_4) ;  /* 0x0000000000140947 */ /* 0x004fea0003800000 */
[----:B------:R-:W1:Y:S02]  /*0100*/  LDC.64 R2, c[0x0][0x380] ;  /* 0x0000e000ff027b82 */ /* 0x000e640000000a00 */
[----:B-1----:R-:W-:-:S05]  /*0110*/  IMAD.WIDE.U32 R2, R0, 0x10, R2 ;  /* 0x0000001000027825 */ /* 0x002fca00078e0002 */
[----:B0-----:R1:W5:Y:S04]  /*0120*/  LDG.E.64.CONSTANT R14, desc[UR10][R2.64] ;  /* 0x0000000a020e7981 */ /* 0x001368000c1e9b00 */
[----:B------:R1:W5:Y:S01]  /*0130*/  LDG.E.64.CONSTANT R12, desc[UR10][R2.64+0x8] ;  /* 0x0000080a020c7981 */ /* 0x000362000c1e9b00 */
[----:B------:R-:W-:-:S07]  /*0140*/  VIADD R19, R0, 0x100 ;  /* 0x0000010000137836 */ /* 0x000fce0000000000 */
.L_x_4:
[----:B0-----:R-:W-:Y:S05]  /*0150*/  BSYNC.RECONVERGENT B1 ;  /* 0x0000000000017941 */ /* 0x001fea0003800200 */
.L_x_3:
[----:B------:R-:W-:Y:S01]  /*0160*/  ISETP.GE.AND P0, PT, R19, UR8, PT ;  /* 0x0000000813007c0c */ /* 0x000fe2000bf06270 */
[----:B------:R-:W-:-:S12]  /*0170*/  BSSY.RECONVERGENT B1, `(.L_x_5) ;  /* 0x0000099000017945 */ /* 0x000fd80003800200 */
[----:B------:R-:W-:Y:S05]  /*0180*/  @P0 BRA `(.L_x_6) ;  /* 0x00000008005c0947 */ /* 0x000fea0003800000 */
[----:B------:R-:W-:Y:S01]  /*0190*/  LOP3.LUT R4, RZ, R19, RZ, 0x33, !PT ;  /* 0x00000013ff047212 */ /* 0x000fe200078e33ff */
[----:B------:R-:W-:Y:S04]  /*01a0*/  BSSY.RECONVERGENT B2, `(.L_x_7) ;  /* 0x000002e000027945 */ /* 0x000fe80003800200 */
[----:B------:R-:W-:-:S05]  /*01b0*/  VIADD R4, R4, UR8 ;  /* 0x0000000804047c36 */ /* 0x000fca0008000000 */
[----:B-1----:R-:W-:-:S04]  /*01c0*/  LOP3.LUT R2, R4, 0x300, RZ, 0xc0, !PT ;  /* 0x0000030004027812 */ /* 0x002fc800078ec0ff */
[----:B------:R-:W-:-:S13]  /*01d0*/  ISETP.NE.AND P0, PT, R2, 0x300, PT ;  /* 0x000003000200780c */ /* 0x000fda0003f05270 */
[----:B------:R-:W-:Y:S05]  /*01e0*/  @!P0 BRA `(.L_x_8) ;  /* 0x0000000000a48947 */ /* 0x000fea0003800000 */
[----:B------:R-:W0:Y:S01]  /*01f0*/  LDC.64 R2, c[0x0][0x380] ;  /* 0x0000e000ff027b82 */ /* 0x000e220000000a00 */
[----:B------:R-:W-:-:S04]  /*0200*/  LEA.HI R5, R4, 0x1, RZ, 0x18 ;  /* 0x0000000104057811 */ /* 0x000fc800078fc0ff */
[----:B------:R-:W-:-:S05]  /*0210*/  LOP3.LUT R5, R5, 0x3, RZ, 0xc0, !PT ;  /* 0x0000000305057812 */ /* 0x000fca00078ec0ff */
[----:B------:R-:W-:Y:S02]  /*0220*/  IMAD.MOV R5, RZ, RZ, -R5 ;  /* 0x000000ffff057224 */ /* 0x000fe400078e0a05 */
[----:B0-----:R-:W-:-:S04]  /*0230*/  IMAD.WIDE.U32 R2, R19, 0x10, R2 ;  /* 0x0000001013027825 */ /* 0x001fc800078e0002 */
[----:B------:R-:W-:-:S07]  /*0240*/  IMAD.MOV.U32 R16, RZ, RZ, R2 ;  /* 0x000000ffff107224 */ /* 0x000fce00078e0002 */
.L_x_11:
[----:B------:R-:W-:-:S05]  /*0250*/  IMAD.MOV.U32 R2, RZ, RZ, R16 ;  /* 0x000000ffff027224 */ /* 0x000fca00078e0010 */
[----:B------:R-:W2:Y:S04]  /*0260*/  LDG.E.64.CONSTANT R8, desc[UR10][R2.64] ;  /* 0x0000000a02087981 */ /* 0x000ea8000c1e9b00 */
[----:B------:R-:W3:Y:S01]  /*0270*/  LDG.E.64.CONSTANT R10, desc[UR10][R2.64+0x8] ;  /* 0x0000080a020a7981 */ /* 0x000ee2000c1e9b00 */
[----:B------:R-:W-:Y:S01]  /*0280*/  VIADD R5, R5, 0x1 ;  /* 0x0000000105057836 */ /* 0x000fe20000000000 */
[----:B------:R-:W-:Y:S01]  /*0290*/  BSSY.RECONVERGENT B3, `(.L_x_9) ;  /* 0x000001b000037945 */ /* 0x000fe20003800200 */
[----:B-----5:R-:W-:Y:S01]  /*02a0*/  IMAD.MOV.U32 R21, RZ, RZ, R13 ;  /* 0x000000ffff157224 */ /* 0x020fe200078e000d */
[----:B------:R-:W-:Y:S01]  /*02b0*/  IADD3 R16, P3, PT, R2, 0x1000, RZ ;  /* 0x0000100002107810 */ /* 0x000fe20007f7e0ff */
[----:B------:R-:W-:Y:S01]  /*02c0*/  IMAD.MOV.U32 R17, RZ, RZ, R12 ;  /* 0x000000ffff117224 */ /* 0x000fe200078e000c */
[----:B------:R-:W-:Y:S01]  /*02d0*/  ISETP.NE.AND P2, PT, R5, RZ, PT ;  /* 0x000000ff0500720c */ /* 0x000fe20003f45270 */
[----:B------:R-:W-:-:S02]  /*02e0*/  IMAD.MOV.U32 R6, RZ, RZ, R14 ;  /* 0x000000ffff067224 */ /* 0x000fc400078e000e */
[----:B------:R-:W-:Y:S01]  /*02f0*/  IMAD.MOV.U32 R7, RZ, RZ, R15 ;  /* 0x000000ffff077224 */ /* 0x000fe200078e000f */
[----:B--2---:R-:W-:Y:S01]  /*0300*/  DSETP.GEU.AND P0, PT, |R14|, |R8|, PT ;  /* 0x400000080e00722a */ /* 0x004fe20003f0e200 */
[----:B------:R-:W-:Y:S02]  /*0310*/  IMAD.MOV.U32 R14, RZ, RZ, R8 ;  /* 0x000000ffff0e7224 */ /* 0x000fe400078e0008 */
[----:B---3--:R-:W-:Y:S02]  /*0320*/  IMAD.MOV.U32 R12, RZ, RZ, R10 ;  /* 0x000000ffff0c7224 */ /* 0x008fe400078e000a */
[----:B------:R-:W-:Y:S02]  /*0330*/  IMAD.MOV.U32 R13, RZ, RZ, R11 ;  /* 0x000000ffff0d7224 */ /* 0x000fe400078e000b */
[----:B------:R-:W-:-:S07]  /*0340*/  IMAD.MOV.U32 R15, RZ, RZ, R9 ;  /* 0x000000ffff0f7224 */ /* 0x000fce00078e0009 */
[----:B------:R-:W-:Y:S05]  /*0350*/  @!P0 BRA `(.L_x_10) ;  /* 0x0000000000388947 */ /* 0x000fea0003800000 */
[----:B------:R-:W-:Y:S01]  /*0360*/  DSETP.GEU.AND P0, PT, |R8|, |R6|, PT ;  /* 0x400000060800722a */ /* 0x000fe20003f0e200 */
[----:B------:R-:W-:Y:S02]  /*0370*/  IMAD.MOV.U32 R14, RZ, RZ, R6 ;  /* 0x000000ffff0e7224 */ /* 0x000fe400078e0006 */
[----:B------:R-:W-:Y:S02]  /*0380*/  IMAD.MOV.U32 R15, RZ, RZ, R7 ;  /* 0x000000ffff0f7224 */ /* 0x000fe400078e0007 */
[----:B------:R-:W-:Y:S02]  /*0390*/  IMAD.MOV.U32 R12, RZ, RZ, R17 ;  /* 0x000000ffff0c7224 */ /* 0x000fe400078e0011 */
[----:B------:R-:W-:-:S07]  /*03a0*/  IMAD.MOV.U32 R13, RZ, RZ, R21 ;  /* 0x000000ffff0d7224 */ /* 0x000fce00078e0015 */
[----:B------:R-:W-:Y:S05]  /*03b0*/  @!P0 BRA `(.L_x_10) ;  /* 0x0000000000208947 */ /* 0x000fea0003800000 */
[CC--:B------:R-:W-:Y:S02]  /*03c0*/  ISETP.GE.U32.AND P1, PT, R17.reuse, R10.reuse, PT ;  /* 0x0000000a1100720c */ /* 0x0c0fe40003f26070 */
[----:B------:R-:W-:Y:S02]  /*03d0*/  ISETP.LT.U32.AND P0, PT, R17, R10, PT ;  /* 0x0000000a1100720c */ /* 0x000fe40003f01070 */
[CC--:B------:R-:W-:Y:S02]  /*03e0*/  ISETP.GE.AND.EX P1, PT, R21.reuse, R11.reuse, PT, P1 ;  /* 0x0000000b1500720c */ /* 0x0c0fe40003f26310 */
[----:B------:R-:W-:Y:S02]  /*03f0*/  ISETP.LT.AND.EX P0, PT, R21, R11, PT, P0 ;  /* 0x0000000b1500720c */ /* 0x000fe40003f01300 */
[----:B------:R-:W-:Y:S02]  /*0400*/  FSEL R14, R6, R8, !P1 ;  /* 0x00000008060e7208 */ /* 0x000fe40004800000 */
[----:B------:R-:W-:-:S02]  /*0410*/  FSEL R15, R7, R9, !P1 ;  /* 0x00000009070f7208 */ /* 0x000fc40004800000 */
[----:B------:R-:W-:Y:S02]  /*0420*/  SEL R12, R17, R10, P0 ;  /* 0x0000000a110c7207 */ /* 0x000fe40000000000 */
[----:B------:R-:W-:-:S07]  /*0430*/  SEL R13, R21, R11, P0 ;  /* 0x0000000b150d7207 */ /* 0x000fce0000000000 */
.L_x_10:
[----:B------:R-:W-:Y:S05]  /*0440*/  BSYNC.RECONVERGENT B3 ;  /* 0x0000000000037941 */ /* 0x000fea0003800200 */
.L_x_9:
[----:B------:R-:W-:Y:S02]  /*0450*/  IMAD.X R3, RZ, RZ, R3, P3 ;  /* 0x000000ffff037224 */ /* 0x000fe400018e0603 */
[----:B------:R-:W-:Y:S01]  /*0460*/  VIADD R19, R19, 0x100 ;  /* 0x0000010013137836 */ /* 0x000fe20000000000 */
[----:B------:R-:W-:Y:S06]  /*0470*/  @P2 BRA `(.L_x_11) ;  /* 0xfffffffc00742947 */ /* 0x000fec000383ffff */
.L_x_8:
[----:B------:R-:W-:Y:S05]  /*0480*/  BSYNC.RECONVERGENT B2 ;  /* 0x0000000000027941 */ /* 0x000fea0003800200 */
.L_x_7:
[----:B------:R-:W0:Y:S01]  /*0490*/  LDC.64 R8, c[0x0][0x380] ;  /* 0x0000e000ff087b82 */ /* 0x000e220000000a00 */
[----:B------:R-:W-:-:S13]  /*04a0*/  ISETP.GE.U32.AND P0, PT, R4, 0x300, PT ;  /* 0x000003000400780c */ /* 0x000fda0003f06070 */
[----:B------:R-:W-:Y:S05]  /*04b0*/  @!P0 BRA `(.L_x_6) ;  /* 0x0000000400908947 */ /* 0x000fea0003800000 */
.L_x_20:
[----:B0-----:R-:W-:-:S05]  /*04c0*/  IMAD.WIDE R20, R19, 0x10, R8 ;  /* 0x0000001013147825 */ /* 0x001fca00078e0208 */
[----:B------:R-:W2:Y:S04]  /*04d0*/  LDG.E.64.CONSTANT R10, desc[UR10][R20.64] ;  /* 0x0000000a140a7981 */ /* 0x000ea8000c1e9b00 */
[----:B------:R-:W3:Y:S04]  /*04e0*/  LDG.E.64.CONSTANT R16, desc[UR10][R20.64+0x8] ;  /* 0x0000080a14107981 */ /* 0x000ee8000c1e9b00 */
[----:B-----5:R0:W5:Y:S04]  /*04f0*/  LDG.E.64.CONSTANT R6, desc[UR10][R20.64+0x1000] ;  /* 0x0010000a14067981 */ /* 0x020168000c1e9b00 */
[----:B------:R0:W5:Y:S01]  /*0500*/  LDG.E.64.CONSTANT R4, desc[UR10][R20.64+0x1008] ;  /* 0x0010080a14047981 */ /* 0x000162000c1e9b00 */
[----:B------:R-:W-:Y:S01]  /*0510*/  BSSY.RECONVERGENT B2, `(.L_x_12) ;  /* 0x0000015000027945 */ /* 0x000fe20003800200 */
[----:B--2---:R-:W-:Y:S01]  /*0520*/  DSETP.GEU.AND P0, PT, |R14|, |R10|, PT ;  /* 0x4000000a0e00722a */ /* 0x004fe20003f0e200 */
[----:B------:R-:W-:-:S02]  /*0530*/  IMAD.MOV.U32 R2, RZ, RZ, R10 ;  /* 0x000000ffff027224 */ /* 0x000fc400078e000a */
[----:B------:R-:W-:Y:S02]  /*0540*/  IMAD.MOV.U32 R3, RZ, RZ, R11 ;  /* 0x000000ffff037224 */ /* 0x000fe400078e000b */
[----:B---3--:R-:W-:Y:S02]  /*0550*/  IMAD.MOV.U32 R23, RZ, RZ, R16 ;  /* 0x000000ffff177224 */ /* 0x008fe400078e0010 */
[----:B------:R-:W-:-:S07]  /*0560*/  IMAD.MOV.U32 R25, RZ, RZ, R17 ;  /* 0x000000ffff197224 */ /* 0x000fce00078e0011 */
[----:B0-----:R-:W-:Y:S05]  /*0570*/  @!P0 BRA `(.L_x_13) ;  /* 0x0000000000388947 */ /* 0x001fea0003800000 */
[----:B------:R-:W-:Y:S01]  /*0580*/  DSETP.GEU.AND P0, PT, |R10|, |R14|, PT ;  /* 0x4000000e0a00722a */ /* 0x000fe20003f0e200 */
[----:B------:R-:W-:Y:S02]  /*0590*/  IMAD.MOV.U32 R23, RZ, RZ, R12 ;  /* 0x000000ffff177224 */ /* 0x000fe400078e000c */
[----:B------:R-:W-:Y:S02]  /*05a0*/  IMAD.MOV.U32 R25, RZ, RZ, R13 ;  /* 0x000000ffff197224 */ /* 0x000fe400078e000d */
[----:B------:R-:W-:Y:S02]  /*05b0*/  IMAD.MOV.U32 R2, RZ, RZ, R14 ;  /* 0x000000ffff027224 */ /* 0x000fe400078e000e */
[----:B------:R-:W-:-:S07]  /*05c0*/  IMAD.MOV.U32 R3, RZ, RZ, R15 ;  /* 0x000000ffff037224 */ /* 0x000fce00078e000f */
[----:B------:R-:W-:Y:S05]  /*05d0*/  @!P0 BRA `(.L_x_13) ;  /* 0x0000000000208947 */ /* 0x000fea0003800000 */
[CC--:B------:R-:W-:Y:S02]  /*05e0*/  ISETP.LT.U32.AND P1, PT, R12.reuse, R16.reuse, PT ;  /* 0x000000100c00720c */ /* 0x0c0fe40003f21070 */
[CC--:B------:R-:W-:Y:S02]  /*05f0*/  ISETP.GE.U32.AND P0, PT, R12.reuse, R16.reuse, PT ;  /* 0x000000100c00720c */ /* 0x0c0fe40003f06070 */
[CC--:B------:R-:W-:Y:S02]  /*0600*/  ISETP.LT.AND.EX P1, PT, R13.reuse, R17.reuse, PT, P1 ;  /* 0x000000110d00720c */ /* 0x0c0fe40003f21310 */
[CC--:B------:R-:W-:Y:S02]  /*0610*/  ISETP.GE.AND.EX P0, PT, R13.reuse, R17.reuse, PT, P0 ;  /* 0x000000110d00720c */ /* 0x0c0fe40003f06300 */
[----:B------:R-:W-:Y:S02]  /*0620*/  SEL R23, R12, R16, P1 ;  /* 0x000000100c177207 */ /* 0x000fe40000800000 */
[----:B------:R-:W-:-:S02]  /*0630*/  SEL R25, R13, R17, P1 ;  /* 0x000000110d197207 */ /* 0x000fc40000800000 */
[----:B------:R-:W-:Y:S02]  /*0640*/  FSEL R2, R14, R10, !P0 ;  /* 0x0000000a0e027208 */ /* 0x000fe40004000000 */
[----:B------:R-:W-:-:S07]  /*0650*/  FSEL R3, R15, R11, !P0 ;  /* 0x0000000b0f037208 */ /* 0x000fce0004000000 */
.L_x_13:
[----:B------:R-:W-:Y:S05]  /*0660*/  BSYNC.RECONVERGENT B2 ;  /* 0x0000000000027941 */ /* 0x000fea0003800200 */
.L_x_12:
[----:B------:R0:W5:Y:S04]  /*0670*/  LDG.E.64.CONSTANT R14, desc[UR10][R20.64+0x2000] ;  /* 0x0020000a140e7981 */ /* 0x000168000c1e9b00 */
[----:B------:R0:W5:Y:S04]  /*0680*/  LDG.E.64.CONSTANT R12, desc[UR10][R20.64+0x2008] ;  /* 0x0020080a140c7981 */ /* 0x000168000c1e9b00 */
[----:B------:R0:W5:Y:S04]  /*0690*/  LDG.E.64.CONSTANT R10, desc[UR10][R20.64+0x3000] ;  /* 0x0030000a140a7981 */ /* 0x000168000c1e9b00 */
[----:B------:R0:W5:Y:S02]  /*06a0*/  LDG.E.64.CONSTANT R16, desc[UR10][R20.64+0x3008] ;  /* 0x0030080a14107981 */ /* 0x000164000c1e9b00 */
[----:B-----5:R-:W-:Y:S01]  /*06b0*/  DSETP.GEU.AND P0, PT, |R2|, |R6|, PT ;  /* 0x400000060200722a */ /* 0x020fe20003f0e200 */
[----:B------:R-:W-:Y:S01]  /*06c0*/  BSSY.RECONVERGENT B2, `(.L_x_14) ;  /* 0x0000014000027945 */ /* 0x000fe20003800200 */
[----:B------:R-:W-:-:S02]  /*06d0*/  IMAD.MOV.U32 R26, RZ, RZ, R6 ;  /* 0x000000ffff1a7224 */ /* 0x000fc400078e0006 */
[----:B------:R-:W-:Y:S02]  /*06e0*/  IMAD.MOV.U32 R27, RZ, RZ, R7 ;  /* 0x000000ffff1b7224 */ /* 0x000fe400078e0007 */
[----:B------:R-:W-:Y:S02]  /*06f0*/  IMAD.MOV.U32 R29, RZ, RZ, R4 ;  /* 0x000000ffff1d7224 */ /* 0x000fe400078e0004 */
[----:B------:R-:W-:-:S06]  /*0700*/  IMAD.MOV.U32 R18, RZ, RZ, R5 ;  /* 0x000000ffff127224 */ /* 0x000fcc00078e0005 */
[----:B0-----:R-:W-:Y:S05]  /*0710*/  @!P0 BRA `(.L_x_15) ;  /* 0x0000000000388947 */ /* 0x001fea0003800000 */
        /* <DEDUP_REMOVED lines=14> */
.L_x_15:
[----:B------:R-:W-:Y:S05]  /*0800*/  BSYNC.RECONVERGENT B2 ;  /* 0x0000000000027941 */ /* 0x000fea0003800200 */
.L_x_14:
[----:B------:R-:W-:Y:S01]  /*0810*/  DSETP.GEU.AND P0, PT, |R26|, |R14|, PT ;  /* 0x4000000e1a00722a */ /* 0x000fe20003f0e200 */
[----:B------:R-:W-:Y:S01]  /*0820*/  BSSY.RECONVERGENT B2, `(.L_x_16) ;  /* 0x0000014000027945 */ /* 0x000fe20003800200 */
[----:B------:R-:W-:Y:S02]  /*0830*/  IMAD.MOV.U32 R2, RZ, RZ, R14 ;  /* 0x000000ffff027224 */ /* 0x000fe400078e000e */
[----:B------:R-:W-:Y:S02]  /*0840*/  IMAD.MOV.U32 R3, RZ, RZ, R15 ;  /* 0x000000ffff037224 */ /* 0x000fe400078e000f */
[----:B------:R-:W-:Y:S02]  /*0850*/  IMAD.MOV.U32 R5, RZ, RZ, R12 ;  /* 0x000000ffff057224 */ /* 0x000fe400078e000c */
[----:B------:R-:W-:-:S06]  /*0860*/  IMAD.MOV.U32 R7, RZ, RZ, R13 ;  /* 0x000000ffff077224 */ /* 0x000fcc00078e000d */
        /* <DEDUP_REMOVED lines=15> */
.L_x_17:
[----:B------:R-:W-:Y:S05]  /*0960*/  BSYNC.RECONVERGENT B2 ;  /* 0x0000000000027941 */ /* 0x000fea0003800200 */
.L_x_16:
        /* <DEDUP_REMOVED lines=21> */
.L_x_19:
[----:B------:R-:W-:Y:S05]  /*0ac0*/  BSYNC.RECONVERGENT B2 ;  /* 0x0000000000027941 */ /* 0x000fea0003800200 */
.L_x_18:
[----:B------:R-:W-:-:S05]  /*0ad0*/  VIADD R19, R19, 0x400 ;  /* 0x0000040013137836 */ /* 0x000fca0000000000 */
[----:B------:R-:W-:-:S13]  /*0ae0*/  ISETP.GE.AND P0, PT, R19, UR4, PT ;  /* 0x0000000413007c0c */ /* 0x000fda000bf06270 */
[----:B------:R-:W-:Y:S05]  /*0af0*/  @!P0 BRA `(.L_x_20) ;  /* 0xfffffff800708947 */ /* 0x000fea000383ffff */
.L_x_6:
[----:B------:R-:W-:Y:S05]  /*0b00*/  BSYNC.RECONVERGENT B1 ;  /* 0x0000000000017941 */ /* 0x000fea0003800200 */
.L_x_5:
[----:B------:R-:W2:Y:S02]  /*0b10*/  LDCU UR6, c[0x0][0x390] ;  /* 0x00007200ff0677ac */ /* 0x000ea40008000800 */
[----:B--2---:R-:W-:-:S09]  /*0b20*/  UISETP.GE.AND UP0, UPT, UR6, 0x100, UPT ;  /* 0x000001000600788c */ /* 0x004fd2000bf06270 */
[----:B------:R-:W-:Y:S05]  /*0b30*/  BRA.U !UP0, `(.L_x_21) ;  /* 0x0000001508507547 */ /* 0x000fea000b800000 */
[----:B0-----:R-:W0:Y:S01]  /*0b40*/  S2R R9, SR_LANEID ;  /* 0x0000000000097919 */ /* 0x001e220000000000 */
[----:B------:R-:W-:Y:S01]  /*0b50*/  BSSY.RECONVERGENT B1, `(.L_x_22) ;  /* 0x000001f000017945 */ /* 0x000fe20003800200 */
[----:B-----5:R-:W-:Y:S01]  /*0b60*/  IMAD.MOV.U32 R11, RZ, RZ, R12 ;  /* 0x000000ffff0b7224 */ /* 0x020fe200078e000c */
[----:B------:R2:W3:Y:S01]  /*0b70*/  SHFL.DOWN PT, R4, R14, 0x1, 0x1f ;  /* 0x08201f000e047f89 */ /* 0x0004e200000e0000 */
[----:B------:R-:W-:Y:S02]  /*0b80*/  IMAD.MOV.U32 R16, RZ, RZ, R13 ;  /* 0x000000ffff107224 */ /* 0x000fe400078e000d */
[----:B-1----:R-:W-:Y:S01]  /*0b90*/  IMAD.MOV.U32 R2, RZ, RZ, R14 ;  /* 0x000000ffff027224 */ /* 0x002fe200078e000e */
[----:B------:R2:W1:Y:S01]  /*0ba0*/  SHFL.DOWN PT, R5, R15, 0x1, 0x1f ;  /* 0x08201f000f057f89 */ /* 0x00046200000e0000 */
[----:B------:R-:W-:-:S03]  /*0bb0*/  IMAD.MOV.U32 R3, RZ, RZ, R15 ;  /* 0x000000ffff037224 */ /* 0x000fc600078e000f */
[----:B------:R2:W4:Y:S04]  /*0bc0*/  SHFL.DOWN PT, R7, R12, 0x1, 0x1f ;  /* 0x08201f000c077f89 */ /* 0x00052800000e0000 */
[----:B------:R2:W1:Y:S01]  /*0bd0*/  SHFL.DOWN PT, R17, R13, 0x1, 0x1f ;  /* 0x08201f000d117f89 */ /* 0x00046200000e0000 */
[----:B0-----:R-:W-:-:S13]  /*0be0*/  ISETP.GT.AND P0, PT, R9, 0x1e, PT ;  /* 0x0000001e0900780c */ /* 0x001fda0003f04270 */
[----:B-1234-:R-:W-:Y:S05]  /*0bf0*/  @P0 BRA `(.L_x_23) ;  /* 0x0000000000500947 */ /* 0x01efea0003800000 */
[----:B------:R-:W-:Y:S01]  /*0c00*/  DSETP.GEU.AND P0, PT, |R14|, |R4|, PT ;  /* 0x400000040e00722a */ /* 0x000fe20003f0e200 */
[----:B------:R-:W-:Y:S02]  /*0c10*/  IMAD.MOV.U32 R11, RZ, RZ, R7 ;  /* 0x000000ffff0b7224 */ /* 0x000fe400078e0007 */
[----:B------:R-:W-:Y:S02]  /*0c20*/  IMAD.MOV.U32 R16, RZ, RZ, R17 ;  /* 0x000000ffff107224 */ /* 0x000fe400078e0011 */
        /* <DEDUP_REMOVED lines=9> */
[CC--:B------:R-:W-:Y:S02]  /*0cc0*/  ISETP.LT.U32.AND P1, PT, R12.reuse, R7.reuse, PT ;  /* 0x000000070c00720c */ /* 0x0c0fe40003f21070 */
[C---:B------:R-:W-:Y:S02]  /*0cd0*/  ISETP.GE.U32.AND P0, PT, R12.reuse, R7, PT ;  /* 0x000000070c00720c */ /* 0x040fe40003f06070 */
[CC--:B------:R-:W-:Y:S02]  /*0ce0*/  ISETP.LT.AND.EX P1, PT, R13.reuse, R17.reuse, PT, P1 ;  /* 0x000000110d00720c */ /* 0x0c0fe40003f21310 */
[C---:B------:R-:W-:Y:S02]  /*0cf0*/  ISETP.GE.AND.EX P0, PT, R13.reuse, R17, PT, P0 ;  /* 0x000000110d00720c */ /* 0x040fe40003f06300 */
[----:B------:R-:W-:Y:S02]  /*0d00*/  SEL R11, R12, R7, P1 ;  /* 0x000000070c0b7207 */ /* 0x000fe40000800000 */
[----:B------:R-:W-:-:S02]  /*0d10*/  SEL R16, R13, R17, P1 ;  /* 0x000000110d107207 */ /* 0x000fc40000800000 */
[----:B------:R-:W-:Y:S02]  /*0d20*/  FSEL R2, R14, R4, !P0 ;  /* 0x000000040e027208 */ /* 0x000fe40004000000 */
[----:B------:R-:W-:-:S07]  /*0d30*/  FSEL R3, R15, R5, !P0 ;  /* 0x000000050f037208 */ /* 0x000fce0004000000 */
.L_x_23:
[----:B------:R-:W-:Y:S05]  /*0d40*/  BSYNC.RECONVERGENT B1 ;  /* 0x0000000000017941 */ /* 0x000fea0003800200 */
.L_x_22:
[----:B------:R-:W-:Y:S01]  /*0d50*/  ISETP.GT.AND P0, PT, R9, 0x1d, PT ;  /* 0x0000001d0900780c */ /* 0x000fe20003f04270 */
[----:B------:R0:W1:Y:S01]  /*0d60*/  SHFL.DOWN PT, R6, R2, 0x2, 0x1f ;  /* 0x08401f0002067f89 */ /* 0x00006200000e0000 */
[----:B------:R-:W-:Y:S01]  /*0d70*/  BSSY.RECONVERGENT B1, `(.L_x_24) ;  /* 0x000001d000017945 */ /* 0x000fe20003800200 */
[----:B------:R-:W-:Y:S02]  /*0d80*/  IMAD.MOV.U32 R8, RZ, RZ, R11 ;  /* 0x000000ffff087224 */ /* 0x000fe400078e000b */
[----:B------:R0:W2:Y:S01]  /*0d90*/  SHFL.DOWN PT, R7, R3, 0x2, 0x1f ;  /* 0x08401f0003077f89 */ /* 0x0000a200000e0000 */
[----:B------:R-:W-:Y:S02]  /*0da0*/  IMAD.MOV.U32 R10, RZ, RZ, R16 ;  /* 0x000000ffff0a7224 */ /* 0x000fe400078e0010 */
[----:B------:R-:W-:Y:S01]  /*0db0*/  IMAD.MOV.U32 R4, RZ, RZ, R2 ;  /* 0x000000ffff047224 */ /* 0x000fe200078e0002 */
[----:B------:R0:W3:Y:S01]  /*0dc0*/  SHFL.DOWN PT, R12, R11, 0x2, 0x1f ;  /* 0x08401f000b0c7f89 */ /* 0x0000e200000e0000 */
[----:B------:R-:W-:-:S03]  /*0dd0*/  IMAD.MOV.U32 R5, RZ, RZ, R3 ;  /* 0x000000ffff057224 */ /* 0x000fc600078e0003 */
[----:B------:R0:W4:Y:S01]  /*0de0*/  SHFL.DOWN PT, R13, R16, 0x2, 0x1f ;  /* 0x08401f00100d7f89 */ /* 0x00012200000e0000 */
[----:B------:R-:W-:Y:S05]  /*0df0*/  @P0 BRA `(.L_x_25) ;  /* 0x0000000000500947 */ /* 0x000fea0003800000 */
[----:B-12---:R-:W-:Y:S01]  /*0e00*/  DSETP.GEU.AND P0, PT, |R2|, |R6|, PT ;  /* 0x400000060200722a */ /* 0x006fe20003f0e200 */
[----:B---3--:R-:W-:Y:S02]  /*0e10*/  IMAD.MOV.U32 R8, RZ, RZ, R12 ;  /* 0x000000ffff087224 */ /* 0x008fe400078e000c */
[----:B----4-:R-:W-:Y:S02]  /*0e20*/  IMAD.MOV.U32 R10, RZ, RZ, R13 ;  /* 0x000000ffff0a7224 */ /* 0x010fe400078e000d */
        /* <DEDUP_REMOVED lines=17> */
.L_x_25:
[----:B------:R-:W-:Y:S05]  /*0f40*/  BSYNC.RECONVERGENT B1 ;  /* 0x0000000000017941 */ /* 0x000fea0003800200 */
.L_x_24:
[----:B------:R-:W-:Y:S01]  /*0f50*/  ISETP.GT.AND P0, PT, R9, 0x1b, PT ;  /* 0x0000001b0900780c */ /* 0x000fe20003f04270 */
[----:B-1----:R1:W1:Y:S01]  /*0f60*/  SHFL.DOWN PT, R6, R4, 0x4, 0x1f ;  /* 0x08801f0004067f89 */ /* 0x00226200000e0000 */
[----:B------:R-:W-:Y:S01]  /*0f70*/  BSSY.RECONVERGENT B1, `(.L_x_26) ;  /* 0x000001d000017945 */ /* 0x000fe20003800200 */
[----:B0-----:R-:W-:Y:S02]  /*0f80*/  IMAD.MOV.U32 R11, RZ, RZ, R8 ;  /* 0x000000ffff0b7224 */ /* 0x001fe400078e0008 */
[----:B--2---:R0:W2:Y:S01]  /*0f90*/  SHFL.DOWN PT, R7, R5, 0x4, 0x1f ;  /* 0x08801f0005077f89 */ /* 0x0040a200000e0000 */
[----:B---3--:R-:W-:Y:S02]  /*0fa0*/  IMAD.MOV.U32 R12, RZ, RZ, R10 ;  /* 0x000000ffff0c7224 */ /* 0x008fe400078e000a */
[----:B------:R-:W-:Y:S01]  /*0fb0*/  IMAD.MOV.U32 R2, RZ, RZ, R4 ;  /* 0x000000ffff027224 */ /* 0x000fe200078e0004 */
[----:B----4-:R0:W3:Y:S01]  /*0fc0*/  SHFL.DOWN PT, R13, R8, 0x4, 0x1f ;  /* 0x08801f00080d7f89 */ /* 0x0100e200000e0000 */
        /* <DEDUP_REMOVED lines=23> */
.L_x_27:
[----:B------:R-:W-:Y:S05]  /*1140*/  BSYNC.RECONVERGENT B1 ;  /* 0x0000000000017941 */ /* 0x000fea0003800200 */
.L_x_26:
[----:B------:R-:W-:Y:S01]  /*1150*/  ISETP.GT.AND P0, PT, R9, 0x17, PT ;  /* 0x000000170900780c */ /* 0x000fe20003f04270 */
[----:B-1----:R1:W1:Y:S01]  /*1160*/  SHFL.DOWN PT, R6, R2, 0x8, 0x1f ;  /* 0x09001f0002067f89 */ /* 0x00226200000e0000 */
[----:B------:R-:W-:Y:S01]  /*1170*/  BSSY.RECONVERGENT B1, `(.L_x_28) ;  /* 0x000001d000017945 */ /* 0x000fe20003800200 */
[----:B0-----:R-:W-:Y:S02]  /*1180*/  IMAD.MOV.U32 R8, RZ, RZ, R11 ;  /* 0x000000ffff087224 */ /* 0x001fe400078e000b */
[----:B--2---:R0:W2:Y:S01]  /*1190*/  SHFL.DOWN PT, R7, R3, 0x8, 0x1f ;  /* 0x09001f0003077f89 */ /* 0x0040a200000e0000 */
[----:B------:R-:W-:Y:S02]  /*11a0*/  IMAD.MOV.U32 R10, RZ, RZ, R12 ;  /* 0x000000ffff0a7224 */ /* 0x000fe400078e000c */
[----:B------:R-:W-:Y:S01]  /*11b0*/  IMAD.MOV.U32 R4, RZ, RZ, R2 ;  /* 0x000000ffff047224 */ /* 0x000fe200078e0002 */
[----:B------:R0:W0:Y:S01]  /*11c0*/  SHFL.DOWN PT, R14, R11, 0x8, 0x1f ;  /* 0x09001f000b0e7f89 */ /* 0x00002200000e0000 */
[----:B------:R-:W-:-:S03]  /*11d0*/  IMAD.MOV.U32 R5, RZ, RZ, R3 ;  /* 0x000000ffff057224 */ /* 0x000fc600078e0003 */
[----:B---3--:R3:W0:Y:S01]  /*11e0*/  SHFL.DOWN PT, R13, R12, 0x8, 0x1f ;  /* 0x09001f000c0d7f89 */ /* 0x00862200000e0000 */
[----:B------:R-:W-:Y:S05]  /*11f0*/  @P0 BRA `(.L_x_29) ;  /* 0x0000000000500947 */ /* 0x000fea0003800000 */
[----:B-12---:R-:W-:Y:S01]  /*1200*/  DSETP.GEU.AND P0, PT, |R2|, |R6|, PT ;  /* 0x400000060200722a */ /* 0x006fe20003f0e200 */
[----:B0-----:R-:W-:Y:S02]  /*1210*/  IMAD.MOV.U32 R8, RZ, RZ, R14 ;  /* 0x000000ffff087224 */ /* 0x001fe400078e000e */
        /* <DEDUP_REMOVED lines=18> */
.L_x_29:
[----:B------:R-:W-:Y:S05]  /*1340*/  BSYNC.RECONVERGENT B1 ;  /* 0x0000000000017941 */ /* 0x000fea0003800200 */
.L_x_28:
[----:B------:R-:W-:Y:S01]  /*1350*/  ISETP.GT.AND P0, PT, R9, 0xf, PT ;  /* 0x0000000f0900780c */ /* 0x000fe20003f04270 */
[----:B-1----:R1:W1:Y:S01]  /*1360*/  SHFL.DOWN PT, R6, R4, 0x10, 0x1f ;  /* 0x0a001f0004067f89 */ /* 0x00226200000e0000 */
[----:B------:R-:W-:Y:S01]  /*1370*/  BSSY.RECONVERGENT B1, `(.L_x_30) ;  /* 0x000001d000017945 */ /* 0x000fe20003800200 */
[----:B0-----:R-:W-:Y:S02]  /*1380*/  IMAD.MOV.U32 R14, RZ, RZ, R8 ;  /* 0x000000ffff0e7224 */ /* 0x001fe400078e0008 */
[----:B--2---:R0:W2:Y:S01]  /*1390*/  SHFL.DOWN PT, R7, R5, 0x10, 0x1f ;  /* 0x0a001f0005077f89 */ /* 0x0040a200000e0000 */
[----:B----4-:R-:W-:Y:S02]  /*13a0*/  IMAD.MOV.U32 R15, RZ, RZ, R10 ;  /* 0x000000ffff0f7224 */ /* 0x010fe400078e000a */
[----:B------:R-:W-:Y:S01]  /*13b0*/  IMAD.MOV.U32 R2, RZ, RZ, R4 ;  /* 0x000000ffff027224 */ /* 0x000fe200078e0004 */
[----:B------:R0:W4:Y:S01]  /*13c0*/  SHFL.DOWN PT, R11, R8, 0x10, 0x1f ;  /* 0x0a001f00080b7f89 */ /* 0x00012200000e0000 */
[----:B------:R-:W-:-:S03]  /*13d0*/  IMAD.MOV.U32 R3, RZ, RZ, R5 ;  /* 0x000000ffff037224 */ /* 0x000fc600078e0005 */
[----:B------:R0:W0:Y:S01]  /*13e0*/  SHFL.DOWN PT, R13, R10, 0x10, 0x1f ;  /* 0x0a001f000a0d7f89 */ /* 0x00002200000e0000 */
[----:B------:R-:W-:Y:S05]  /*13f0*/  @P0 BRA `(.L_x_31) ;  /* 0x0000000000500947 */ /* 0x000fea0003800000 */
[----:B-12---:R-:W-:Y:S01]  /*1400*/  DSETP.GEU.AND P0, PT, |R4|, |R6|, PT ;  /* 0x400000060400722a */ /* 0x006fe20003f0e200 */
[----:B----4-:R-:W-:Y:S02]  /*1410*/  IMAD.MOV.U32 R14, RZ, RZ, R11 ;  /* 0x000000ffff0e7224 */ /* 0x010fe400078e000b */
[----:B0-----:R-:W-:Y:S02]  /*1420*/  IMAD.MOV.U32 R15, RZ, RZ, R13 ;  /* 0x000000ffff0f7224 */ /* 0x001fe400078e000d */
        /* <DEDUP_REMOVED lines=17> */
.L_x_31:
[----:B------:R-:W-:Y:S05]  /*1540*/  BSYNC.RECONVERGENT B1 ;  /* 0x0000000000017941 */ /* 0x000fea0003800200 */
.L_x_30:
[----:B------:R-:W-:Y:S01]  /*1550*/  ISETP.NE.AND P0, PT, R9, RZ, PT ;  /* 0x000000ff0900720c */ /* 0x000fe20003f05270 */
[----:B------:R-:W-:-:S12]  /*1560*/  BSSY.RECONVERGENT B1, `(.L_x_32) ;  /* 0x000000a000017945 */ /* 0x000fd80003800200 */
[----:B------:R-:W-:Y:S05]  /*1570*/  @P0 BRA `(.L_x_33) ;  /* 0x0000000000200947 */ /* 0x000fea0003800000 */
[----:B-1----:R-:W1:Y:S01]  /*1580*/  S2R R6, SR_CgaCtaId ;  /* 0x0000000000067919 */ /* 0x002e620000008800 */
[----:B0-----:R-:W-:Y:S02]  /*1590*/  MOV R5, 0x400 ;  /* 0x0000040000057802 */ /* 0x001fe40000000f00 */
[----:B------:R-:W-:-:S04]  /*15a0*/  SHF.R.U32.HI R4, RZ, 0x1, R0 ;  /* 0x00000001ff047819 */ /* 0x000fc80000011600 */
[----:B------:R-:W-:Y:S02]  /*15b0*/  LOP3.LUT R4, R4, 0x1f0, RZ, 0xc0, !PT ;  /* 0x000001f004047812 */ /* 0x000fe400078ec0ff */
[----:B-1----:R-:W-:-:S05]  /*15c0*/  LEA R5, R6, R5, 0x18 ;  /* 0x0000000506057211 */ /* 0x002fca00078ec0ff */
[----:B------:R-:W-:-:S05]  /*15d0*/  IMAD.IADD R5, R4, 0x1, R5 ;  /* 0x0000000104057824 */ /* 0x000fca00078e0205 */
[----:B------:R0:W-:Y:S04]  /*15e0*/  STS.64 [R5+0x10], R14 ;  /* 0x0000100e05007388 */ /* 0x0001e80000000a00 */
[----:B------:R0:W-:Y:S02]  /*15f0*/  STS.64 [R5+0x8], R2 ;  /* 0x0000080205007388 */ /* 0x0001e40000000a00 */
.L_x_33:
[----:B------:R-:W-:Y:S05]  /*1600*/  BSYNC.RECONVERGENT B1 ;  /* 0x0000000000017941 */ /* 0x000fea0003800200 */
.L_x_32:
[----:B------:R-:W-:Y:S01]  /*1610*/  BAR.SYNC.DEFER_BLOCKING 0x0 ;  /* 0x0000000000007b1d */ /* 0x000fe20000010000 */
[----:B------:R-:W-:-:S13]  /*1620*/  ISETP.NE.AND P1, PT, R0, RZ, PT ;  /* 0x000000ff0000720c */ /* 0x000fda0003f25270 */
[----:B------:R-:W-:Y:S05]  /*1630*/  @P1 BRA `(.L_x_34) ;  /* 0x0000005400881947 */ /* 0x000fea0003800000 */
[----:B0-----:R-:W0:Y:S01]  /*1640*/  S2R R5, SR_CgaCtaId ;  /* 0x0000000000057919 */ /* 0x001e220000008800 */
[----:B------:R-:W-:Y:S01]  /*1650*/  MOV R0, 0x400 ;  /* 0x0000040000007802 */ /* 0x000fe20000000f00 */
[----:B------:R-:W-:Y:S03]  /*1660*/  BSSY.RECONVERGENT B1, `(.L_x_35) ;  /* 0x000001a000017945 */ /* 0x000fe60003800200 */
[----:B0-----:R-:W-:-:S05]  /*1670*/  LEA R0, R5, R0, 0x18 ;  /* 0x0000000005007211 */ /* 0x001fca00078ec0ff */
[----:B------:R-:W0:Y:S04]  /*1680*/  LDS.64 R16, [R0+0x18] ;  /* 0x0000180000107984 */ /* 0x000e280000000a00 */
[----:B-12---:R-:W1:Y:S04]  /*1690*/  LDS.128 R4, [R0+0x20] ;  /* 0x0000200000047984 */ /* 0x006e680000000c00 */
[----:B---3--:R2:W3:Y:S04]  /*16a0*/  LDS.64 R12, [R0+0x80] ;  /* 0x00008000000c7984 */ /* 0x0084e80000000a00 */
[----:B----4-:R2:W4:Y:S01]  /*16b0*/  LDS.128 R8, [R0+0x30] ;  /* 0x0000300000087984 */ /* 0x0105220000000c00 */
[----:B0-----:R-:W-:Y:S01]  /*16c0*/  DSETP.GEU.AND P0, PT, |R2|, |R16|, PT ;  /* 0x400000100200722a */ /* 0x001fe20003f0e200 */
[----:B------:R-:W-:-:S02]  /*16d0*/  IMAD.MOV.U32 R24, RZ, RZ, R16 ;  /* 0x000000ffff187224 */ /* 0x000fc400078e0010 */
[----:B------:R-:W-:Y:S02]  /*16e0*/  IMAD.MOV.U32 R25, RZ, RZ, R17 ;  /* 0x000000ffff197224 */ /* 0x000fe400078e0011 */
[----:B-1----:R-:W-:Y:S02]  /*16f0*/  IMAD.MOV.U32 R26, RZ, RZ, R4 ;  /* 0x000000ffff1a7224 */ /* 0x002fe400078e0004 */
[----:B------:R-:W-:-:S07]  /*1700*/  IMAD.MOV.U32 R27, RZ, RZ, R5 ;  /* 0x000000ffff1b7224 */ /* 0x000fce00078e0005 */
[----:B--234-:R-:W-:Y:S05]  /*1710*/  @!P0 BRA `(.L_x_36) ;  /* 0x0000000000388947 */ /* 0x01cfea0003800000 */
        /* <DEDUP_REMOVED lines=14> */
.L_x_36:
[----:B------:R-:W-:Y:S05]  /*1800*/  BSYNC.RECONVERGENT B1 ;  /* 0x0000000000017941 */ /* 0x000fea0003800200 */
.L_x_35:
[----:B------:R0:W1:Y:S01]  /*1810*/  LDS.128 R16, [R0+0x40] ;  /* 0x0000400000107984 */ /* 0x0000620000000c00 */
[----:B------:R-:W-:Y:S01]  /*1820*/  DSETP.GEU.AND P0, PT, |R24|, |R6|, PT ;  /* 0x400000061800722a */ /* 0x000fe20003f0e200 */
[----:B------:R-:W-:Y:S01]  /*1830*/  BSSY.RECONVERGENT B1, `(.L_x_37) ;  /* 0x0000015000017945 */ /* 0x000fe20003800200 */
[----:B------:R-:W-:Y:S01]  /*1840*/  IMAD.MOV.U32 R4, RZ, RZ, R6 ;  /* 0x000000ffff047224 */ /* 0x000fe200078e0006 */
[----:B------:R0:W2:Y:S01]  /*1850*/  LDS.128 R20, [R0+0x50] ;  /* 0x0000500000147984 */ /* 0x0000a20000000c00 */
        /* <DEDUP_REMOVED lines=18> */
.L_x_38:
[----:B------:R-:W-:Y:S05]  /*1980*/  BSYNC.RECONVERGENT B1 ;  /* 0x0000000000017941 */ /* 0x000fea0003800200 */
.L_x_37:
[----:B------:R-:W-:Y:S01]  /*1990*/  DSETP.GEU.AND P0, PT, |R4|, |R10|, PT ;  /* 0x4000000a0400722a */ /* 0x000fe20003f0e200 */
[----:B------:R-:W-:Y:S01]  /*19a0*/  BSSY.RECONVERGENT B1, `(.L_x_39) ;  /* 0x0000014000017945 */ /* 0x000fe20003800200 */
[----:B------:R-:W-:Y:S02]  /*19b0*/  IMAD.MOV.U32 R2, RZ, RZ, R10 ;  /* 0x000000ffff027224 */ /* 0x000fe400078e000a */
[----:B------:R-:W-:Y:S02]  /*19c0*/  IMAD.MOV.U32 R3, RZ, RZ, R11 ;  /* 0x000000ffff037224 */ /* 0x000fe400078e000b */
[----:B-1----:R-:W-:Y:S02]  /*19d0*/  IMAD.MOV.U32 R27, RZ, RZ, R16 ;  /* 0x000000ffff1b7224 */ /* 0x002fe400078e0010 */
        /* <DEDUP_REMOVED lines=16> */
.L_x_40:
[----:B------:R-:W-:Y:S05]  /*1ae0*/  BSYNC.RECONVERGENT B1 ;  /* 0x0000000000017941 */ /* 0x000fea0003800200 */
.L_x_39:
[----:B------:R0:W1:Y:S01]  /*1af0*/  LDS.128 R8, [R0+0x60] ;  /* 0x0000600000087984 */ /* 0x0000620000000c00 */
[----:B------:R-:W-:Y:S01]  /*1b00*/  DSETP.GEU.AND P0, PT, |R2|, |R18|, PT ;  /* 0x400000120200722a */ /* 0x000fe20003f0e200 */
[----:B------:R-:W-:Y:S01]  /*1b10*/  BSSY.RECONVERGENT B1, `(.L_x_41) ;  /* 0x0000015000017945 */ /* 0x000fe20003800200 */
[----:B------:R-:W-:Y:S01]  /*1b20*/  IMAD.MOV.U32 R14, RZ, RZ, R18 ;  /* 0x000000ffff0e7224 */ /* 0x000fe200078e0012 */
[----:B------:R0:W3:Y:S01]  /*1b30*/  LDS.128 R4, [R0+0x70] ;  /* 0x0000700000047984 */ /* 0x0000e20000000c00 */
[----:B------:R-:W-:Y:S02]  /*1b40*/  IMAD.MOV.U32 R15, RZ, RZ, R19 ;  /* 0x000000ffff0f7224 */ /* 0x000fe400078e0013 */
[----:B--2---:R-:W-:Y:S02]  /*1b50*/  IMAD.MOV.U32 R17, RZ, RZ, R20 ;  /* 0x000000ffff117224 */ /* 0x004fe400078e0014 */
        /* <DEDUP_REMOVED lines=16> */
.L_x_42:
[----:B------:R-:W-:Y:S05]  /*1c60*/  BSYNC.RECONVERGENT B1 ;  /* 0x0000000000017941 */ /* 0x000fea0003800200 */
.L_x_41:
        /* <DEDUP_REMOVED lines=21> */
.L_x_44:
[----:B------:R-:W-:Y:S05]  /*1dc0*/  BSYNC.RECONVERGENT B1 ;  /* 0x0000000000017941 */ /* 0x000fea0003800200 */
.L_x_43:
[----:B------:R-:W-:Y:S01]  /*1dd0*/  DSETP.GEU.AND P0, PT, |R2|, |R10|, PT ;  /* 0x4000000a0200722a */ /* 0x000fe20003f0e200 */
[----:B------:R-:W-:Y:S01]  /*1de0*/  BSSY.RECONVERGENT B1, `(.L_x_45) ;  /* 0x0000014000017945 */ /* 0x000fe20003800200 */
[----:B------:R-:W-:Y:S02]  /*1df0*/  IMAD.MOV.U32 R8, RZ, RZ, R10 ;  /* 0x000000ffff087224 */ /* 0x000fe400078e000a */
[----:B------:R-:W-:Y:S02]  /*1e00*/  IMAD.MOV.U32 R9, RZ, RZ, R11 ;  /* 0x000000ffff097224 */ /* 0x000fe400078e000b */
[----:B---3--:R-:W-:Y:S02]  /*1e10*/  IMAD.MOV.U32 R17, RZ, RZ, R4 ;  /* 0x000000ffff117224 */ /* 0x008fe400078e0004 */
        /* <DEDUP_REMOVED lines=16> */
.L_x_46:
[----:B------:R-:W-:Y:S05]  /*1f20*/  BSYNC.RECONVERGENT B1 ;  /* 0x0000000000017941 */ /* 0x000fea0003800200 */
.L_x_45:
        /* <DEDUP_REMOVED lines=19> */
[----:B------:R-:W-:Y:S01]  /*2060*/  SEL R15, R0, R13, P2 ;  /* 0x0000000d000f7207 */ /* 0x000fe20001000000 */
[----:B------:R-:W-:Y:S06]  /*2070*/  BRA `(.L_x_34) ;  /* 0x0000004800f87947 */ /* 0x000fec0003800000 */
.L_x_21:
[----:B------:R-:W2:Y:S01]  /*2080*/  S2R R4, SR_LANEID ;  /* 0x0000000000047919 */ /* 0x000ea20000000000 */
[----:B-1----:R-:W-:Y:S01]  /*2090*/  LOP3.LUT R2, R0, 0x3e0, RZ, 0xc0, !PT ;  /* 0x000003e000027812 */ /* 0x002fe200078ec0ff */
[----:B------:R-:W-:Y:S01]  /*20a0*/  BSSY.RECONVERGENT B1, `(.L_x_47) ;  /* 0x0000024000017945 */ /* 0x000fe20003800200 */
[----:B-----5:R-:W-:Y:S02]  /*20b0*/  IMAD.MOV.U32 R16, RZ, RZ, R12 ;  /* 0x000000ffff107224 */ /* 0x020fe400078e000c */
[----:B------:R-:W-:Y:S02]  /*20c0*/  IMAD.MOV.U32 R18, RZ, RZ, R13 ;  /* 0x000000ffff127224 */ /* 0x000fe400078e000d */
[----:B------:R-:W-:Y:S01]  /*20d0*/  VIADD R3, R2, 0x20 ;  /* 0x0000002002037836 */ /* 0x000fe20000000000 */
[----:B------:R-:W-:-:S04]  /*20e0*/  LOP3.LUT R2, RZ, R2, RZ, 0x33, !PT ;  /* 0x00000002ff027212 */ /* 0x000fc800078e33ff */
[----:B------:R-:W-:Y:S01]  /*20f0*/  ISETP.GT.AND P0, PT, R3, UR6, PT ;  /* 0x0000000603007c0c */ /* 0x000fe2000bf04270 */
[----:B------:R-:W-:Y:S02]  /*2100*/  VIADD R2, R2, UR6 ;  /* 0x0000000602027c36 */ /* 0x000fe40008000000 */
[----:B------:R-:W-:-:S03]  /*2110*/  IMAD.MOV.U32 R3, RZ, RZ, R15 ;  /* 0x000000ffff037224 */ /* 0x000fc600078e000f */
[----:B------:R-:W-:Y:S01]  /*2120*/  SEL R5, R2, 0x1f, P0 ;  /* 0x0000001f02057807 */ /* 0x000fe20000000000 */
[----:B------:R-:W-:-:S04]  /*2130*/  IMAD.MOV.U32 R2, RZ, RZ, R14 ;  /* 0x000000ffff027224 */ /* 0x000fc800078e000e */
[----:B------:R1:W3:Y:S04]  /*2140*/  SHFL.DOWN PT, R6, R14, 0x1, R5 ;  /* 0x082000000e067989 */ /* 0x0002e800000e0005 */
[----:B------:R1:W4:Y:S04]  /*2150*/  SHFL.DOWN PT, R7, R15, 0x1, R5 ;  /* 0x082000000f077989 */ /* 0x00032800000e0005 */
[----:B0-----:R1:W0:Y:S01]  /*2160*/  SHFL.DOWN PT, R9, R12, 0x1, R5 ;  /* 0x082000000c097989 */ /* 0x00122200000e0005 */
[----:B--2---:R-:W-:-:S03]  /*2170*/  ISETP.GE.AND P0, PT, R4, R5, PT ;  /* 0x000000050400720c */ /* 0x004fc60003f06270 */
[----:B------:R1:W2:Y:S10]  /*2180*/  SHFL.DOWN PT, R11, R13, 0x1, R5 ;  /* 0x082000000d0b7989 */ /* 0x0002b400000e0005 */
[----:B-1----:R-:W-:Y:S05]  /*2190*/  @P0 BRA `(.L_x_48) ;  /* 0x0000000000500947 */ /* 0x002fea0003800000 */
[----:B---34-:R-:W-:Y:S01]  /*21a0*/  DSETP.GEU.AND P0, PT, |R14|, |R6|, PT ;  /* 0x400000060e00722a */ /* 0x018fe20003f0e200 */
[----:B0-----:R-:W-:Y:S02]  /*21b0*/  IMAD.MOV.U32 R16, RZ, RZ, R9 ;  /* 0x000000ffff107224 */ /* 0x001fe400078e0009 */
[----:B--2---:R-:W-:Y:S02]  /*21c0*/  IMAD.MOV.U32 R18, RZ, RZ, R11 ;  /* 0x000000ffff127224 */ /* 0x004fe400078e000b */
        /* <DEDUP_REMOVED lines=17> */
.L_x_48:
[----:B------:R-:W-:Y:S05]  /*22e0*/  BSYNC.RECONVERGENT B1 ;  /* 0x0000000000017941 */ /* 0x000fea0003800200 */
.L_x_47:
[----:B---3--:R-:W-:Y:S01]  /*22f0*/  VIADD R6, R4, 0x2 ;  /* 0x0000000204067836 */ /* 0x008fe20000000000 */
[----:B------:R1:W3:Y:S01]  /*2300*/  SHFL.DOWN PT, R8, R2, 0x2, R5 ;  /* 0x0840000002087989 */ /* 0x0002e200000e0005 */
[----:B------:R-:W-:Y:S01]  /*2310*/  BSSY.RECONVERGENT B1, `(.L_x_49) ;  /* 0x000001e000017945 */ /* 0x000fe20003800200 */
[----:B------:R-:W-:Y:S02]  /*2320*/  IMAD.MOV.U32 R10, RZ, RZ, R16 ;  /* 0x000000ffff0a7224 */ /* 0x000fe400078e0010 */
[----:B------:R-:W-:Y:S01]  /*2330*/  ISETP.GT.AND P0, PT, R6, R5, PT ;  /* 0x000000050600720c */ /* 0x000fe20003f04270 */
[----:B0-----:R1:W0:Y:S01]  /*2340*/  SHFL.DOWN PT, R9, R3, 0x2, R5 ;  /* 0x0840000003097989 */ /* 0x00122200000e0005 */
[----:B------:R-:W-:Y:S02]  /*2350*/  IMAD.MOV.U32 R12, RZ, RZ, R18 ;  /* 0x000000ffff0c7224 */ /* 0x000fe400078e0012 */
[----:B------:R-:W-:Y:S01]  /*2360*/  IMAD.MOV.U32 R6, RZ, RZ, R2 ;  /* 0x000000ffff067224 */ /* 0x000fe200078e0002 */
[----:B--2---:R1:W2:Y:S01]  /*2370*/  SHFL.DOWN PT, R11, R16, 0x2, R5 ;  /* 0x08400000100b7989 */ /* 0x0042a200000e0005 */
[----:B----4-:R-:W-:-:S03]  /*2380*/  IMAD.MOV.U32 R7, RZ, RZ, R3 ;  /* 0x000000ffff077224 */ /* 0x010fc600078e0003 */
[----:B------:R1:W4:Y:S04]  /*2390*/  SHFL.DOWN PT, R13, R18, 0x2, R5 ;  /* 0x08400000120d7989 */ /* 0x00032800000e0005 */
[----:B------:R-:W-:Y:S05]  /*23a0*/  @P0 BRA `(.L_x_50) ;  /* 0x0000000000500947 */ /* 0x000fea0003800000 */
[----:B0--3--:R-:W-:Y:S01]  /*23b0*/  DSETP.GEU.AND P0, PT, |R2|, |R8|, PT ;  /* 0x400000080200722a */ /* 0x009fe20003f0e200 */
[----:B--2---:R-:W-:Y:S02]  /*23c0*/  IMAD.MOV.U32 R10, RZ, RZ, R11 ;  /* 0x000000ffff0a7224 */ /* 0x004fe400078e000b */
        /* <DEDUP_REMOVED lines=18> */
.L_x_50:
[----:B------:R-:W-:Y:S05]  /*24f0*/  BSYNC.RECONVERGENT B1 ;  /* 0x0000000000017941 */ /* 0x000fea0003800200 */
.L_x_49:
[----:B-1----:R-:W-:Y:S01]  /*2500*/  VIADD R2, R4, 0x4 ;  /* 0x0000000404027836 */ /* 0x002fe20000000000 */
[----:B---3--:R1:W3:Y:S01]  /*2510*/  SHFL.DOWN PT, R8, R6, 0x4, R5 ;  /* 0x0880000006087989 */ /* 0x0082e200000e0005 */
[----:B------:R-:W-:Y:S01]  /*2520*/  BSSY.RECONVERGENT B1, `(.L_x_51) ;  /* 0x000001e000017945 */ /* 0x000fe20003800200 */
[----:B------:R-:W-:Y:S02]  /*2530*/  IMAD.MOV.U32 R14, RZ, RZ, R10 ;  /* 0x000000ffff0e7224 */ /* 0x000fe400078e000a */
[----:B------:R-:W-:Y:S01]  /*2540*/  ISETP.GT.AND P0, PT, R2, R5, PT ;  /* 0x000000050200720c */ /* 0x000fe20003f04270 */
[----:B0-----:R1:W0:Y:S01]  /*2550*/  SHFL.DOWN PT, R9, R7, 0x4, R5 ;  /* 0x0880000007097989 */ /* 0x00122200000e0005 */
[----:B------:R-:W-:Y:S02]  /*2560*/  IMAD.MOV.U32 R16, RZ, RZ, R12 ;  /* 0x000000ffff107224 */ /* 0x000fe400078e000c */
[----:B------:R-:W-:Y:S01]  /*2570*/  IMAD.MOV.U32 R2, RZ, RZ, R6 ;  /* 0x000000ffff027224 */ /* 0x000fe200078e0006 */
[----:B--2---:R1:W2:Y:S01]  /*2580*/  SHFL.DOWN PT, R11, R10, 0x4, R5 ;  /* 0x088000000a0b7989 */ /* 0x0042a200000e0005 */
[----:B------:R-:W-:-:S03]  /*2590*/  IMAD.MOV.U32 R3, RZ, RZ, R7 ;  /* 0x000000ffff037224 */ /* 0x000fc600078e0007 */
[----:B----4-:R1:W4:Y:S04]  /*25a0*/  SHFL.DOWN PT, R13, R12, 0x4, R5 ;  /* 0x088000000c0d7989 */ /* 0x01032800000e0005 */
        /* <DEDUP_REMOVED lines=21> */
.L_x_52:
[----:B------:R-:W-:Y:S05]  /*2700*/  BSYNC.RECONVERGENT B1 ;  /* 0x0000000000017941 */ /* 0x000fea0003800200 */
.L_x_51:
        /* <DEDUP_REMOVED lines=32> */
.L_x_54:
[----:B------:R-:W-:Y:S05]  /*2910*/  BSYNC.RECONVERGENT B1 ;  /* 0x0000000000017941 */ /* 0x000fea0003800200 */
.L_x_53:
        /* <DEDUP_REMOVED lines=32> */
.L_x_56:
[----:B------:R-:W-:Y:S05]  /*2b20*/  BSYNC.RECONVERGENT B1 ;  /* 0x0000000000017941 */ /* 0x000fea0003800200 */
.L_x_55:
[----:B------:R-:W-:Y:S01]  /*2b30*/  ISETP.NE.AND P0, PT, R4, RZ, PT ;  /* 0x000000ff0400720c */ /* 0x000fe20003f05270 */
[----:B------:R-:W-:-:S12]  /*2b40*/  BSSY.RECONVERGENT B1, `(.L_x_57) ;  /* 0x000000a000017945 */ /* 0x000fd80003800200 */
[----:B------:R-:W-:Y:S05]  /*2b50*/  @P0 BRA `(.L_x_58) ;  /* 0x0000000000200947 */ /* 0x000fea0003800000 */
[----:B-1----:R-:W1:Y:S01]  /*2b60*/  S2R R6, SR_CgaCtaId ;  /* 0x0000000000067919 */ /* 0x002e620000008800 */
[----:B------:R-:W-:Y:S02]  /*2b70*/  MOV R5, 0x400 ;  /* 0x0000040000057802 */ /* 0x000fe40000000f00 */
[----:B------:R-:W-:-:S04]  /*2b80*/  SHF.R.U32.HI R4, RZ, 0x1, R0 ;  /* 0x00000001ff047819 */ /* 0x000fc80000011600 */
[----:B------:R-:W-:Y:S02]  /*2b90*/  LOP3.LUT R4, R4, 0x1f0, RZ, 0xc0, !PT ;  /* 0x000001f004047812 */ /* 0x000fe400078ec0ff */
[----:B-1----:R-:W-:-:S05]  /*2ba0*/  LEA R5, R6, R5, 0x18 ;  /* 0x0000000506057211 */ /* 0x002fca00078ec0ff */
[----:B------:R-:W-:-:S05]  /*2bb0*/  IMAD.IADD R5, R4, 0x1, R5 ;  /* 0x0000000104057824 */ /* 0x000fca00078e0205 */
[----:B------:R1:W-:Y:S04]  /*2bc0*/  STS.64 [R5+0x10], R14 ;  /* 0x0000100e05007388 */ /* 0x0003e80000000a00 */
[----:B------:R1:W-:Y:S02]  /*2bd0*/  STS.64 [R5+0x8], R2 ;  /* 0x0000080205007388 */ /* 0x0003e40000000a00 */
.L_x_58:
[----:B------:R-:W-:Y:S05]  /*2be0*/  BSYNC.RECONVERGENT B1 ;  /* 0x0000000000017941 */ /* 0x000fea0003800200 */
.L_x_57:
[----:B------:R-:W-:Y:S01]  /*2bf0*/  BAR.SYNC.DEFER_BLOCKING 0x0 ;  /* 0x0000000000007b1d */ /* 0x000fe20000010000 */
[----:B------:R-:W-:-:S13]  /*2c00*/  ISETP.NE.AND P1, PT, R0, RZ, PT ;  /* 0x000000ff0000720c */ /* 0x000fda0003f25270 */
[----:B------:R-:W-:Y:S05]  /*2c10*/  @P1 BRA `(.L_x_34) ;  /* 0x0000004000101947 */ /* 0x000fea0003800000 */
[----:B------:R-:W-:Y:S01]  /*2c20*/  UISETP.GE.AND UP0, UPT, UR6, 0x21, UPT ;  /* 0x000000210600788c */ /* 0x000fe2000bf06270 */
[----:B--2---:R-:W-:Y:S02]  /*2c30*/  IMAD.MOV.U32 R11, RZ, RZ, R14 ;  /* 0x000000ffff0b7224 */ /* 0x004fe400078e000e */
[----:B---3--:R-:W-:Y:S02]  /*2c40*/  IMAD.MOV.U32 R8, RZ, RZ, R15 ;  /* 0x000000ffff087224 */ /* 0x008fe400078e000f */
[----:B------:R-:W-:Y:S02]  /*2c50*/  IMAD.MOV.U32 R4, RZ, RZ, R2 ;  /* 0x000000ffff047224 */ /* 0x000fe400078e0002 */
[----:B-1----:R-:W-:Y:S02]  /*2c60*/  IMAD.MOV.U32 R5, RZ, RZ, R3 ;  /* 0x000000ffff057224 */ /* 0x002fe400078e0003 */
[----:B------:R-:W-:Y:S05]  /*2c70*/  BRA.U !UP0, `(.L_x_59) ;  /* 0x00000001086c7547 */ /* 0x000fea000b800000 */
[----:B------:R-:W1:Y:S01]  /*2c80*/  S2UR UR5, SR_CgaCtaId ;  /* 0x00000000000579c3 */ /* 0x000e620000008800 */
[----:B------:R-:W-:Y:S01]  /*2c90*/  UMOV UR4, 0x400 ;  /* 0x0000040000047882 */ /* 0x000fe20000000000 */
[----:B------:R-:W-:Y:S01]  /*2ca0*/  BSSY.RECONVERGENT B1, `(.L_x_59) ;  /* 0x0000018000017945 */ /* 0x000fe20003800200 */
[----:B-1----:R-:W-:-:S09]  /*2cb0*/  ULEA UR4, UR5, UR4, 0x18 ;  /* 0x0000000405047291 */ /* 0x002fd2000f8ec0ff */
[----:B------:R-:W1:Y:S04]  /*2cc0*/  LDS.64 R6, [UR4+0x18] ;  /* 0x00001804ff067984 */ /* 0x000e680008000a00 */
[----:B----4-:R-:W2:Y:S01]  /*2cd0*/  LDS.64 R12, [UR4+0x20] ;  /* 0x00002004ff0c7984 */ /* 0x010ea20008000a00 */
[----:B-1----:R-:W-:Y:S01]  /*2ce0*/  DSETP.GEU.AND P0, PT, |R2|, |R6|, PT ;  /* 0x400000060200722a */ /* 0x002fe20003f0e200 */
[----:B------:R-:W-:Y:S02]  /*2cf0*/  IMAD.MOV.U32 R4, RZ, RZ, R6 ;  /* 0x000000ffff047224 */ /* 0x000fe400078e0006 */
[----:B------:R-:W-:Y:S02]  /*2d00*/  IMAD.MOV.U32 R5, RZ, RZ, R7 ;  /* 0x000000ffff057224 */ /* 0x000fe400078e0007 */
[----:B--2---:R-:W-:-:S02]  /*2d10*/  IMAD.MOV.U32 R11, RZ, RZ, R12 ;  /* 0x000000ffff0b7224 */ /* 0x004fc400078e000c */
        /* <DEDUP_REMOVED lines=16> */
.L_x_60:
[----:B------:R-:W-:Y:S05]  /*2e20*/  BSYNC.RECONVERGENT B1 ;  /* 0x0000000000017941 */ /* 0x000fea0003800200 */
.L_x_59:
[----:B------:R-:W-:Y:S01]  /*2e30*/  UISETP.GE.AND UP0, UPT, UR6, 0x41, UPT ;  /* 0x000000410600788c */ /* 0x000fe2000bf06270 */
[----:B0-----:R-:W-:Y:S02]  /*2e40*/  IMAD.MOV.U32 R9, RZ, RZ, R11 ;  /* 0x000000ffff097224 */ /* 0x001fe400078e000b */
[----:B------:R-:W-:Y:S02]  /*2e50*/  IMAD.MOV.U32 R0, RZ, RZ, R8 ;  /* 0x000000ffff007224 */ /* 0x000fe400078e0008 */
[----:B------:R-:W-:Y:S02]  /*2e60*/  IMAD.MOV.U32 R2, RZ, RZ, R4 ;  /* 0x000000ffff027224 */ /* 0x000fe400078e0004 */
[----:B------:R-:W-:Y:S02]  /*2e70*/  IMAD.MOV.U32 R3, RZ, RZ, R5 ;  /* 0x000000ffff037224 */ /* 0x000fe400078e0005 */
[----:B------:R-:W-:Y:S05]  /*2e80*/  BRA.U !UP0, `(.L_x_61) ;  /* 0x00000001086c7547 */ /* 0x000fea000b800000 */
[----:B------:R-:W0:Y:S01]  /*2e90*/  S2UR UR5, SR_CgaCtaId ;  /* 0x00000000000579c3 */ /* 0x000e220000008800 */
[----:B------:R-:W-:Y:S01]  /*2ea0*/  UMOV UR4, 0x400 ;  /* 0x0000040000047882 */ /* 0x000fe20000000000 */
[----:B------:R-:W-:Y:S01]  /*2eb0*/  BSSY.RECONVERGENT B1, `(.L_x_61) ;  /* 0x0000018000017945 */ /* 0x000fe20003800200 */
[----:B0-----:R-:W-:-:S09]  /*2ec0*/  ULEA UR4, UR5, UR4, 0x18 ;  /* 0x0000000405047291 */ /* 0x001fd2000f8ec0ff */
[----:B------:R-:W0:Y:S04]  /*2ed0*/  LDS.64 R6, [UR4+0x28] ;  /* 0x00002804ff067984 */ /* 0x000e280008000a00 */
[----:B----4-:R-:W1:Y:S01]  /*2ee0*/  LDS.64 R12, [UR4+0x30] ;  /* 0x00003004ff0c7984 */ /* 0x010e620008000a00 */
[----:B0-----:R-:W-:Y:S01]  /*2ef0*/  DSETP.GEU.AND P0, PT, |R4|, |R6|, PT ;  /* 0x400000060400722a */ /* 0x001fe20003f0e200 */
[----:B------:R-:W-:Y:S02]  /*2f00*/  IMAD.MOV.U32 R2, RZ, RZ, R6 ;  /* 0x000000ffff027224 */ /* 0x000fe400078e0006 */
[----:B------:R-:W-:Y:S02]  /*2f10*/  IMAD.MOV.U32 R3, RZ, RZ, R7 ;  /* 0x000000ffff037224 */ /* 0x000fe400078e0007 */
[----:B-1----:R-:W-:-:S02]  /*2f20*/  IMAD.MOV.U32 R9, RZ, RZ, R12 ;  /* 0x000000ffff097224 */ /* 0x002fc400078e000c */
        /* <DEDUP_REMOVED lines=16> */
.L_x_62:
[----:B------:R-:W-:Y:S05]  /*3030*/  BSYNC.RECONVERGENT B1 ;  /* 0x0000000000017941 */ /* 0x000fea0003800200 */
.L_x_61:
[----:B------:R-:W-:Y:S01]  /*3040*/  UISETP.GE.AND UP0, UPT, UR6, 0x61, UPT ;  /* 0x000000610600788c */ /* 0x000fe2000bf06270 */
[----:B------:R-:W-:Y:S02]  /*3050*/  IMAD.MOV.U32 R11, RZ, RZ, R9 ;  /* 0x000000ffff0b7224 */ /* 0x000fe400078e0009 */
        /* <DEDUP_REMOVED lines=30> */
.L_x_64:
[----:B------:R-:W-:Y:S05]  /*3240*/  BSYNC.RECONVERGENT B1 ;  /* 0x0000000000017941 */ /* 0x000fea0003800200 */
.L_x_63:
        /* <DEDUP_REMOVED lines=32> */
.L_x_66:
[----:B------:R-:W-:Y:S05]  /*3450*/  BSYNC.RECONVERGENT B1 ;  /* 0x0000000000017941 */ /* 0x000fea0003800200 */
.L_x_65:
        /* <DEDUP_REMOVED lines=32> */
.L_x_68:
[----:B------:R-:W-:Y:S05]  /*3660*/  BSYNC.RECONVERGENT B1 ;  /* 0x0000000000017941 */ /* 0x000fea0003800200 */
.L_x_67:
        /* <DEDUP_REMOVED lines=32> */
.L_x_70:
[----:B------:R-:W-:Y:S05]  /*3870*/  BSYNC.RECONVERGENT B1 ;  /* 0x0000000000017941 */ /* 0x000fea0003800200 */
.L_x_69:
[----:B------:R-:W-:Y:S01]  /*3880*/  UISETP.GE.AND UP0, UPT, UR6, 0xe1, UPT ;  /* 0x000000e10600788c */ /* 0x000fe2000bf06270 */
[----:B------:R-:W-:Y:S02]  /*3890*/  IMAD.MOV.U32 R14, RZ, RZ, R9 ;  /* 0x000000ffff0e7224 */ /* 0x000fe400078e0009 */
[----:B------:R-:W-:Y:S02]  /*38a0*/  IMAD.MOV.U32 R15, RZ, RZ, R0 ;  /* 0x000000ffff0f7224 */ /* 0x000fe400078e0000 */
[----:B------:R-:W-:Y:S02]  /*38b0*/  IMAD.MOV.U32 R2, RZ, RZ, R6 ;  /* 0x000000ffff027224 */ /* 0x000fe400078e0006 */
[----:B------:R-:W-:Y:S02]  /*38c0*/  IMAD.MOV.U32 R3, RZ, RZ, R7 ;  /* 0x000000ffff037224 */ /* 0x000fe400078e0007 */
[----:B------:R-:W-:Y:S05]  /*38d0*/  BRA.U !UP0, `(.L_x_34) ;  /* 0x0000003108e07547 */ /* 0x000fea000b800000 */
[----:B------:R-:W0:Y:S01]  /*38e0*/  S2UR UR5, SR_CgaCtaId ;  /* 0x00000000000579c3 */ /* 0x000e220000008800 */
[----:B------:R-:W-:Y:S02]  /*38f0*/  UMOV UR4, 0x400 ;  /* 0x0000040000047882 */ /* 0x000fe40000000000 */
[----:B0-----:R-:W-:-:S09]  /*3900*/  ULEA UR4, UR5, UR4, 0x18 ;  /* 0x0000000405047291 */ /* 0x001fd2000f8ec0ff */
[----:B------:R-:W0:Y:S04]  /*3910*/  LDS.64 R4, [UR4+0x78] ;  /* 0x00007804ff047984 */ /* 0x000e280008000a00 */
[----:B------:R-:W1:Y:S01]  /*3920*/  LDS.64 R10, [UR4+0x80] ;  /* 0x00008004ff0a7984 */ /* 0x000e620008000a00 */
        /* <DEDUP_REMOVED lines=21> */
.L_x_2:
[----:B------:R-:W1:Y:S01]  /*3a80*/  S2R R0, SR_TID.X ;  /* 0x0000000000007919 */ /* 0x000e620000002100 */
[----:B------:R-:W1:Y:S02]  /*3a90*/  LDC.64 R2, c[0x0][0x380] ;  /* 0x0000e000ff027b82 */ /* 0x000e640000000a00 */
[----:B-1----:R-:W-:-:S05]  /*3aa0*/  IMAD.WIDE.U32 R18, R0, 0x10, R2 ;  /* 0x0000001000127825 */ /* 0x002fca00078e0002 */
[----:B0-----:R-:W2:Y:S04]  /*3ab0*/  LDG.E.64.CONSTANT R20, desc[UR10][R18.64] ;  /* 0x0000000a12147981 */ /* 0x001ea8000c1e9b00 */
[----:B------:R-:W2:Y:S04]  /*3ac0*/  LDG.E.64.CONSTANT R14, desc[UR10][R18.64+0x1000] ;  /* 0x0010000a120e7981 */ /* 0x000ea8000c1e9b00 */
[----:B------:R-:W3:Y:S04]  /*3ad0*/  LDG.E.64.CONSTANT R12, desc[UR10][R18.64+0x8] ;  /* 0x0000080a120c7981 */ /* 0x000ee8000c1e9b00 */
[----:B------:R-:W3:Y:S04]  /*3ae0*/  LDG.E.64.CONSTANT R10, desc[UR10][R18.64+0x1008] ;  /* 0x0010080a120a7981 */ /* 0x000ee8000c1e9b00 */
[----:B------:R-:W4:Y:S04]  /*3af0*/  LDG.E.64.CONSTANT R8, desc[UR10][R18.64+0x2000] ;  /* 0x0020000a12087981 */ /* 0x000f28000c1e9b00 */
[----:B------:R-:W5:Y:S04]  /*3b00*/  LDG.E.64.CONSTANT R6, desc[UR10][R18.64+0x2008] ;  /* 0x0020080a12067981 */ /* 0x000f68000c1e9b00 */
[----:B------:R-:W5:Y:S04]  /*3b10*/  LDG.E.64.CONSTANT R4, desc[UR10][R18.64+0x3000] ;  /* 0x0030000a12047981 */ /* 0x000f68000c1e9b00 */
[----:B------:R-:W5:Y:S04]  /*3b20*/  LDG.E.64.CONSTANT R2, desc[UR10][R18.64+0x3008] ;  /* 0x0030080a12027981 */ /* 0x000f68000c1e9b00 */
[----:B------:R-:W5:Y:S04]  /*3b30*/  LDG.E.64.CONSTANT R16, desc[UR10][R18.64+0x4000] ;  /* 0x0040000a12107981 */ /* 0x000f68000c1e9b00 */
[----:B------:R-:W5:Y:S01]  /*3b40*/  LDG.E.64.CONSTANT R22, desc[UR10][R18.64+0x4008] ;  /* 0x0040080a12167981 */ /* 0x000f62000c1e9b00 */
[----:B------:R-:W-:Y:S01]  /*3b50*/  UISETP.GE.U32.AND UP0, UPT, UR8, 0xa00, UPT ;  /* 0x00000a000800788c */ /* 0x000fe2000bf06070 */
[----:B--2---:R-:W-:-:S14]  /*3b60*/  DSETP.GEU.AND P2, PT, |R20|, |R14|, PT ;  /* 0x4000000e1400722a */ /* 0x004fdc0003f4e200 */
[----:B---3--:R-:W-:-:S04]  /*3b70*/  @P2 ISETP.GE.U32.AND P0, PT, R12, R10, PT ;  /* 0x0000000a0c00220c */ /* 0x008fc80003f06070 */
[----:B------:R-:W-:-:S13]  /*3b80*/  @P2 ISETP.GE.AND.EX P0, PT, R13, R11, PT, P0 ;  /* 0x0000000b0d00220c */ /* 0x000fda0003f06300 */
[----:B------:R-:W-:-:S06]  /*3b90*/  @P2 DSETP.LT.OR P0, PT, |R14|, |R20|, !P0 ;  /* 0x400000140e00222a */ /* 0x000fcc0004701600 */
[----:B------:R-:W-:Y:S02]  /*3ba0*/  @P2 FSEL R20, R20, R14, P0 ;  /* 0x0000000e14142208 */ /* 0x000fe40000000000 */
[----:B------:R-:W-:Y:S02]  /*3bb0*/  @P2 FSEL R21, R21, R15, P0 ;  /* 0x0000000f15152208 */ /* 0x000fe40000000000 */
[----:B------:R-:W-:Y:S01]  /*3bc0*/  @P2 SEL R10, R12, R10, P0 ;  /* 0x0000000a0c0a2207 */ /* 0x000fe20000000000 */
[----:B------:R-:W-:Y:S01]  /*3bd0*/  @P2 IMAD.MOV.U32 R14, RZ, RZ, R20 ;  /* 0x000000ffff0e2224 */ /* 0x000fe200078e0014 */
[----:B------:R-:W-:Y:S01]  /*3be0*/  @P2 SEL R11, R13, R11, P0 ;  /* 0x0000000b0d0b2207 */ /* 0x000fe20000000000 */
[----:B------:R-:W-:-:S06]  /*3bf0*/  @P2 IMAD.MOV.U32 R15, RZ, RZ, R21 ;  /* 0x000000ffff0f2224 */ /* 0x000fcc00078e0015 */
[----:B----4-:R-:W-:-:S14]  /*3c00*/  DSETP.GEU.AND P1, PT, |R14|, |R8|, PT ;  /* 0x400000080e00722a */ /* 0x010fdc0003f2e200 */
[----:B-----5:R-:W-:-:S04]  /*3c10*/  @P1 ISETP.GE.U32.AND P0, PT, R10, R6, PT ;  /* 0x000000060a00120c */ /* 0x020fc80003f06070 */
        /* <DEDUP_REMOVED lines=8> */
[----:B------:R-:W-:-:S14]  /*3ca0*/  DSETP.GEU.AND P2, PT, |R8|, |R4|, PT ;  /* 0x400000040800722a */ /* 0x000fdc0003f4e200 */
[----:B------:R-:W-:-:S04]  /*3cb0*/  @P2 ISETP.GE.U32.AND P0, PT, R6, R2, PT ;  /* 0x000000020600220c */ /* 0x000fc80003f06070 */
        /* <DEDUP_REMOVED lines=15> */
[----:B------:R-:W-:Y:S01]  /*3db0*/  IMAD.MOV.U32 R2, RZ, RZ, RZ ;  /* 0x000000ffff027224 */ /* 0x000fe200078e00ff */
[----:B------:R-:W-:Y:S01]  /*3dc0*/  @P1 SEL R23, R3, R23, P0 ;  /* 0x0000001703171207 */ /* 0x000fe20000000000 */
[----:B------:R-:W-:Y:S02]  /*3dd0*/  IMAD.MOV.U32 R3, RZ, RZ, 0x500 ;  /* 0x00000500ff037424 */ /* 0x000fe400078e00ff */
[----:B------:R-:W-:Y:S02]  /*3de0*/  @P1 IMAD.MOV.U32 R16, RZ, RZ, R4 ;  /* 0x000000ffff101224 */ /* 0x000fe400078e0004 */
[----:B------:R-:W-:Y:S01]  /*3df0*/  @P1 IMAD.MOV.U32 R17, RZ, RZ, R5 ;  /* 0x000000ffff111224 */ /* 0x000fe200078e0005 */
[----:B------:R-:W-:Y:S06]  /*3e00*/  BRA.U !UP0, `(.L_x_71) ;  /* 0x0000000d08987547 */ /* 0x000fec000b800000 */
[----:B------:R-:W-:Y:S01]  /*3e10*/  UIADD3 UR9, UP0, UPT, UR8, -0xa00, URZ ;  /* 0xfffff60008097890 */ /* 0x000fe2000ff1e0ff */
[----:B------:R-:W-:Y:S02]  /*3e20*/  IMAD.MOV.U32 R3, RZ, RZ, 0x500 ;  /* 0x00000500ff037424 */ /* 0x000fe400078e00ff */
[----:B------:R-:W-:Y:S01]  /*3e30*/  IMAD.MOV.U32 R2, RZ, RZ, RZ ;  /* 0x000000ffff027224 */ /* 0x000fe200078e00ff */
[----:B------:R-:W-:Y:S02]  /*3e40*/  ULEA.HI.X.SX32 UR8, UR8, 0xffffffff, 0x1, UP0 ;  /* 0xffffffff08087891 */ /* 0x000fe400080f0eff */
[----:B------:R-:W-:Y:S02]  /*3e50*/  UIMAD.WIDE.U32 UR12, UR9, -0x33333333, URZ ;  /* 0xcccccccd090c78a5 */ /* 0x000fe4000f8e00ff */
[----:B------:R-:W-:Y:S02]  /*3e60*/  UIMAD.WIDE.U32 UR4, UR8, -0x33333333, URZ ;  /* 0xcccccccd080478a5 */ /* 0x000fe4000f8e00ff */
[----:B------:R-:W-:-:S02]  /*3e70*/  UISETP.GE.U32.AND UP1, UPT, UR9, 0x500, UPT ;  /* 0x000005000900788c */ /* 0x000fc4000bf26070 */
[----:B------:R-:W-:Y:S02]  /*3e80*/  UIMAD.WIDE.U32 UR4, UP0, UR9, -0x33333334, UR4 ;  /* 0xcccccccc090478a5 */ /* 0x000fe4000f800004 */
[----:B------:R-:W-:Y:S02]  /*3e90*/  UISETP.GE.U32.AND.EX UP1, UPT, UR8, URZ, UPT, UP1 ;  /* 0x000000ff0800728c */ /* 0x000fe4000bf26110 */
[----:B------:R-:W-:Y:S02]  /*3ea0*/  UIADD3.X UR7, UPT, UPT, URZ, URZ, URZ, UP0, !UPT ;  /* 0x000000ffff077290 */ /* 0x000fe400087fe4ff */
[----:B------:R-:W-:Y:S01]  /*3eb0*/  UIADD3 URZ, UP0, UPT, UR13, UR4, URZ ;  /* 0x000000040dff7290 */ /* 0x000fe2000ff1e0ff */
[----:B------:R-:W-:-:S03]  /*3ec0*/  UMOV UR6, UR5 ;  /* 0x0000000500067c82 */ /* 0x000fc60008000000 */
[----:B------:R-:W-:-:S04]  /*3ed0*/  UIMAD.WIDE.U32.X UR4, UR8, -0x33333334, UR6, UP0 ;  /* 0xcccccccc080478a5 */ /* 0x000fc800080e0406 */
[----:B------:R-:W-:-:S04]  /*3ee0*/  USHF.R.U64 UR6, UR4, 0xa, UR5 ;  /* 0x0000000a04067899 */ /* 0x000fc80008001205 */
[----:B------:R-:W-:-:S04]  /*3ef0*/  ULOP3.LUT UR7, UR6, 0x1, URZ, 0xc0, !UPT ;  /* 0x0000000106077892 */ /* 0x000fc8000f8ec0ff */
[----:B------:R-:W-:-:S04]  /*3f00*/  UISETP.NE.U32.AND UP0, UPT, UR7, 0x1, UPT ;  /* 0x000000010700788c */ /* 0x000fc8000bf05070 */
[----:B------:R-:W-:Y:S01]  /*3f10*/  UISETP.NE.U32.AND.EX UP0, UPT, URZ, URZ, UPT, UP0 ;  /* 0x000000ffff00728c */ /* 0x000fe2000bf05100 */
[----:B------:R-:W-:Y:S10]  /*3f20*/  BRA.U !UP1, `(.L_x_72) ;  /* 0x00000009093c7547 */ /* 0x000ff4000b800000 */
[----:B------:R-:W0:Y:S01]  /*3f30*/  LDCU.64 UR8, c[0x0][0x380] ;  /* 0x00007000ff0877ac */ /* 0x000e220008000a00 */
[----:B------:R-:W-:Y:S02]  /*3f40*/  IMAD.MOV.U32 R3, RZ, RZ, 0x500 ;  /* 0x00000500ff037424 */ /* 0x000fe400078e00ff */
[----:B------:R-:W-:Y:S01]  /*3f50*/  IMAD.MOV.U32 R2, RZ, RZ, RZ ;  /* 0x000000ffff027224 */ /* 0x000fe200078e00ff */
[----:B------:R-:W-:-:S04]  /*3f60*/  UIADD3 UR4, UP1, UPT, UR6, 0x1, URZ ;  /* 0x0000000106047890 */ /* 0x000fc8000ff3e0ff */
[----:B------:R-:W-:Y:S02]  /*3f70*/  ULEA.HI.X UR5, UR5, URZ, URZ, 0x16, UP1 ;  /* 0x000000ff05057291 */ /* 0x000fe400088fb4ff */
[----:B------:R-:W-:Y:S02]  /*3f80*/  ULOP3.LUT UR4, UR4, 0xfffffffe, URZ, 0xc0, !UPT ;  /* 0xfffffffe04047892 */ /* 0x000fe4000f8ec0ff */
[----:B------:R-:W-:Y:S01]  /*3f90*/  ULOP3.LUT UR5, UR5, 0x7fffff, URZ, 0xc0, !UPT ;  /* 0x007fffff05057892 */ /* 0x000fe2000f8ec0ff */
[----:B0-----:R-:W-:-:S04]  /*3fa0*/  LEA R6, P0, R0, UR8, 0x4 ;  /* 0x0000000800067c11 */ /* 0x001fc8000f8020ff */
[----:B------:R-:W-:Y:S02]  /*3fb0*/  IADD3 R6, P1, PT, R6, 0xe008, RZ ;  /* 0x0000e00806067810 */ /* 0x000fe40007f3e0ff */
[----:B------:R-:W-:-:S05]  /*3fc0*/  LEA.HI.X R5, R0, UR9, RZ, 0x4, P0 ;  /* 0x0000000900057c11 */ /* 0x000fca00080f24ff */
[----:B------:R-:W-:-:S07]  /*3fd0*/  IMAD.X R5, RZ, RZ, R5, P1 ;  /* 0x000000ffff057224 */ /* 0x000fce00008e0605 */
.L_x_73:
[----:B------:R-:W-:-:S05]  /*3fe0*/  IMAD.MOV.U32 R4, RZ, RZ, R6 ;  /* 0x000000ffff047224 */ /* 0x000fca00078e0006 */
[----:B------:R-:W2:Y:S04]  /*3ff0*/  LDG.E.64.CONSTANT R12, desc[UR10][R4.64+-0x9008] ;  /* 0xff6ff80a040c7981 */ /* 0x000ea8000c1e9b00 */
[----:B------:R-:W3:Y:S04]  /*4000*/  LDG.E.64.CONSTANT R8, desc[UR10][R4.64+-0x9000] ;  /* 0xff70000a04087981 */ /* 0x000ee8000c1e9b00 */
[----:B------:R-:W4:Y:S04]  /*4010*/  LDG.E.64.CONSTANT R10, desc[UR10][R4.64+-0x8008] ;  /* 0xff7ff80a040a7981 */ /* 0x000f28000c1e9b00 */
[----:B------:R-:W5:Y:S04]  /*4020*/  LDG.E.64.CONSTANT R6, desc[UR10][R4.64+-0x8000] ;  /* 0xff80000a04067981 */ /* 0x000f68000c1e9b00 */
[----:B------:R-:W5:Y:S04]  /*4030*/  LDG.E.64.CONSTANT R26, desc[UR10][R4.64+-0x7008] ;  /* 0xff8ff80a041a7981 */ /* 0x000f68000c1e9b00 */
[----:B------:R-:W5:Y:S04]  /*4040*/  LDG.E.64.CONSTANT R24, desc[UR10][R4.64+-0x7000] ;  /* 0xff90000a04187981 */ /* 0x000f68000c1e9b00 */
[----:B------:R-:W5:Y:S04]  /*4050*/  LDG.E.64.CONSTANT R20, desc[UR10][R4.64+-0x6008] ;  /* 0xff9ff80a04147981 */ /* 0x000f68000c1e9b00 */
[----:B------:R-:W5:Y:S01]  /*4060*/  LDG.E.64.CONSTANT R18, desc[UR10][R4.64+-0x6000] ;  /* 0xffa0000a04127981 */ /* 0x000f62000c1e9b00 */
[----:B--2---:R-:W-:-:S14]  /*4070*/  DSETP.GEU.AND P2, PT, |R16|, |R12|, PT ;  /* 0x4000000c1000722a */ /* 0x004fdc0003f4e200 */
[----:B---3--:R-:W-:-:S04]  /*4080*/  @P2 ISETP.GE.U32.AND P0, PT, R22, R8, PT ;  /* 0x000000081600220c */ /* 0x008fc80003f06070 */
[----:B------:R-:W-:-:S13]  /*4090*/  @P2 ISETP.GE.AND.EX P0, PT, R23, R9, PT, P0 ;  /* 0x000000091700220c */ /* 0x000fda0003f06300 */
[----:B------:R-:W-:-:S06]  /*40a0*/  @P2 DSETP.LT.OR P0, PT, |R12|, |R16|, !P0 ;  /* 0x400000100c00222a */ /* 0x000fcc0004701600 */
[----:B------:R-:W-:Y:S02]  /*40b0*/  @P2 FSEL R17, R17, R13, P0 ;  /* 0x0000000d11112208 */ /* 0x000fe40000000000 */
[----:B------:R-:W-:-:S03]  /*40c0*/  @P2 FSEL R14, R16, R12, P0 ;  /* 0x0000000c100e2208 */ /* 0x000fc60000000000 */
[----:B------:R-:W-:Y:S02]  /*40d0*/  @P2 IMAD.MOV.U32 R13, RZ, RZ, R17 ;  /* 0x000000ffff0d2224 */ /* 0x000fe400078e0011 */
[----:B------:R-:W2:Y:S01]  /*40e0*/  LDG.E.64.CONSTANT R16, desc[UR10][R4.64+-0x5008] ;  /* 0xffaff80a04107981 */ /* 0x000ea2000c1e9b00 */
[----:B------:R-:W-:-:S03]  /*40f0*/  @P2 IMAD.MOV.U32 R12, RZ, RZ, R14 ;  /* 0x000000ffff0c2224 */ /* 0x000fc600078e000e */
[----:B------:R-:W3:Y:S03]  /*4100*/  LDG.E.64.CONSTANT R14, desc[UR10][R4.64+-0x5000] ;  /* 0xffb0000a040e7981 */ /* 0x000ee6000c1e9b00 */
[----:B----4-:R-:W-:Y:S01]  /*4110*/  DSETP.GEU.AND P1, PT, |R12|, |R10|, PT ;  /* 0x4000000a0c00722a */ /* 0x010fe20003f2e200 */
[----:B------:R-:W-:Y:S02]  /*4120*/  @P2 SEL R8, R22, R8, P0 ;  /* 0x0000000816082207 */ /* 0x000fe40000000000 */
[----:B------:R-:W-:Y:S02]  /*4130*/  @P2 SEL R9, R23, R9, P0 ;  /* 0x0000000917092207 */ /* 0x000fe40000000000 */
[----:B------:R-:W4:Y:S09]  /*4140*/  LDG.E.64.CONSTANT R22, desc[UR10][R4.64+-0x4008] ;  /* 0xffbff80a04167981 */ /* 0x000f32000c1e9b00 */
[----:B-----5:R-:W-:-:S04]  /*4150*/  @P1 ISETP.GE.U32.AND P0, PT, R8, R6, PT ;  /* 0x000000060800120c */ /* 0x020fc80003f06070 */
[----:B------:R-:W-:-:S13]  /*4160*/  @P1 ISETP.GE.AND.EX P0, PT, R9, R7, PT, P0 ;  /* 0x000000070900120c */ /* 0x000fda0003f06300 */
[----:B------:R-:W-:-:S06]  /*4170*/  @P1 DSETP.LT.OR P0, PT, |R10|, |R12|, !P0 ;  /* 0x4000000c0a00122a */ /* 0x000fcc0004701600 */
[----:B------:R-:W-:Y:S02]  /*4180*/  @P1 FSEL R12, R12, R10, P0 ;  /* 0x0000000a0c0c1208 */ /* 0x000fe40000000000 */
[----:B------:R-:W-:-:S03]  /*4190*/  @P1 FSEL R13, R13, R11, P0 ;  /* 0x0000000b0d0d1208 */ /* 0x000fc60000000000 */
[----:B------:R-:W-:Y:S02]  /*41a0*/  @P1 IMAD.MOV.U32 R10, RZ, RZ, R12 ;  /* 0x000000ffff0a1224 */ /* 0x000fe400078e000c */
[----:B------:R-:W-:Y:S02]  /*41b0*/  @P1 IMAD.MOV.U32 R11, RZ, RZ, R13 ;  /* 0x000000ffff0b1224 */ /* 0x000fe400078e000d */
[----:B------:R-:W5:Y:S04]  /*41c0*/  LDG.E.64.CONSTANT R12, desc[UR10][R4.64+-0x4000] ;  /* 0xffc0000a040c7981 */ /* 0x000f68000c1e9b00 */
[----:B------:R-:W-:Y:S01]  /*41d0*/  DSETP.GEU.AND P2, PT, |R10|, |R26|, PT ;  /* 0x4000001a0a00722a */ /* 0x000fe20003f4e200 */
[----:B------:R-:W-:Y:S02]  /*41e0*/  @P1 SEL R6, R8, R6, P0 ;  /* 0x0000000608061207 */ /* 0x000fe40000000000 */
[----:B------:R-:W-:-:S11]  /*41f0*/  @P1 SEL R7, R9, R7, P0 ;  /* 0x0000000709071207 */ /* 0x000fd60000000000 */
[----:B------:R-:W-:-:S04]  /*4200*/  @P2 ISETP.GE.U32.AND P0, PT, R6, R24, PT ;  /* 0x000000180600220c */ /* 0x000fc80003f06070 */
[----:B------:R-:W-:-:S13]  /*4210*/  @P2 ISETP.GE.AND.EX P0, PT, R7, R25, PT, P0 ;  /* 0x000000190700220c */ /* 0x000fda0003f06300 */
[----:B------:R-:W-:-:S06]  /*4220*/  @P2 DSETP.LT.OR P0, PT, |R26|, |R10|, !P0 ;  /* 0x4000000a1a00222a */ /* 0x000fcc0004701600 */
[----:B------:R-:W-:Y:S02]  /*4230*/  @P2 FSEL R8, R10, R26, P0 ;  /* 0x0000001a0a082208 */ /* 0x000fe40000000000 */
[----:B------:R-:W-:-:S03]  /*4240*/  @P2 FSEL R11, R11, R27, P0 ;  /* 0x0000001b0b0b2208 */ /* 0x000fc60000000000 */
[----:B------:R-:W-:Y:S02]  /*4250*/  @P2 IMAD.MOV.U32 R26, RZ, RZ, R8 ;  /* 0x000000ffff1a2224 */ /* 0x000fe400078e0008 */
[----:B------:R-:W-:Y:S01]  /*4260*/  @P2 IMAD.MOV.U32 R27, RZ, RZ, R11 ;  /* 0x000000ffff1b2224 */ /* 0x000fe200078e000b */
[----:B------:R-:W5:Y:S04]  /*4270*/  LDG.E.64.CONSTANT R8, desc[UR10][R4.64+-0x3000] ;  /* 0xffd0000a04087981 */ /* 0x000f68000c1e9b00 */
[----:B------:R-:W5:Y:S01]  /*4280*/  LDG.E.64.CONSTANT R10, desc[UR10][R4.64+-0x3008] ;  /* 0xffcff80a040a7981 */ /* 0x000f62000c1e9b00 */
        /* <DEDUP_REMOVED lines=10> */
[----:B------:R-:W5:Y:S01]  /*4330*/  LDG.E.64.CONSTANT R6, desc[UR10][R4.64+-0x2008] ;  /* 0xffdff80a04067981 */ /* 0x000f62000c1e9b00 */
[----:B------:R-:W-:Y:S02]  /*4340*/  @P1 SEL R18, R24, R18, P0 ;  /* 0x0000001218121207 */ /* 0x000fe40000000000 */
[----:B------:R-:W-:Y:S02]  /*4350*/  @P1 SEL R19, R25, R19, P0 ;  /* 0x0000001319131207 */ /* 0x000fe40000000000 */
        /* <DEDUP_REMOVED lines=8> */
[----:B------:R-:W-:Y:S02]  /*43e0*/  @P2 IMAD.MOV.U32 R17, RZ, RZ, R21 ;  /* 0x000000ffff112224 */ /* 0x000fe400078e0015 */
[----:B------:R-:W2:Y:S04]  /*43f0*/  LDG.E.64.CONSTANT R20, desc[UR10][R4.64+-0x1008] ;  /* 0xffeff80a04147981 */ /* 0x000ea8000c1e9b00 */
[----:B----4-:R-:W-:Y:S01]  /*4400*/  DSETP.GEU.AND P1, PT, |R16|, |R22|, PT ;  /* 0x400000161000722a */ /* 0x010fe20003f2e200 */
[----:B------:R-:W-:Y:S02]  /*4410*/  @P2 SEL R14, R18, R14, P0 ;  /* 0x0000000e120e2207 */ /* 0x000fe40000000000 */
[----:B------:R-:W-:-:S02]  /*4420*/  @P2 SEL R15, R19, R15, P0 ;  /* 0x0000000f130f2207 */ /* 0x000fc40000000000 */
[----:B------:R-:W3:Y:S09]  /*4430*/  LDG.E.64.CONSTANT R18, desc[UR10][R4.64+-0x1000] ;  /* 0xfff0000a04127981 */ /* 0x000ef2000c1e9b00 */
[----:B-----5:R-:W-:-:S04]  /*4440*/  @P1 ISETP.GE.U32.AND P0, PT, R14, R12, PT ;  /* 0x0000000c0e00120c */ /* 0x020fc80003f06070 */
[----:B------:R-:W-:Y:S01]  /*4450*/  @P1 ISETP.GE.AND.EX P0, PT, R15, R13, PT, P0 ;  /* 0x0000000d0f00120c */ /* 0x000fe20003f06300 */
[----:B------:R-:W-:Y:S02]  /*4460*/  IMAD.MOV.U32 R26, RZ, RZ, R22 ;  /* 0x000000ffff1a7224 */ /* 0x000fe400078e0016 */
[----:B------:R-:W-:-:S10]  /*4470*/  IMAD.MOV.U32 R27, RZ, RZ, R23 ;  /* 0x000000ffff1b7224 */ /* 0x000fd400078e0017 */
[----:B------:R-:W-:Y:S01]  /*4480*/  @P1 DSETP.LT.OR P0, PT, |R22|, |R16|, !P0 ;  /* 0x400000101600122a */ /* 0x000fe20004701600 */
[----:B------:R-:W4:Y:S05]  /*4490*/  LDG.E.64.CONSTANT R22, desc[UR10][R4.64] ;  /* 0x0000000a04167981 */ /* 0x000f2a000c1e9b00 */
        /* <DEDUP_REMOVED lines=14> */
[----:B------:R-:W-:-:S06]  /*4580*/  @P2 IMAD.MOV.U32 R11, RZ, RZ, R27 ;  /* 0x000000ffff0b2224 */ /* 0x000fcc00078e001b */
        /* <DEDUP_REMOVED lines=10> */
[----:B------:R-:W-:Y:S02]  /*4630*/  @P1 SEL R24, R8, R24, P0 ;  /* 0x0000001808181207 */ /* 0x000fe40000000000 */
[----:B------:R-:W-:Y:S01]  /*4640*/  @P1 SEL R25, R9, R25, P0 ;  /* 0x0000001909191207 */ /* 0x000fe20000000000 */
[----:B------:R-:W-:-:S04]  /*4650*/  UIADD3 UR4, UP1, UPT, UR4, -0x2, URZ ;  /* 0xfffffffe04047890 */ /* 0x000fc8000ff3e0ff */
[----:B------:R-:W-:Y:S02]  /*4660*/  UIADD3.X UR5, UPT, UPT, UR5, -0x1, URZ, UP1, !UPT ;  /* 0xffffffff05057890 */ /* 0x000fe40008ffe4ff */
[----:B------:R-:W-:-:S04]  /*4670*/  UISETP.NE.U32.AND UP1, UPT, UR4, URZ, UPT ;  /* 0x000000ff0400728c */ /* 0x000fc8000bf25070 */
[----:B------:R-:W-:Y:S01]  /*4680*/  UISETP.NE.AND.EX UP1, UPT, UR5, URZ, UPT, UP1 ;  /* 0x000000ff0500728c */ /* 0x000fe2000bf25310 */
[----:B--2---:R-:W-:-:S14]  /*4690*/  DSETP.GEU.AND P2, PT, |R6|, |R20|, PT ;  /* 0x400000140600722a */ /* 0x004fdc0003f4e200 */
[----:B---3--:R-:W-:-:S04]  /*46a0*/  @P2 ISETP.GE.U32.AND P0, PT, R24, R18, PT ;  /* 0x000000121800220c */ /* 0x008fc80003f06070 */
[----:B------:R-:W-:-:S13]  /*46b0*/  @P2 ISETP.GE.AND.EX P0, PT, R25, R19, PT, P0 ;  /* 0x000000131900220c */ /* 0x000fda0003f06300 */
[----:B------:R-:W-:-:S06]  /*46c0*/  @P2 DSETP.LT.OR P0, PT, |R20|, |R6|, !P0 ;  /* 0x400000061400222a */ /* 0x000fcc0004701600 */
[----:B------:R-:W-:Y:S02]  /*46d0*/  @P2 FSEL R6, R6, R20, P0 ;  /* 0x0000001406062208 */ /* 0x000fe40000000000 */
[----:B------:R-:W-:-:S03]  /*46e0*/  @P2 FSEL R7, R7, R21, P0 ;  /* 0x0000001507072208 */ /* 0x000fc60000000000 */
[----:B------:R-:W-:Y:S02]  /*46f0*/  @P2 IMAD.MOV.U32 R20, RZ, RZ, R6 ;  /* 0x000000ffff142224 */ /* 0x000fe400078e0006 */
[----:B------:R-:W-:-:S06]  /*4700*/  @P2 IMAD.MOV.U32 R21, RZ, RZ, R7 ;  /* 0x000000ffff152224 */ /* 0x000fcc00078e0007 */
[----:B-----5:R-:W-:Y:S01]  /*4710*/  DSETP.GEU.AND P1, PT, |R20|, |R16|, PT ;  /* 0x400000101400722a */ /* 0x020fe20003f2e200 */
[----:B------:R-:W-:Y:S02]  /*4720*/  @P2 SEL R18, R24, R18, P0 ;  /* 0x0000001218122207 */ /* 0x000fe40000000000 */
[----:B------:R-:W-:-:S11]  /*4730*/  @P2 SEL R19, R25, R19, P0 ;  /* 0x0000001319132207 */ /* 0x000fd60000000000 */
[----:B----4-:R-:W-:-:S04]  /*4740*/  @P1 ISETP.GE.U32.AND P0, PT, R18, R22, PT ;  /* 0x000000161200120c */ /* 0x010fc80003f06070 */
[----:B------:R-:W-:Y:S02]  /*4750*/  @P1 ISETP.GE.AND.EX P0, PT, R19, R23, PT, P0 ;  /* 0x000000171300120c */ /* 0x000fe40003f06300 */
[----:B------:R-:W-:-:S05]  /*4760*/  IADD3 R6, P2, PT, R4, 0xa000, RZ ;  /* 0x0000a00004067810 */ /* 0x000fca0007f5e0ff */
[----:B------:R-:W-:-:S06]  /*4770*/  IMAD.X R5, RZ, RZ, R5, P2 ;  /* 0x000000ffff057224 */ /* 0x000fcc00010e0605 */
[----:B------:R-:W-:Y:S01]  /*4780*/  @P1 DSETP.LT.OR P0, PT, |R16|, |R20|, !P0 ;  /* 0x400000141000122a */ /* 0x000fe20004701600 */
[----:B------:R-:W-:-:S05]  /*4790*/  IADD3 R3, P2, PT, R3, 0xa00, RZ ;  /* 0x00000a0003037810 */ /* 0x000fca0007f5e0ff */
[----:B------:R-:W-:Y:S02]  /*47a0*/  @P1 FSEL R4, R20, R16, P0 ;  /* 0x0000001014041208 */ /* 0x000fe40000000000 */
[----:B------:R-:W-:Y:S01]  /*47b0*/  @P1 FSEL R21, R21, R17, P0 ;  /* 0x0000001115151208 */ /* 0x000fe20000000000 */
[----:B------:R-:W-:Y:S01]  /*47c0*/  IMAD.X R2, RZ, RZ, R2, P2 ;  /* 0x000000ffff027224 */ /* 0x000fe200010e0602 */
[----:B------:R-:W-:Y:S01]  /*47d0*/  @P1 SEL R22, R18, R22, P0 ;  /* 0x0000001612161207 */ /* 0x000fe20000000000 */
[----:B------:R-:W-:Y:S01]  /*47e0*/  @P1 IMAD.MOV.U32 R16, RZ, RZ, R4 ;  /* 0x000000ffff101224 */ /* 0x000fe200078e0004 */
[----:B------:R-:W-:Y:S01]  /*47f0*/  @P1 SEL R23, R19, R23, P0 ;  /* 0x0000001713171207 */ /* 0x000fe20000000000 */
[----:B------:R-:W-:Y:S01]  /*4800*/  @P1 IMAD.MOV.U32 R17, RZ, RZ, R21 ;  /* 0x000000ffff111224 */ /* 0x000fe200078e0015 */
[----:B------:R-:W-:Y:S06]  /*4810*/  BRA.U UP1, `(.L_x_73) ;  /* 0xfffffff501f07547 */ /* 0x000fec000b83ffff */
.L_x_72:
[----:B------:R-:W-:Y:S05]  /*4820*/  BRA.U !UP0, `(.L_x_71) ;  /* 0x0000000508107547 */ /* 0x000fea000b800000 */
[----:B------:R-:W0:Y:S02]  /*4830*/  LDC.64 R4, c[0x0][0x380] ;  /* 0x0000e000ff047b82 */ /* 0x000e240000000a00 */
[----:B0-----:R-:W-:-:S03]  /*4840*/  IMAD.WIDE.U32 R4, R0, 0x10, R4 ;  /* 0x0000001000047825 */ /* 0x001fc600078e0004 */
[----:B------:R-:W-:-:S04]  /*4850*/  LEA R24, P0, R3, R4, 0x4 ;  /* 0x0000000403187211 */ /* 0x000fc800078020ff */
[----:B------:R-:W-:-:S05]  /*4860*/  LEA.HI.X R25, R3, R5, R2, 0x4, P0 ;  /* 0x0000000503197211 */ /* 0x000fca00000f2402 */
[----:B------:R-:W2:Y:S04]  /*4870*/  LDG.E.64.CONSTANT R20, desc[UR10][R24.64] ;  /* 0x0000000a18147981 */ /* 0x000ea8000c1e9b00 */
[----:B------:R-:W3:Y:S04]  /*4880*/  LDG.E.64.CONSTANT R18, desc[UR10][R24.64+0x8] ;  /* 0x0000080a18127981 */ /* 0x000ee8000c1e9b00 */
[----:B------:R-:W4:Y:S04]  /*4890*/  LDG.E.64.CONSTANT R14, desc[UR10][R24.64+0x1000] ;  /* 0x0010000a180e7981 */ /* 0x000f28000c1e9b00 */
[----:B------:R-:W5:Y:S04]  /*48a0*/  LDG.E.64.CONSTANT R12, desc[UR10][R24.64+0x1008] ;  /* 0x0010080a180c7981 */ /* 0x000f68000c1e9b00 */
        /* <DEDUP_REMOVED lines=16> */
[----:B------:R-:W-:-:S11]  /*49b0*/  @P2 SEL R19, R23, R19, P0 ;  /* 0x0000001317132207 */ /* 0x000fd60000000000 */
[----:B-----5:R-:W-:-:S04]  /*49c0*/  @P1 ISETP.GE.U32.AND P0, PT, R18, R12, PT ;  /* 0x0000000c1200120c */ /* 0x020fc80003f06070 */
        /* <DEDUP_REMOVED lines=27> */
[----:B------:R-:W-:Y:S02]  /*4b80*/  @P1 SEL R5, R9, R5, P0 ;  /* 0x0000000509051207 */ /* 0x000fe40000000000 */
[----:B------:R-:W-:-:S05]  /*4b90*/  IADD3 R3, P1, PT, R3, 0x500, RZ ;  /* 0x0000050003037810 */ /* 0x000fca0007f3e0ff */
[----:B------:R-:W-:Y:S01]  /*4ba0*/  IMAD.X R2, RZ, RZ, R2, P1 ;  /* 0x000000ffff027224 */ /* 0x000fe200008e0602 */
[----:B--2---:R-:W-:-:S14]  /*4bb0*/  DSETP.GEU.AND P2, PT, |R6|, |R16|, PT ;  /* 0x400000100600722a */ /* 0x004fdc0003f4e200 */
[----:B------:R-:W-:-:S04]  /*4bc0*/  @P2 ISETP.GE.U32.AND P0, PT, R4, R26, PT ;  /* 0x0000001a0400220c */ /* 0x000fc80003f06070 */
[----:B------:R-:W-:-:S13]  /*4bd0*/  @P2 ISETP.GE.AND.EX P0, PT, R5, R27, PT, P0 ;  /* 0x0000001b0500220c */ /* 0x000fda0003f06300 */
[----:B------:R-:W-:-:S06]  /*4be0*/  @P2 DSETP.LT.OR P0, PT, |R16|, |R6|, !P0 ;  /* 0x400000061000222a */ /* 0x000fcc0004701600 */
[----:B------:R-:W-:Y:S02]  /*4bf0*/  @P2 FSEL R6, R6, R16, P0 ;  /* 0x0000001006062208 */ /* 0x000fe40000000000 */
[----:B------:R-:W-:Y:S02]  /*4c00*/  @P2 FSEL R7, R7, R17, P0 ;  /* 0x0000001107072208 */ /* 0x000fe40000000000 */
[----:B------:R-:W-:Y:S02]  /*4c10*/  @P2 SEL R26, R4, R26, P0 ;  /* 0x0000001a041a2207 */ /* 0x000fe40000000000 */
[----:B------:R-:W-:Y:S01]  /*4c20*/  @P2 SEL R27, R5, R27, P0 ;  /* 0x0000001b051b2207 */ /* 0x000fe20000000000 */
[----:B------:R-:W-:Y:S02]  /*4c30*/  @P2 IMAD.MOV.U32 R16, RZ, RZ, R6 ;  /* 0x000000ffff102224 */ /* 0x000fe400078e0006 */
[----:B------:R-:W-:Y:S02]  /*4c40*/  @P2 IMAD.MOV.U32 R17, RZ, RZ, R7 ;  /* 0x000000ffff112224 */ /* 0x000fe400078e0007 */
[----:B------:R-:W-:-:S02]  /*4c50*/  IMAD.MOV.U32 R22, RZ, RZ, R26 ;  /* 0x000000ffff167224 */ /* 0x000fc400078e001a */
[----:B------:R-:W-:-:S07]  /*4c60*/  IMAD.MOV.U32 R23, RZ, RZ, R27 ;  /* 0x000000ffff177224 */ /* 0x000fce00078e001b */
.L_x_71:
[----:B------:R-:W0:Y:S02]  /*4c70*/  LDCU UR4, c[0x0][0x390] ;  /* 0x00007200ff0477ac */ /* 0x000e240008000800 */
[----:B0-----:R-:W-:Y:S02]  /*4c80*/  USHF.R.S32.HI UR5, URZ, 0x1f, UR4 ;  /* 0x0000001fff057899 */ /* 0x001fe40008011404 */
[----:B------:R-:W-:-:S04]  /*4c90*/  ISETP.GE.U32.AND P0, PT, R3, UR4, PT ;  /* 0x0000000403007c0c */ /* 0x000fc8000bf06070 */
[----:B------:R-:W-:-:S13]  /*4ca0*/  ISETP.GE.AND.EX P0, PT, R2, UR5, PT, P0 ;  /* 0x0000000502007c0c */ /* 0x000fda000bf06300 */
[----:B------:R-:W-:Y:S05]  /*4cb0*/  @P0 BRA `(.L_x_74) ;  /* 0x00000008009c0947 */ /* 0x000fea0003800000 */
[----:B------:R-:W-:Y:S01]  /*4cc0*/  IADD3 R21, PT, PT, -R3, UR4, RZ ;  /* 0x0000000403157c10 */ /* 0x000fe2000fffe1ff */
[----:B------:R-:W-:Y:S03]  /*4cd0*/  BSSY.RECONVERGENT B1, `(.L_x_74) ;  /* 0x00000a5000017945 */ /* 0x000fe60003800200 */
[----:B------:R-:W-:-:S13]  /*4ce0*/  ISETP.GE.AND P0, PT, R0, R21, PT ;  /* 0x000000150000720c */ /* 0x000fda0003f06270 */
[----:B------:R-:W-:Y:S05]  /*4cf0*/  @P0 BRA `(.L_x_75) ;  /* 0x0000000800880947 */ /* 0x000fea0003800000 */
[----:B------:R-:W-:Y:S01]  /*4d00*/  LOP3.LUT R12, RZ, R0, RZ, 0x33, !PT ;  /* 0x00000000ff0c7212 */ /* 0x000fe200078e33ff */
[----:B------:R-:W-:Y:S01]  /*4d10*/  BSSY.RECONVERGENT B2, `(.L_x_76) ;  /* 0x0000032000027945 */ /* 0x000fe20003800200 */
[----:B------:R-:W-:Y:S02]  /*4d20*/  IMAD.MOV.U32 R20, RZ, RZ, R0 ;  /* 0x000000ffff147224 */ /* 0x000fe400078e0000 */
[----:B------:R-:W-:-:S04]  /*4d30*/  IADD3 R12, PT, PT, -R3, UR4, R12 ;  /* 0x00000004030c7c10 */ /* 0x000fc8000fffe10c */
[----:B------:R-:W-:-:S04]  /*4d40*/  LOP3.LUT R4, R12, 0x300, RZ, 0xc0, !PT ;  /* 0x000003000c047812 */ /* 0x000fc800078ec0ff */
[----:B------:R-:W-:-:S13]  /*4d50*/  ISETP.NE.AND P0, PT, R4, 0x300, PT ;  /* 0x000003000400780c */ /* 0x000fda0003f05270 */
[----:B------:R-:W-:Y:S05]  /*4d60*/  @!P0 BRA `(.L_x_77) ;  /* 0x0000000000b08947 */ /* 0x000fea0003800000 */
[----:B------:R-:W0:Y:S01]  /*4d70*/  LDCU.64 UR6, c[0x0][0x380] ;  /* 0x00007000ff0677ac */ /* 0x000e220008000a00 */
[----:B------:R-:W-:Y:S01]  /*4d80*/  IADD3 R5, P0, PT, R0, R3, RZ ;  /* 0x0000000300057210 */ /* 0x000fe20007f1e0ff */
[----:B------:R-:W-:Y:S01]  /*4d90*/  IMAD.MOV.U32 R20, RZ, RZ, R0 ;  /* 0x000000ffff147224 */ /* 0x000fe200078e0000 */
[----:B------:R-:W-:-:S03]  /*4da0*/  LEA.HI R4, R12, 0x1, RZ, 0x18 ;  /* 0x000000010c047811 */ /* 0x000fc600078fc0ff */
[----:B------:R-:W-:Y:S01]  /*4db0*/  IMAD.X R6, RZ, RZ, R2, P0 ;  /* 0x000000ffff067224 */ /* 0x000fe200000e0602 */
[----:B------:R-:W-:-:S05]  /*4dc0*/  LOP3.LUT R4, R4, 0x3, RZ, 0xc0, !PT ;  /* 0x0000000304047812 */ /* 0x000fca00078ec0ff */
[----:B------:R-:W-:Y:S01]  /*4dd0*/  IMAD.MOV R13, RZ, RZ, -R4 ;  /* 0x000000ffff0d7224 */ /* 0x000fe200078e0a04 */
[----:B0-----:R-:W-:-:S04]  /*4de0*/  LEA R14, P1, R5, UR6, 0x4 ;  /* 0x00000006050e7c11 */ /* 0x001fc8000f8220ff */
[----:B------:R-:W-:-:S09]  /*4df0*/  LEA.HI.X R5, R5, UR7, R6, 0x4, P1 ;  /* 0x0000000705057c11 */ /* 0x000fd200088f2406 */
.L_x_80:
[----:B------:R-:W-:-:S05]  /*4e00*/  IMAD.MOV.U32 R4, RZ, RZ, R14 ;  /* 0x000000ffff047224 */ /* 0x000fca00078e000e */
[----:B------:R-:W2:Y:S04]  /*4e10*/  LDG.E.64.CONSTANT R8, desc[UR10][R4.64] ;  /* 0x0000000a04087981 */ /* 0x000ea8000c1e9b00 */
[----:B------:R-:W3:Y:S01]  /*4e20*/  LDG.E.64.CONSTANT R6, desc[UR10][R4.64+0x8] ;  /* 0x0000080a04067981 */ /* 0x000ee2000c1e9b00 */
[----:B------:R-:W-:Y:S01]  /*4e30*/  VIADD R13, R13, 0x1 ;  /* 0x000000010d0d7836 */ /* 0x000fe20000000000 */
[----:B------:R-:W-:Y:S01]  /*4e40*/  BSSY.RECONVERGENT B3, `(.L_x_78) ;  /* 0x000001b000037945 */ /* 0x000fe20003800200 */
[----:B------:R-:W-:Y:S01]  /*4e50*/  IMAD.MOV.U32 R15, RZ, RZ, R22 ;  /* 0x000000ffff0f7224 */ /* 0x000fe200078e0016 */
        /* <DEDUP_REMOVED lines=25> */
.L_x_79:
[----:B------:R-:W-:Y:S05]  /*4ff0*/  BSYNC.RECONVERGENT B3 ;  /* 0x0000000000037941 */ /* 0x000fea0003800200 */
.L_x_78:
[----:B------:R-:W-:Y:S02]  /*5000*/  IMAD.X R5, RZ, RZ, R5, P3 ;  /* 0x000000ffff057224 */ /* 0x000fe400018e0605 */
[----:B------:R-:W-:Y:S01]  /*5010*/  VIADD R20, R20, 0x100 ;  /* 0x0000010014147836 */ /* 0x000fe20000000000 */
[----:B------:R-:W-:Y:S06]  /*5020*/  @P2 BRA `(.L_x_80) ;  /* 0xfffffffc00742947 */ /* 0x000fec000383ffff */
.L_x_77:
[----:B------:R-:W-:Y:S05]  /*5030*/  BSYNC.RECONVERGENT B2 ;  /* 0x0000000000027941 */ /* 0x000fea0003800200 */
.L_x_76:
[----:B------:R-:W-:-:S13]  /*5040*/  ISETP.GE.U32.AND P0, PT, R12, 0x300, PT ;  /* 0x000003000c00780c */ /* 0x000fda0003f06070 */
[----:B------:R-:W-:Y:S05]  /*5050*/  @!P0 BRA `(.L_x_75) ;  /* 0x0000000400b08947 */ /* 0x000fea0003800000 */
[----:B------:R-:W0:Y:S01]  /*5060*/  LDCU.64 UR6, c[0x0][0x380] ;  /* 0x00007000ff0677ac */ /* 0x000e220008000a00 */
[----:B------:R-:W-:-:S05]  /*5070*/  IADD3 R3, P0, PT, R20, R3, RZ ;  /* 0x0000000314037210 */ /* 0x000fca0007f1e0ff */
[----:B------:R-:W-:Y:S01]  /*5080*/  IMAD.X R2, RZ, RZ, R2, P0 ;  /* 0x000000ffff027224 */ /* 0x000fe200000e0602 */
[----:B0-----:R-:W-:-:S04]  /*5090*/  LEA R8, P1, R3, UR6, 0x4 ;  /* 0x0000000603087c11 */ /* 0x001fc8000f8220ff */
[----:B------:R-:W-:Y:S02]  /*50a0*/  IADD3 R8, P0, PT, R8, 0x3008, RZ ;  /* 0x0000300808087810 */ /* 0x000fe40007f1e0ff */
[----:B------:R-:W-:-:S05]  /*50b0*/  LEA.HI.X R9, R3, UR7, R2, 0x4, P1 ;  /* 0x0000000703097c11 */ /* 0x000fca00088f2402 */
[----:B------:R-:W-:-:S07]  /*50c0*/  IMAD.X R9, RZ, RZ, R9, P0 ;  /* 0x000000ffff097224 */ /* 0x000fce00000e0609 */
.L_x_89:
[----:B------:R-:W2:Y:S04]  /*50d0*/  LDG.E.64.CONSTANT R10, desc[UR10][R8.64+-0x3008] ;  /* 0xffcff80a080a7981 */ /* 0x000ea8000c1e9b00 */
[----:B------:R-:W3:Y:S04]  /*50e0*/  LDG.E.64.CONSTANT R12, desc[UR10][R8.64+-0x3000] ;  /* 0xffd0000a080c7981 */ /* 0x000ee8000c1e9b00 */
[----:B------:R0:W5:Y:S04]  /*50f0*/  LDG.E.64.CONSTANT R6, desc[UR10][R8.64+-0x2008] ;  /* 0xffdff80a08067981 */ /* 0x000168000c1e9b00 */
        /* <DEDUP_REMOVED lines=22> */
.L_x_82:
[----:B------:R-:W-:Y:S05]  /*5260*/  BSYNC.RECONVERGENT B2 ;  /* 0x0000000000027941 */ /* 0x000fea0003800200 */
.L_x_81:
        /* <DEDUP_REMOVED lines=25> */
.L_x_84:
[----:B------:R-:W-:Y:S05]  /*5400*/  BSYNC.RECONVERGENT B2 ;  /* 0x0000000000027941 */ /* 0x000fea0003800200 */
.L_x_83:
        /* <DEDUP_REMOVED lines=21> */
.L_x_86:
[----:B------:R-:W-:Y:S05]  /*5560*/  BSYNC.RECONVERGENT B2 ;  /* 0x0000000000027941 */ /* 0x000fea0003800200 */
.L_x_85:
        /* <DEDUP_REMOVED lines=21> */
.L_x_88:
[----:B------:R-:W-:Y:S05]  /*56c0*/  BSYNC.RECONVERGENT B2 ;  /* 0x0000000000027941 */ /* 0x000fea0003800200 */
.L_x_87:
[----:B------:R-:W-:Y:S01]  /*56d0*/  VIADD R20, R20, 0x400 ;  /* 0x0000040014147836 */ /* 0x000fe20000000000 */
[----:B------:R-:W-:-:S04]  /*56e0*/  IADD3 R8, P1, PT, R8, 0x4000, RZ ;  /* 0x0000400008087810 */ /* 0x000fc80007f3e0ff */
[----:B------:R-:W-:Y:S01]  /*56f0*/  ISETP.GE.AND P0, PT, R20, R21, PT ;  /* 0x000000151400720c */ /* 0x000fe20003f06270 */
[----:B------:R-:W-:-:S12]  /*5700*/  IMAD.X R9, RZ, RZ, R9, P1 ;  /* 0x000000ffff097224 */ /* 0x000fd800008e0609 */
[----:B------:R-:W-:Y:S05]  /*5710*/  @!P0 BRA `(.L_x_89) ;  /* 0xfffffff8006c8947 */ /* 0x000fea000383ffff */
.L_x_75:
[----:B------:R-:W-:Y:S05]  /*5720*/  BSYNC.RECONVERGENT B1 ;  /* 0x0000000000017941 */ /* 0x000fea0003800200 */
.L_x_74:
[----:B------:R-:W0:Y:S01]  /*5730*/  S2R R8, SR_LANEID ;  /* 0x0000000000087919 */ /* 0x000e220000000000 */
[----:B------:R-:W-:Y:S01]  /*5740*/  BSSY.RECONVERGENT B1, `(.L_x_90) ;  /* 0x000001f000017945 */ /* 0x000fe20003800200 */
[----:B------:R-:W-:Y:S01]  /*5750*/  IMAD.MOV.U32 R11, RZ, RZ, R22 ;  /* 0x000000ffff0b7224 */ /* 0x000fe200078e0016 */
[----:B------:R1:W2:Y:S01]  /*5760*/  SHFL.DOWN PT, R4, R16, 0x1, 0x1f ;  /* 0x08201f0010047f89 */ /* 0x0002a200000e0000 */
[----:B------:R-:W-:Y:S02]  /*5770*/  IMAD.MOV.U32 R12, RZ, RZ, R23 ;  /* 0x000000ffff0c7224 */ /* 0x000fe400078e0017 */
[----:B------:R-:W-:Y:S01]  /*5780*/  IMAD.MOV.U32 R2, RZ, RZ, R16 ;  /* 0x000000ffff027224 */ /* 0x000fe200078e0010 */
[----:B------:R1:W3:Y:S01]  /*5790*/  SHFL.DOWN PT, R5, R17, 0x1, 0x1f ;  /* 0x08201f0011057f89 */ /* 0x0002e200000e0000 */
        /* <DEDUP_REMOVED lines=25> */
.L_x_91:
[----:B------:R-:W-:Y:S05]  /*5930*/  BSYNC.RECONVERGENT B1 ;  /* 0x0000000000017941 */ /* 0x000fea0003800200 */
.L_x_90:
        /* <DEDUP_REMOVED lines=31> */
.L_x_93:
[----:B------:R-:W-:Y:S05]  /*5b30*/  BSYNC.RECONVERGENT B1 ;  /* 0x0000000000017941 */ /* 0x000fea0003800200 */
.L_x_92:
[----:B------:R-:W-:Y:S01]  /*5b40*/  ISETP.GT.AND P0, PT, R8, 0x1b, PT ;  /* 0x0000001b0800780c */ /* 0x000fe20003f04270 */
[----:B-1----:R1:W1:Y:S01]  /*5b50*/  SHFL.DOWN PT, R6, R4, 0x4, 0x1f ;  /* 0x08801f0004067f89 */ /* 0x00226200000e0000 */
[----:B------:R-:W-:Y:S01]  /*5b60*/  BSSY.RECONVERGENT B1, `(.L_x_94) ;  /* 0x000001d000017945 */ /* 0x000fe20003800200 */
[----:B0-----:R-:W-:Y:S02]  /*5b70*/  IMAD.MOV.U32 R11, RZ, RZ, R9 ;  /* 0x000000ffff0b7224 */ /* 0x001fe400078e0009 */
[----:B--2---:R0:W2:Y:S01]  /*5b80*/  SHFL.DOWN PT, R7, R5, 0x4, 0x1f ;  /* 0x08801f0005077f89 */ /* 0x0040a200000e0000 */
[----:B------:R-:W-:Y:S02]  /*5b90*/  IMAD.MOV.U32 R12, RZ, RZ, R10 ;  /* 0x000000ffff0c7224 */ /* 0x000fe400078e000a */
[----:B------:R-:W-:Y:S01]  /*5ba0*/  IMAD.MOV.U32 R2, RZ, RZ, R4 ;  /* 0x000000ffff027224 */ /* 0x000fe200078e0004 */
[----:B---3--:R0:W3:Y:S01]  /*5bb0*/  SHFL.DOWN PT, R14, R9, 0x4, 0x1f ;  /* 0x08801f00090e7f89 */ /* 0x0080e200000e0000 */
[----:B------:R-:W-:-:S03]  /*5bc0*/  IMAD.MOV.U32 R3, RZ, RZ, R5 ;  /* 0x000000ffff037224 */ /* 0x000fc600078e0005 */
[----:B----4-:R0:W4:Y:S01]  /*5bd0*/  SHFL.DOWN PT, R13, R10, 0x4, 0x1f ;  /* 0x08801f000a0d7f89 */ /* 0x01012200000e0000 */
        /* <DEDUP_REMOVED lines=21> */
.L_x_95:
[----:B------:R-:W-:Y:S05]  /*5d30*/  BSYNC.RECONVERGENT B1 ;  /* 0x0000000000017941 */ /* 0x000fea0003800200 */
.L_x_94:
        /* <DEDUP_REMOVED lines=31> */
.L_x_97:
[----:B------:R-:W-:Y:S05]  /*5f30*/  BSYNC.RECONVERGENT B1 ;  /* 0x0000000000017941 */ /* 0x000fea0003800200 */
.L_x_96:
[----:B------:R-:W-:Y:S01]  /*5f40*/  ISETP.GT.AND P0, PT, R8, 0xf, PT ;  /* 0x0000000f0800780c */ /* 0x000fe20003f04270 */
[----:B-1----:R1:W1:Y:S01]  /*5f50*/  SHFL.DOWN PT, R6, R4, 0x10, 0x1f ;  /* 0x0a001f0004067f89 */ /* 0x00226200000e0000 */
[----:B------:R-:W-:Y:S01]  /*5f60*/  BSSY.RECONVERGENT B1, `(.L_x_98) ;  /* 0x000001d000017945 */ /* 0x000fe20003800200 */
[----:B---3--:R-:W-:Y:S02]  /*5f70*/  IMAD.MOV.U32 R14, RZ, RZ, R9 ;  /* 0x000000ffff0e7224 */ /* 0x008fe400078e0009 */
[----:B--2---:R2:W3:Y:S01]  /*5f80*/  SHFL.DOWN PT, R7, R5, 0x10, 0x1f ;  /* 0x0a001f0005077f89 */ /* 0x0044e200000e0000 */
[----:B------:R-:W-:Y:S02]  /*5f90*/  IMAD.MOV.U32 R15, RZ, RZ, R10 ;  /* 0x000000ffff0f7224 */ /* 0x000fe400078e000a */
[----:B------:R-:W-:Y:S01]  /*5fa0*/  IMAD.MOV.U32 R2, RZ, RZ, R4 ;  /* 0x000000ffff027224 */ /* 0x000fe200078e0004 */
[----:B0-----:R2:W0:Y:S01]  /*5fb0*/  SHFL.DOWN PT, R12, R9, 0x10, 0x1f ;  /* 0x0a001f00090c7f89 */ /* 0x00142200000e0000 */
[----:B------:R-:W-:-:S03]  /*5fc0*/  IMAD.MOV.U32 R3, RZ, RZ, R5 ;  /* 0x000000ffff037224 */ /* 0x000fc600078e0005 */
[----:B------:R2:W0:Y:S01]  /*5fd0*/  SHFL.DOWN PT, R11, R10, 0x10, 0x1f ;  /* 0x0a001f000a0b7f89 */ /* 0x00042200000e0000 */
[----:B------:R-:W-:Y:S05]  /*5fe0*/  @P0 BRA `(.L_x_99) ;  /* 0x0000000000500947 */ /* 0x000fea0003800000 */
[----:B-1-3--:R-:W-:Y:S01]  /*5ff0*/  DSETP.GEU.AND P0, PT, |R4|, |R6|, PT ;  /* 0x400000060400722a */ /* 0x00afe20003f0e200 */
        /* <DEDUP_REMOVED lines=19> */
.L_x_99:
[----:B------:R-:W-:Y:S05]  /*6130*/  BSYNC.RECONVERGENT B1 ;  /* 0x0000000000017941 */ /* 0x000fea0003800200 */
.L_x_98:
[----:B------:R-:W-:Y:S01]  /*6140*/  ISETP.NE.AND P0, PT, R8, RZ, PT ;  /* 0x000000ff0800720c */ /* 0x000fe20003f05270 */
[----:B------:R-:W-:-:S12]  /*6150*/  BSSY.RECONVERGENT B1, `(.L_x_100) ;  /* 0x000000a000017945 */ /* 0x000fd80003800200 */
[----:B------:R-:W-:Y:S05]  /*6160*/  @P0 BRA `(.L_x_101) ;  /* 0x0000000000200947 */ /* 0x000fea0003800000 */
[----:B-1----:R-:W1:Y:S01]  /*6170*/  S2R R6, SR_CgaCtaId ;  /* 0x0000000000067919 */ /* 0x002e620000008800 */
[----:B--2---:R-:W-:Y:S02]  /*6180*/  MOV R5, 0x400 ;  /* 0x0000040000057802 */ /* 0x004fe40000000f00 */
[----:B------:R-:W-:-:S04]  /*6190*/  SHF.R.U32.HI R4, RZ, 0x1, R0 ;  /* 0x00000001ff047819 */ /* 0x000fc80000011600 */
[----:B------:R-:W-:Y:S02]  /*61a0*/  LOP3.LUT R4, R4, 0x1f0, RZ, 0xc0, !PT ;  /* 0x000001f004047812 */ /* 0x000fe400078ec0ff */
[----:B-1----:R-:W-:-:S05]  /*61b0*/  LEA R5, R6, R5, 0x18 ;  /* 0x0000000506057211 */ /* 0x002fca00078ec0ff */
[----:B------:R-:W-:-:S05]  /*61c0*/  IMAD.IADD R5, R4, 0x1, R5 ;  /* 0x0000000104057824 */ /* 0x000fca00078e0205 */
[----:B------:R1:W-:Y:S04]  /*61d0*/  STS.64 [R5+0x10], R14 ;  /* 0x0000100e05007388 */ /* 0x0003e80000000a00 */
[----:B------:R1:W-:Y:S02]  /*61e0*/  STS.64 [R5+0x8], R2 ;  /* 0x0000080205007388 */ /* 0x0003e40000000a00 */
.L_x_101:
[----:B------:R-:W-:Y:S05]  /*61f0*/  BSYNC.RECONVERGENT B1 ;  /* 0x0000000000017941 */ /* 0x000fea0003800200 */
.L_x_100:
[----:B------:R-:W-:Y:S01]  /*6200*/  BAR.SYNC.DEFER_BLOCKING 0x0 ;  /* 0x0000000000007b1d */ /* 0x000fe20000010000 */
[----:B------:R-:W-:-:S13]  /*6210*/  ISETP.NE.AND P1, PT, R0, RZ, PT ;  /* 0x000000ff0000720c */ /* 0x000fda0003f25270 */
[----:B------:R-:W-:Y:S05]  /*6220*/  @P1 BRA `(.L_x_34) ;  /* 0x00000008008c1947 */ /* 0x000fea0003800000 */
[----:B-12---:R-:W1:Y:S01]  /*6230*/  S2R R5, SR_CgaCtaId ;  /* 0x0000000000057919 */ /* 0x006e620000008800 */
[----:B------:R-:W-:Y:S01]  /*6240*/  MOV R0, 0x400 ;  /* 0x0000040000007802 */ /* 0x000fe20000000f00 */
[----:B------:R-:W-:Y:S03]  /*6250*/  BSSY.RECONVERGENT B1, `(.L_x_102) ;  /* 0x000001a000017945 */ /* 0x000fe60003800200 */
[----:B-1----:R-:W-:-:S05]  /*6260*/  LEA R0, R5, R0, 0x18 ;  /* 0x0000000005007211 */ /* 0x002fca00078ec0ff */
[----:B------:R-:W1:Y:S04]  /*6270*/  LDS.64 R16, [R0+0x18] ;  /* 0x0000180000107984 */ /* 0x000e680000000a00 */
[----:B---3--:R-:W2:Y:S04]  /*6280*/  LDS.128 R4, [R0+0x20] ;  /* 0x0000200000047984 */ /* 0x008ea80000000c00 */
[----:B0---4-:R0:W3:Y:S04]  /*6290*/  LDS.64 R12, [R0+0x80] ;  /* 0x00008000000c7984 */ /* 0x0110e80000000a00 */
[----:B------:R0:W4:Y:S01]  /*62a0*/  LDS.128 R8, [R0+0x30] ;  /* 0x0000300000087984 */ /* 0x0001220000000c00 */
[----:B-1----:R-:W-:Y:S01]  /*62b0*/  DSETP.GEU.AND P0, PT, |R2|, |R16|, PT ;  /* 0x400000100200722a */ /* 0x002fe20003f0e200 */
[----:B------:R-:W-:-:S02]  /*62c0*/  IMAD.MOV.U32 R24, RZ, RZ, R16 ;  /* 0x000000ffff187224 */ /* 0x000fc400078e0010 */
[----:B------:R-:W-:Y:S02]  /*62d0*/  IMAD.MOV.U32 R25, RZ, RZ, R17 ;  /* 0x000000ffff197224 */ /* 0x000fe400078e0011 */
[----:B--2---:R-:W-:Y:S02]  /*62e0*/  IMAD.MOV.U32 R27, RZ, RZ, R4 ;  /* 0x000000ffff1b7224 */ /* 0x004fe400078e0004 */
[----:B------:R-:W-:-:S07]  /*62f0*/  IMAD.MOV.U32 R29, RZ, RZ, R5 ;  /* 0x000000ffff1d7224 */ /* 0x000fce00078e0005 */
[----:B0--34-:R-:W-:Y:S05]  /*6300*/  @!P0 BRA `(.L_x_103) ;  /* 0x0000000000388947 */ /* 0x019fea0003800000 */
        /* <DEDUP_REMOVED lines=14> */
.L_x_103:
[----:B------:R-:W-:Y:S05]  /*63f0*/  BSYNC.RECONVERGENT B1 ;  /* 0x0000000000017941 */ /* 0x000fea0003800200 */
.L_x_102:
        /* <DEDUP_REMOVED lines=23> */
.L_x_105:
[----:B------:R-:W-:Y:S05]  /*6570*/  BSYNC.RECONVERGENT B1 ;  /* 0x0000000000017941 */ /* 0x000fea0003800200 */
.L_x_104:
        /* <DEDUP_REMOVED lines=21> */
.L_x_107:
[----:B------:R-:W-:Y:S05]  /*66d0*/  BSYNC.RECONVERGENT B1 ;  /* 0x0000000000017941 */ /* 0x000fea0003800200 */
.L_x_106:
        /* <DEDUP_REMOVED lines=23> */
.L_x_109:
[----:B------:R-:W-:Y:S05]  /*6850*/  BSYNC.RECONVERGENT B1 ;  /* 0x0000000000017941 */ /* 0x000fea0003800200 */
.L_x_108:
        /* <DEDUP_REMOVED lines=21> */
.L_x_111:
[----:B------:R-:W-:Y:S05]  /*69b0*/  BSYNC.RECONVERGENT B1 ;  /* 0x0000000000017941 */ /* 0x000fea0003800200 */
.L_x_110:
        /* <DEDUP_REMOVED lines=21> */
.L_x_113:
[----:B------:R-:W-:Y:S05]  /*6b10*/  BSYNC.RECONVERGENT B1 ;  /* 0x0000000000017941 */ /* 0x000fea0003800200 */
.L_x_112:
        /* <DEDUP_REMOVED lines=20> */
.L_x_34:
[----:B------:R-:W-:Y:S05]  /*6c60*/  BSYNC.RECONVERGENT B0 ;  /* 0x0000000000007941 */ /* 0x000fea0003800200 */
.L_x_1:
[----:B------:R-:W-:Y:S05]  /*6c70*/  @P1 EXIT ;  /* 0x000000000000194d */ /* 0x000fea0003800000 */
[----:B012---:R-:W0:Y:S02]  /*6c80*/  LDC.64 R4, c[0x0][0x388] ;  /* 0x0000e200ff047b82 */ /* 0x007e240000000a00 */
[----:B0-----:R-:W-:Y:S04]  /*6c90*/  STG.E.64 desc[UR10][R4.64], R2 ;  /* 0x0000000204007986 */ /* 0x001fe8000c101b0a */
[----:B------:R-:W-:Y:S01]  /*6ca0*/  STG.E.64 desc[UR10][R4.64+0x8], R14 ;  /* 0x0000080e04007986 */ /* 0x000fe2000c101b0a */
[----:B------:R-:W-:Y:S05]  /*6cb0*/  EXIT ;  /* 0x000000000000794d */ /* 0x000fea0003800000 */
.L_x_114:
        /* <DEDUP_REMOVED lines=12> */
.L_x_738:


//--------------------- .text._ZN6thrust24THRUST_300001_SM_1000_NS8cuda_cub4core6detail13_kernel_agentINS1_8__reduce10DrainAgentIlEEJN3cub18CUB_300001_SM_10009GridQueueIyEElEEEvDpT0_ --------------------------
	.section	.text._ZN6thrust24THRUST_300001_SM_1000_NS8cuda_cub4core6detail13_kernel_agentINS1_8__reduce10DrainAgentIlEEJN3cub18CUB_300001_SM_10009GridQueueIyEElEEEvDpT0_,"ax",@progbits
	.align	128
        .global         _ZN6thrust24THRUST_300001_SM_1000_NS8cuda_cub4core6detail13_kernel_agentINS1_8__reduce10DrainAgentIlEEJN3cub18CUB_300001_SM_10009GridQueueIyEElEEEvDpT0_
        .type           _ZN6thrust24THRUST_300001_SM_1000_NS8cuda_cub4core6detail13_kernel_agentINS1_8__reduce10DrainAgentIlEEJN3cub18CUB_300001_SM_10009GridQueueIyEElEEEvDpT0_,@function
        .size           _ZN6thrust24THRUST_300001_SM_1000_NS8cuda_cub4core6detail13_kernel_agentINS1_8__reduce10DrainAgentIlEEJN3cub18CUB_300001_SM_10009GridQueueIyEElEEEvDpT0_,(.L_x_739 - _ZN6thrust24THRUST_300001_SM_1000_NS8cuda_cub4core6detail13_kernel_agentINS1_8__reduce10DrainAgentIlEEJN3cub18CUB_300001_SM_10009GridQueueIyEElEEEvDpT0_)
        .other          _ZN6thrust24THRUST_300001_SM_1000_NS8cuda_cub4core6detail13_kernel_agentINS1_8__reduce10DrainAgentIlEEJN3cub18CUB_300001_SM_10009GridQueueIyEElEEEvDpT0_,@"STO_CUDA_ENTRY STV_DEFAULT"
_ZN6thrust24THRUST_300001_SM_1000_NS8cuda_cub4core6detail13_kernel_agentINS1_8__reduce10DrainAgentIlEEJN3cub18CUB_300001_SM_10009GridQueueIyEElEEEvDpT0_:
.text._ZN6thrust24THRUST_300001_SM_1000_NS8cuda_cub4core6detail13_kernel_agentINS1_8__reduce10DrainAgentIlEEJN3cub18CUB_300001_SM_10009GridQueueIyEElEEEvDpT0_:
[----:B------:R-:W-:Y:S08]  /*0000*/  LDC R1, c[0x0][0x37c] ;  /* 0x0000df00ff017b82 */ /* 0x000ff00000000800 */
[----:B------:R-:W0:Y:S01]  /*0010*/  LDC.64 R2, c[0x0][0x380] ;  /* 0x0000e000ff027b82 */ /* 0x000e220000000a00 */
[----:B------:R-:W0:Y:S07]  /*0020*/  LDCU.64 UR4, c[0x0][0x358] ;  /* 0x00006b00ff0477ac */ /* 0x000e2e0008000a00 */
[----:B------:R-:W1:Y:S01]  /*0030*/  LDC.64 R4, c[0x0][0x388] ;  /* 0x0000e200ff047b82 */ /* 0x000e620000000a00 */
[----:B0-----:R-:W-:Y:S04]  /*0040*/  STG.E.64 desc[UR4][R2.64+0x8], RZ ;  /* 0x000008ff02007986 */ /* 0x001fe8000c101b04 */
[----:B-1----:R-:W-:Y:S01]  /*0050*/  STG.E.64 desc[UR4][R2.64], R4 ;  /* 0x0000000402007986 */ /* 0x002fe2000c101b04 */
[----:B------:R-:W-:Y:S05]  /*0060*/  EXIT ;  /* 0x000000000000794d */ /* 0x000fea0003800000 */
.L_x_115:
        /* <DEDUP_REMOVED lines=9> */
.L_x_739:


//--------------------- .text._ZN6thrust24THRUST_300001_SM_1000_NS8cuda_cub4core6detail13_kernel_agentINS1_8__reduce11ReduceAgentINS0_12zip_iteratorIN4cuda3std3__45tupleIJNS0_10device_ptrIdEENS0_17counting_iteratorIlNS0_11use_defaultESF_SF_EEEEEEEPNSB_IJdlEEESJ_lNS1_9__extrema9arg_max_fIdl7CompareEEEEJSI_SK_lN3cub18CUB_300001_SM_100013GridEvenShareIlEENSR_9GridQueueIyEESO_EEEvDpT0_ --------------------------
	.section	.text._ZN6thrust24THRUST_300001_SM_1000_NS8cuda_cub4core6detail13_kernel_agentINS1_8__reduce11ReduceAgentINS0_12zip_iteratorIN4cuda3std3__45tupleIJNS0_10device_ptrIdEENS0_17counting_iteratorIlNS0_11use_defaultESF_SF_EEEEEEEPNSB_IJdlEEESJ_lNS1_9__extrema9arg_max_fIdl7CompareEEEEJSI_SK_lN3cub18CUB_300001_SM_100013GridEvenShareIlEENSR_9GridQueueIyEESO_EEEvDpT0_,"ax",@progbits
	.align	128
        .global         _ZN6thrust24THRUST_300001_SM_1000_NS8cuda_cub4core6detail13_kernel_agentINS1_8__reduce11ReduceAgentINS0_12zip_iteratorIN4cuda3std3__45tupleIJNS0_10device_ptrIdEENS0_17counting_iteratorIlNS0_11use_defaultESF_SF_EEEEEEEPNSB_IJdlEEESJ_lNS1_9__extrema9arg_max_fIdl7CompareEEEEJSI_SK_lN3cub18CUB_300001_SM_100013GridEvenShareIlEENSR_9GridQueueIyEESO_EEEvDpT0_
        .type           _ZN6thrust24THRUST_300001_SM_1000_NS8cuda_cub4core6detail13_kernel_agentINS1_8__reduce11ReduceAgentINS0_12zip_iteratorIN4cuda3std3__45tupleIJNS0_10device_ptrIdEENS0_17counting_iteratorIlNS0_11use_defaultESF_SF_EEEEEEEPNSB_IJdlEEESJ_lNS1_9__extrema9arg_max_fIdl7CompareEEEEJSI_SK_lN3cub18CUB_300001_SM_100013GridEvenShareIlEENSR_9GridQueueIyEESO_EEEvDpT0_,@function
        .size           _ZN6thrust24THRUST_300001_SM_1000_NS8cuda_cub4core6detail13_kernel_agentINS1_8__reduce11ReduceAgentINS0_12zip_iteratorIN4cuda3std3__45tupleIJNS0_10device_ptrIdEENS0_17counting_iteratorIlNS0_11use_defaultESF_SF_EEEEEEEPNSB_IJdlEEESJ_lNS1_9__extrema9arg_max_fIdl7CompareEEEEJSI_SK_lN3cub18CUB_300001_SM_100013GridEvenShareIlEENSR_9GridQueueIyEESO_EEEvDpT0_,(.L_x_740 - _ZN6thrust24THRUST_300001_SM_1000_NS8cuda_cub4core6detail13_kernel_agentINS1_8__reduce11ReduceAgentINS0_12zip_iteratorIN4cuda3std3__45tupleIJNS0_10device_ptrIdEENS0_17counting_iteratorIlNS0_11use_defaultESF_SF_EEEEEEEPNSB_IJdlEEESJ_lNS1_9__extrema9arg_max_fIdl7CompareEEEEJSI_SK_lN3cub18CUB_300001_SM_100013GridEvenShareIlEENSR_9GridQueueIyEESO_EEEvDpT0_)
        .other          _ZN6thrust24THRUST_300001_SM_1000_NS8cuda_cub4core6detail13_kernel_agentINS1_8__reduce11ReduceAgentINS0_12zip_iteratorIN4cuda3std3__45tupleIJNS0_10device_ptrIdEENS0_17counting_iteratorIlNS0_11use_defaultESF_SF_EEEEEEEPNSB_IJdlEEESJ_lNS1_9__extrema9arg_max_fIdl7CompareEEEEJSI_SK_lN3cub18CUB_300001_SM_100013GridEvenShareIlEENSR_9GridQueueIyEESO_EEEvDpT0_,@"STO_CUDA_ENTRY STV_DEFAULT"
_ZN6thrust24THRUST_300001_SM_1000_NS8cuda_cub4core6detail13_kernel_agentINS1_8__reduce11ReduceAgentINS0_12zip_iteratorIN4cuda3std3__45tupleIJNS0_10device_ptrIdEENS0_17counting_iteratorIlNS0_11use_defaultESF_SF_EEEEEEEPNSB_IJdlEEESJ_lNS1_9__extrema9arg_max_fIdl7CompareEEEEJSI_SK_lN3cub18CUB_300001_SM_100013GridEvenShareIlEENSR_9GridQueueIyEESO_EEEvDpT0_:
.text._ZN6thrust24THRUST_300001_SM_1000_NS8cuda_cub4core6detail13_kernel_agentINS1_8__reduce11ReduceAgentINS0_12zip_iteratorIN4cuda3std3__45tupleIJNS0_10device_ptrIdEENS0_17counting_iteratorIlNS0_11use_defaultESF_SF_EEEEEEEPNSB_IJdlEEESJ_lNS1_9__extrema9arg_max_fIdl7CompareEEEEJSI_SK_lN3cub18CUB_300001_SM_100013GridEvenShareIlEENSR_9GridQueueIyEESO_EEEvDpT0_:
[----:B------:R-:W-:Y:S01]  /*0000*/  LDC R1, c[0x0][0x37c] ;  /* 0x0000df00ff017b82 */ /* 0x000fe20000000800 */
[----:B------:R-:W0:Y:S01]  /*0010*/  S2R R0, SR_CTAID.X ;  /* 0x0000000000007919 */ /* 0x000e220000002500 */
[----:B------:R-:W1:Y:S01]  /*0020*/  LDCU.64 UR4, c[0x0][0x398] ;  /* 0x00007300ff0477ac */ /* 0x000e620008000a00 */
[----:B------:R-:W-:Y:S01]  /*0030*/  BSSY.RECONVERGENT B0, `(.L_x_116) ;  /* 0x0000689000007945 */ /* 0x000fe20003800200 */
[----:B------:R-:W2:Y:S01]  /*0040*/  LDCU UR6, c[0x0][0x370] ;  /* 0x00006e00ff0677ac */ /* 0x000ea20008000800 */
[----:B------:R-:W3:Y:S01]  /*0050*/  LDCU.64 UR10, c[0x0][0x358] ;  /* 0x00006b00ff0a77ac */ /* 0x000ee20008000a00 */
[----:B-1----:R-:W-:Y:S02]  /*0060*/  IMAD.U32 R25, RZ, RZ, UR4 ;  /* 0x00000004ff197e24 */ /* 0x002fe4000f8e00ff */
[----:B------:R-:W-:Y:S01]  /*0070*/  IMAD.U32 R16, RZ, RZ, UR5 ;  /* 0x00000005ff107e24 */ /* 0x000fe2000f8e00ff */
[----:B--2---:R-:W-:Y:S01]  /*0080*/  UIMAD UR6, UR6, 0x500, URZ ;  /* 0x00000500060678a4 */ /* 0x004fe2000f8e02ff */
[----:B0-----:R-:W-:-:S05]  /*0090*/  IMAD R8, R0, 0x500, RZ ;  /* 0x0000050000087824 */ /* 0x001fca00078e02ff */
[----:B------:R-:W-:-:S04]  /*00a0*/  IADD3 R2, P1, PT, R8, 0x500, RZ ;  /* 0x0000050008027810 */ /* 0x000fc80007f3e0ff */
[----:B------:R-:W-:Y:S01]  /*00b0*/  ISETP.GT.U32.AND P0, PT, R2, R25, PT ;  /* 0x000000190200720c */ /* 0x000fe20003f04070 */
[----:B------:R-:W-:-:S05]  /*00c0*/  IMAD.X R3, RZ, RZ, RZ, P1 ;  /* 0x000000ffff037224 */ /* 0x000fca00008e06ff */
[----:B------:R-:W-:-:S13]  /*00d0*/  ISETP.GT.AND.EX P0, PT, R3, R16, PT, P0 ;  /* 0x000000100300720c */ /* 0x000fda0003f04300 */
[----:B---3--:R-:W-:Y:S05]  /*00e0*/  @!P0 BRA `(.L_x_117) ;  /* 0x0000003800e48947 */ /* 0x008fea0003800000 */
[----:B------:R-:W0:Y:S01]  /*00f0*/  S2R R10, SR_TID.X ;  /* 0x00000000000a7919 */ /* 0x000e220000002100 */
[----:B------:R-:W-:Y:S01]  /*0100*/  IMAD.IADD R9, R25, 0x1, -R8 ;  /* 0x0000000119097824 */ /* 0x000fe200078e0a08 */
[----:B------:R-:W-:Y:S01]  /*0110*/  BSSY.RECONVERGENT B1, `(.L_x_118) ;  /* 0x000000f000017945 */ /* 0x000fe20003800200 */
[----:B------:R-:W-:Y:S02]  /*0120*/  CS2R R20, SRZ ;  /* 0x0000000000147805 */ /* 0x000fe4000001ff00 */
[----:B------:R-:W-:Y:S02]  /*0130*/  CS2R R14, SRZ ;  /* 0x00000000000e7805 */ /* 0x000fe4000001ff00 */
[----:B0-----:R-:W-:Y:S01]  /*0140*/  ISETP.GE.AND P0, PT, R10, R9, PT ;  /* 0x000000090a00720c */ /* 0x001fe20003f06270 */
[----:B------:R-:W-:-:S12]  /*0150*/  IMAD.MOV.U32 R6, RZ, RZ, R10 ;  /* 0x000000ffff067224 */ /* 0x000fd800078e000a */
[----:B------:R-:W-:Y:S05]  /*0160*/  @P0 BRA `(.L_x_119) ;  /* 0x0000000000240947 */ /* 0x000fea0003800000 */
[----:B------:R-:W0:Y:S01]  /*0170*/  LDCU.128 UR4, c[0x0][0x380] ;  /* 0x00007000ff0477ac */ /* 0x000e220008000c00 */
[----:B------:R-:W-:-:S05]  /*0180*/  IADD3 R21, P0, PT, R8, R10, RZ ;  /* 0x0000000a08157210 */ /* 0x000fca0007f1e0ff */
[----:B------:R-:W-:Y:S01]  /*0190*/  IMAD.X R20, RZ, RZ, RZ, P0 ;  /* 0x000000ffff147224 */ /* 0x000fe200000e06ff */
[----:B0-----:R-:W-:-:S04]  /*01a0*/  LEA R14, P1, R21, UR4, 0x3 ;  /* 0x00000004150e7c11 */ /* 0x001fc8000f8218ff */
[----:B------:R-:W-:-:S06]  /*01b0*/  LEA.HI.X R15, R21, UR5, R20, 0x3, P1 ;  /* 0x00000005150f7c11 */ /* 0x000fcc00088f1c14 */
[----:B------:R-:W5:Y:S01]  /*01c0*/  LDG.E.64 R14, desc[UR10][R14.64] ;  /* 0x0000000a0e0e7981 */ /* 0x000f62000c1e1b00 */
[----:B------:R-:W-:Y:S01]  /*01d0*/  IADD3 R21, P0, PT, R21, UR6, RZ ;  /* 0x0000000615157c10 */ /* 0x000fe2000ff1e0ff */
[----:B------:R-:W-:-:S03]  /*01e0*/  VIADD R6, R10, 0x100 ;  /* 0x000001000a067836 */ /* 0x000fc60000000000 */
[----:B------:R-:W-:-:S09]  /*01f0*/  IADD3.X R20, PT, PT, R20, UR7, RZ, P0, !PT ;  /* 0x0000000714147c10 */ /* 0x000fd200087fe4ff */
.L_x_119:
[----:B------:R-:W-:Y:S05]  /*0200*/  BSYNC.RECONVERGENT B1 ;  /* 0x0000000000017941 */ /* 0x000fea0003800200 */
.L_x_118:
[----:B------:R-:W-:Y:S01]  /*0210*/  ISETP.GE.AND P0, PT, R6, R9, PT ;  /* 0x000000090600720c */ /* 0x000fe20003f06270 */
[----:B------:R-:W-:-:S12]  /*0220*/  BSSY.RECONVERGENT B1, `(.L_x_120) ;  /* 0x00000af000017945 */ /* 0x000fd80003800200 */
[----:B------:R-:W-:Y:S05]  /*0230*/  @P0 BRA `(.L_x_121) ;  /* 0x0000000800b40947 */ /* 0x000fea0003800000 */
[----:B------:R-:W-:Y:S01]  /*0240*/  LOP3.LUT R2, RZ, R6, RZ, 0x33, !PT ;  /* 0x00000006ff027212 */ /* 0x000fe200078e33ff */
[----:B------:R-:W-:Y:S03]  /*0250*/  BSSY.RECONVERGENT B2, `(.L_x_122) ;  /* 0x0000034000027945 */ /* 0x000fe60003800200 */
[----:B------:R-:W-:-:S04]  /*0260*/  IADD3 R25, PT, PT, -R8, R25, R2 ;  /* 0x0000001908197210 */ /* 0x000fc80007ffe102 */
[----:B------:R-:W-:-:S04]  /*0270*/  LOP3.LUT R2, R25, 0x300, RZ, 0xc0, !PT ;  /* 0x0000030019027812 */ /* 0x000fc800078ec0ff */
[----:B------:R-:W-:-:S13]  /*0280*/  ISETP.NE.AND P0, PT, R2, 0x300, PT ;  /* 0x000003000200780c */ /* 0x000fda0003f05270 */
[----:B------:R-:W-:Y:S05]  /*0290*/  @!P0 BRA `(.L_x_123) ;  /* 0x0000000000bc8947 */ /* 0x000fea0003800000 */
[----:B------:R-:W0:Y:S01]  /*02a0*/  LDCU.128 UR4, c[0x0][0x380] ;  /* 0x00007000ff0477ac */ /* 0x000e220008000c00 */
[----:B------:R-:W-:Y:S02]  /*02b0*/  IADD3 R12, P0, PT, R8, R6, RZ ;  /* 0x00000006080c7210 */ /* 0x000fe40007f1e0ff */
[----:B------:R-:W-:-:S03]  /*02c0*/  LEA.HI R2, R25, 0x1, RZ, 0x18 ;  /* 0x0000000119027811 */ /* 0x000fc600078fc0ff */
[----:B------:R-:W-:Y:S01]  /*02d0*/  IMAD.X R3, RZ, RZ, RZ, P0 ;  /* 0x000000ffff037224 */ /* 0x000fe200000e06ff */
[----:B------:R-:W-:-:S05]  /*02e0*/  LOP3.LUT R2, R2, 0x3, RZ, 0xc0, !PT ;  /* 0x0000000302027812 */ /* 0x000fca00078ec0ff */
[----:B------:R-:W-:Y:S01]  /*02f0*/  IMAD.MOV R7, RZ, RZ, -R2 ;  /* 0x000000ffff077224 */ /* 0x000fe200078e0a02 */
[C---:B0-----:R-:W-:Y:S02]  /*0300*/  IADD3 R13, P1, PT, R12.reuse, UR6, RZ ;  /* 0x000000060c0d7c10 */ /* 0x041fe4000ff3e0ff */
[C---:B------:R-:W-:Y:S02]  /*0310*/  LEA R11, P2, R12.reuse, UR4, 0x3 ;  /* 0x000000040c0b7c11 */ /* 0x040fe4000f8418ff */
[----:B------:R-:W-:Y:S02]  /*0320*/  IADD3.X R16, PT, PT, R3, UR7, RZ, P1, !PT ;  /* 0x0000000703107c10 */ /* 0x000fe40008ffe4ff */
[----:B------:R-:W-:-:S09]  /*0330*/  LEA.HI.X R12, R12, UR5, R3, 0x3, P2 ;  /* 0x000000050c0c7c11 */ /* 0x000fd200090f1c03 */
.L_x_126:
[----:B------:R-:W-:Y:S02]  /*0340*/  IMAD.MOV.U32 R2, RZ, RZ, R11 ;  /* 0x000000ffff027224 */ /* 0x000fe400078e000b */
[----:B------:R-:W-:-:S06]  /*0350*/  IMAD.MOV.U32 R3, RZ, RZ, R12 ;  /* 0x000000ffff037224 */ /* 0x000fcc00078e000c */
[----:B------:R-:W2:Y:S01]  /*0360*/  LDG.E.64 R2, desc[UR10][R2.64] ;  /* 0x0000000a02027981 */ /* 0x000ea2000c1e1b00 */
[----:B------:R-:W-:Y:S01]  /*0370*/  VIADD R7, R7, 0x1 ;  /* 0x0000000107077836 */ /* 0x000fe20000000000 */
[----:B------:R-:W-:Y:S01]  /*0380*/  BSSY.RECONVERGENT B3, `(.L_x_124) ;  /* 0x000001b000037945 */ /* 0x000fe20003800200 */
[----:B------:R-:W-:Y:S01]  /*0390*/  IMAD.MOV.U32 R18, RZ, RZ, R21 ;  /* 0x000000ffff127224 */ /* 0x000fe200078e0015 */
[----:B------:R-:W-:Y:S01]  /*03a0*/  IADD3 R11, P3, PT, R11, 0x800, RZ ;  /* 0x000008000b0b7810 */ /* 0x000fe20007f7e0ff */
[----:B------:R-:W-:Y:S01]  /*03b0*/  IMAD.MOV.U32 R17, RZ, RZ, R20 ;  /* 0x000000ffff117224 */ /* 0x000fe200078e0014 */
[----:B------:R-:W-:Y:S01]  /*03c0*/  ISETP.NE.AND P2, PT, R7, RZ, PT ;  /* 0x000000ff0700720c */ /* 0x000fe20003f45270 */
[----:B-----5:R-:W-:Y:S02]  /*03d0*/  IMAD.MOV.U32 R4, RZ, RZ, R14 ;  /* 0x000000ffff047224 */ /* 0x020fe400078e000e */
[----:B------:R-:W-:Y:S02]  /*03e0*/  IMAD.MOV.U32 R5, RZ, RZ, R15 ;  /* 0x000000ffff057224 */ /* 0x000fe400078e000f */
[----:B------:R-:W-:-:S02]  /*03f0*/  IMAD.MOV.U32 R21, RZ, RZ, R13 ;  /* 0x000000ffff157224 */ /* 0x000fc400078e000d */
[----:B------:R-:W-:Y:S01]  /*0400*/  IMAD.MOV.U32 R20, RZ, RZ, R16 ;  /* 0x000000ffff147224 */ /* 0x000fe200078e0010 */
[----:B--2---:R-:W-:Y:S01]  /*0410*/  DSETP.GEU.AND P0, PT, |R14|, |R2|, PT ;  /* 0x400000020e00722a */ /* 0x004fe20003f0e200 */
[----:B------:R-:W-:Y:S02]  /*0420*/  IMAD.MOV.U32 R14, RZ, RZ, R2 ;  /* 0x000000ffff0e7224 */ /* 0x000fe400078e0002 */
[----:B------:R-:W-:-:S11]  /*0430*/  IMAD.MOV.U32 R15, RZ, RZ, R3 ;  /* 0x000000ffff0f7224 */ /* 0x000fd600078e0003 */
        /* <DEDUP_REMOVED lines=15> */
.L_x_125:
[----:B------:R-:W-:Y:S05]  /*0530*/  BSYNC.RECONVERGENT B3 ;  /* 0x0000000000037941 */ /* 0x000fea0003800200 */
.L_x_124:
[----:B------:R-:W-:Y:S01]  /*0540*/  IADD3 R13, P0, PT, R13, 0x100, RZ ;  /* 0x000001000d0d7810 */ /* 0x000fe20007f1e0ff */
[----:B------:R-:W-:Y:S02]  /*0550*/  VIADD R6, R6, 0x100 ;  /* 0x0000010006067836 */ /* 0x000fe40000000000 */
[----:B------:R-:W-:Y:S02]  /*0560*/  IMAD.X R12, RZ, RZ, R12, P3 ;  /* 0x000000ffff0c7224 */ /* 0x000fe400018e060c */
[----:B------:R-:W-:Y:S01]  /*0570*/  IMAD.X R16, RZ, RZ, R16, P0 ;  /* 0x000000ffff107224 */ /* 0x000fe200000e0610 */
[----:B------:R-:W-:Y:S07]  /*0580*/  @P2 BRA `(.L_x_126) ;  /* 0xfffffffc006c2947 */ /* 0x000fee000383ffff */
.L_x_123:
[----:B------:R-:W-:Y:S05]  /*0590*/  BSYNC.RECONVERGENT B2 ;  /* 0x0000000000027941 */ /* 0x000fea0003800200 */
.L_x_122:
[----:B------:R-:W-:-:S13]  /*05a0*/  ISETP.GE.U32.AND P0, PT, R25, 0x300, PT ;  /* 0x000003001900780c */ /* 0x000fda0003f06070 */
[----:B------:R-:W-:Y:S05]  /*05b0*/  @!P0 BRA `(.L_x_121) ;  /* 0x0000000400d48947 */ /* 0x000fea0003800000 */
[----:B------:R-:W0:Y:S01]  /*05c0*/  LDC.64 R4, c[0x0][0x380] ;  /* 0x0000e000ff047b82 */ /* 0x000e220000000a00 */
[----:B------:R-:W-:-:S07]  /*05d0*/  VIADD R11, R6, 0x200 ;  /* 0x00000200060b7836 */ /* 0x000fce0000000000 */
[----:B------:R-:W1:Y:S02]  /*05e0*/  LDC.64 R2, c[0x0][0x388] ;  /* 0x0000e200ff027b82 */ /* 0x000e640000000a00 */
.L_x_135:
[----:B------:R-:W-:-:S05]  /*05f0*/  VIADD R7, R11, 0xfffffe00 ;  /* 0xfffffe000b077836 */ /* 0x000fca0000000000 */
[----:B------:R-:W-:-:S04]  /*0600*/  IADD3 R13, P0, PT, R8, R7, RZ ;  /* 0x00000007080d7210 */ /* 0x000fc80007f1e0ff */
[----:B------:R-:W-:Y:S02]  /*0610*/  LEA.HI.X.SX32 R12, R7, RZ, 0x1, P0 ;  /* 0x000000ff070c7211 */ /* 0x000fe400000f0eff */
[----:B0-----:R-:W-:-:S04]  /*0620*/  LEA R16, P0, R13, R4, 0x3 ;  /* 0x000000040d107211 */ /* 0x001fc800078018ff */
[----:B------:R-:W-:-:S05]  /*0630*/  LEA.HI.X R17, R13, R5, R12, 0x3, P0 ;  /* 0x000000050d117211 */ /* 0x000fca00000f1c0c */
[----:B------:R-:W2:Y:S04]  /*0640*/  LDG.E.64 R18, desc[UR10][R16.64] ;  /* 0x0000000a10127981 */ /* 0x000ea8000c1e1b00 */
[----:B-----5:R0:W5:Y:S01]  /*0650*/  LDG.E.64 R6, desc[UR10][R16.64+0x800] ;  /* 0x0008000a10067981 */ /* 0x020162000c1e1b00 */
[----:B-1----:R-:W-:Y:S01]  /*0660*/  IADD3 R24, P1, PT, R13, R2, RZ ;  /* 0x000000020d187210 */ /* 0x002fe20007f3e0ff */
[----:B------:R-:W-:Y:S04]  /*0670*/  BSSY.RECONVERGENT B2, `(.L_x_127) ;  /* 0x0000016000027945 */ /* 0x000fe80003800200 */
[----:B------:R-:W-:-:S02]  /*0680*/  IMAD.X R25, R12, 0x1, R3, P1 ;  /* 0x000000010c197824 */ /* 0x000fc400008e0603 */
[----:B------:R-:W-:Y:S02]  /*0690*/  IMAD.MOV.U32 R23, RZ, RZ, R24 ;  /* 0x000000ffff177224 */ /* 0x000fe400078e0018 */
[----:B------:R-:W-:Y:S01]  /*06a0*/  IMAD.MOV.U32 R22, RZ, RZ, R25 ;  /* 0x000000ffff167224 */ /* 0x000fe200078e0019 */
[----:B--2---:R-:W-:Y:S01]  /*06b0*/  DSETP.GEU.AND P0, PT, |R14|, |R18|, PT ;  /* 0x400000120e00722a */ /* 0x004fe20003f0e200 */
[----:B------:R-:W-:Y:S02]  /*06c0*/  IMAD.MOV.U32 R12, RZ, RZ, R18 ;  /* 0x000000ffff0c7224 */ /* 0x000fe400078e0012 */
[----:B------:R-:W-:-:S11]  /*06d0*/  IMAD.MOV.U32 R13, RZ, RZ, R19 ;  /* 0x000000ffff0d7224 */ /* 0x000fd600078e0013 */
        /* <DEDUP_REMOVED lines=15> */
.L_x_128:
[----:B------:R-:W-:Y:S05]  /*07d0*/  BSYNC.RECONVERGENT B2 ;  /* 0x0000000000027941 */ /* 0x000fea0003800200 */
.L_x_127:
[----:B------:R0:W5:Y:S04]  /*07e0*/  LDG.E.64 R14, desc[UR10][R16.64+0x1000] ;  /* 0x0010000a100e7981 */ /* 0x000168000c1e1b00 */
[----:B------:R0:W5:Y:S02]  /*07f0*/  LDG.E.64 R18, desc[UR10][R16.64+0x1800] ;  /* 0x0018000a10127981 */ /* 0x000164000c1e1b00 */
[----:B-----5:R-:W-:Y:S01]  /*0800*/  DSETP.GEU.AND P0, PT, |R12|, |R6|, PT ;  /* 0x400000060c00722a */ /* 0x020fe20003f0e200 */
[----:B------:R-:W-:Y:S01]  /*0810*/  VIADD R21, R11, 0xffffff00 ;  /* 0xffffff000b157836 */ /* 0x000fe20000000000 */
[----:B------:R-:W-:Y:S04]  /*0820*/  BSSY.RECONVERGENT B2, `(.L_x_129) ;  /* 0x0000017000027945 */ /* 0x000fe80003800200 */
[----:B------:R-:W-:-:S02]  /*0830*/  SHF.R.S32.HI R20, RZ, 0x1f, R21 ;  /* 0x0000001fff147819 */ /* 0x000fc40000011415 */
[----:B------:R-:W-:Y:S01]  /*0840*/  IADD3 R26, P1, P2, R21, R2, R8 ;  /* 0x00000002151a7210 */ /* 0x000fe20007a3e008 */
[----:B------:R-:W-:-:S03]  /*0850*/  IMAD.MOV.U32 R21, RZ, RZ, R7 ;  /* 0x000000ffff157224 */ /* 0x000fc600078e0007 */
[----:B------:R-:W-:Y:S01]  /*0860*/  IADD3.X R27, PT, PT, R20, R3, RZ, P1, P2 ;  /* 0x00000003141b7210 */ /* 0x000fe20000fe44ff */
[----:B------:R-:W-:Y:S02]  /*0870*/  IMAD.MOV.U32 R24, RZ, RZ, R26 ;  /* 0x000000ffff187224 */ /* 0x000fe400078e001a */
[----:B------:R-:W-:Y:S02]  /*0880*/  IMAD.MOV.U32 R20, RZ, RZ, R6 ;  /* 0x000000ffff147224 */ /* 0x000fe400078e0006 */
[----:B------:R-:W-:Y:S01]  /*0890*/  IMAD.MOV.U32 R25, RZ, RZ, R27 ;  /* 0x000000ffff197224 */ /* 0x000fe200078e001b */
[----:B0-----:R-:W-:Y:S06]  /*08a0*/  @!P0 BRA `(.L_x_130) ;  /* 0x0000000000388947 */ /* 0x001fec0003800000 */
        /* <DEDUP_REMOVED lines=14> */
.L_x_130:
[----:B------:R-:W-:Y:S05]  /*0990*/  BSYNC.RECONVERGENT B2 ;  /* 0x0000000000027941 */ /* 0x000fea0003800200 */
.L_x_129:
[----:B------:R-:W-:Y:S01]  /*09a0*/  DSETP.GEU.AND P0, PT, |R20|, |R14|, PT ;  /* 0x4000000e1400722a */ /* 0x000fe20003f0e200 */
[----:B------:R-:W-:Y:S01]  /*09b0*/  SHF.R.S32.HI R6, RZ, 0x1f, R11 ;  /* 0x0000001fff067819 */ /* 0x000fe2000001140b */
[----:B------:R-:W-:Y:S01]  /*09c0*/  BSSY.RECONVERGENT B2, `(.L_x_131) ;  /* 0x0000017000027945 */ /* 0x000fe20003800200 */
[C---:B------:R-:W-:Y:S01]  /*09d0*/  IADD3 R23, P1, P2, R11.reuse, R2, R8 ;  /* 0x000000020b177210 */ /* 0x040fe20007a3e008 */
[----:B------:R-:W-:Y:S02]  /*09e0*/  VIADD R17, R11, 0x100 ;  /* 0x000001000b117836 */ /* 0x000fe40000000000 */
[----:B------:R-:W-:Y:S01]  /*09f0*/  IMAD.MOV.U32 R7, RZ, RZ, R15 ;  /* 0x000000ffff077224 */ /* 0x000fe200078e000f */
[----:B------:R-:W-:Y:S01]  /*0a00*/  IADD3.X R16, PT, PT, R6, R3, RZ, P1, P2 ;  /* 0x0000000306107210 */ /* 0x000fe20000fe44ff */
[----:B------:R-:W-:Y:S02]  /*0a10*/  IMAD.MOV.U32 R12, RZ, RZ, R23 ;  /* 0x000000ffff0c7224 */ /* 0x000fe400078e0017 */
[----:B------:R-:W-:-:S02]  /*0a20*/  IMAD.MOV.U32 R6, RZ, RZ, R14 ;  /* 0x000000ffff067224 */ /* 0x000fc400078e000e */
[----:B------:R-:W-:Y:S02]  /*0a30*/  IMAD.MOV.U32 R13, RZ, RZ, R16 ;  /* 0x000000ffff0d7224 */ /* 0x000fe400078e0010 */
        /* <DEDUP_REMOVED lines=15> */
.L_x_132:
[----:B------:R-:W-:Y:S05]  /*0b30*/  BSYNC.RECONVERGENT B2 ;  /* 0x0000000000027941 */ /* 0x000fea0003800200 */
.L_x_131:
[----:B------:R-:W-:Y:S01]  /*0b40*/  DSETP.GEU.AND P0, PT, |R6|, |R18|, PT ;  /* 0x400000120600722a */ /* 0x000fe20003f0e200 */
[----:B------:R-:W-:Y:S01]  /*0b50*/  SHF.R.S32.HI R14, RZ, 0x1f, R17 ;  /* 0x0000001fff0e7819 */ /* 0x000fe20000011411 */
[----:B------:R-:W-:Y:S01]  /*0b60*/  BSSY.RECONVERGENT B2, `(.L_x_133) ;  /* 0x0000016000027945 */ /* 0x000fe20003800200 */
[----:B------:R-:W-:Y:S01]  /*0b70*/  IADD3 R17, P1, P2, R17, R2, R8 ;  /* 0x0000000211117210 */ /* 0x000fe20007a3e008 */
[----:B------:R-:W-:-:S03]  /*0b80*/  IMAD.MOV.U32 R15, RZ, RZ, R19 ;  /* 0x000000ffff0f7224 */ /* 0x000fc600078e0013 */
[----:B------:R-:W-:Y:S01]  /*0b90*/  IADD3.X R16, PT, PT, R14, R3, RZ, P1, P2 ;  /* 0x000000030e107210 */ /* 0x000fe20000fe44ff */
[----:B------:R-:W-:Y:S02]  /*0ba0*/  IMAD.MOV.U32 R21, RZ, RZ, R17 ;  /* 0x000000ffff157224 */ /* 0x000fe400078e0011 */
[----:B------:R-:W-:Y:S02]  /*0bb0*/  IMAD.MOV.U32 R14, RZ, RZ, R18 ;  /* 0x000000ffff0e7224 */ /* 0x000fe400078e0012 */
        /* <DEDUP_REMOVED lines=16> */
.L_x_134:
[----:B------:R-:W-:Y:S05]  /*0cc0*/  BSYNC.RECONVERGENT B2 ;  /* 0x0000000000027941 */ /* 0x000fea0003800200 */
.L_x_133:
[C---:B------:R-:W-:Y:S02]  /*0cd0*/  VIADD R6, R11.reuse, 0x200 ;  /* 0x000002000b067836 */ /* 0x040fe40000000000 */
[----:B------:R-:W-:-:S03]  /*0ce0*/  VIADD R11, R11, 0x400 ;  /* 0x000004000b0b7836 */ /* 0x000fc60000000000 */
[----:B------:R-:W-:-:S13]  /*0cf0*/  ISETP.GE.AND P0, PT, R6, R9, PT ;  /* 0x000000090600720c */ /* 0x000fda0003f06270 */
[----:B------:R-:W-:Y:S05]  /*0d00*/  @!P0 BRA `(.L_x_135) ;  /* 0xfffffff800388947 */ /* 0x000fea000383ffff */
.L_x_121:
[----:B------:R-:W-:Y:S05]  /*0d10*/  BSYNC.RECONVERGENT B1 ;  /* 0x0000000000017941 */ /* 0x000fea0003800200 */
.L_x_120:
[----:B------:R-:W-:-:S13]  /*0d20*/  ISETP.GE.AND P0, PT, R9, 0x100, PT ;  /* 0x000001000900780c */ /* 0x000fda0003f06270 */
[----:B------:R-:W-:Y:S05]  /*0d30*/  @!P0 BRA `(.L_x_136) ;  /* 0x0000001400508947 */ /* 0x000fea0003800000 */
[----:B------:R-:W0:Y:S01]  /*0d40*/  S2R R11, SR_LANEID ;  /* 0x00000000000b7919 */ /* 0x000e220000000000 */
[----:B------:R-:W-:Y:S01]  /*0d50*/  BSSY.RECONVERGENT B1, `(.L_x_137) ;  /* 0x000001f000017945 */ /* 0x000fe20003800200 */
[----:B------:R-:W-:Y:S01]  /*0d60*/  IMAD.MOV.U32 R12, RZ, RZ, R21 ;  /* 0x000000ffff0c7224 */ /* 0x000fe200078e0015 */
[----:B-----5:R1:W2:Y:S01]  /*0d70*/  SHFL.DOWN PT, R4, R14, 0x1, 0x1f ;  /* 0x08201f000e047f89 */ /* 0x0202a200000e0000 */
        /* <DEDUP_REMOVED lines=9> */
[----:B------:R-:W-:Y:S01]  /*0e10*/  IMAD.MOV.U32 R12, RZ, RZ, R6 ;  /* 0x000000ffff0c7224 */ /* 0x000fe200078e0006 */
[----:B------:R-:W-:Y:S01]  /*0e20*/  MOV R13, R7 ;  /* 0x00000007000d7202 */ /* 0x000fe20000000f00 */
[----:B------:R-:W-:Y:S02]  /*0e30*/  IMAD.MOV.U32 R2, RZ, RZ, R4 ;  /* 0x000000ffff027224 */ /* 0x000fe400078e0004 */
[----:B------:R-:W-:-:S09]  /*0e40*/  IMAD.MOV.U32 R3, RZ, RZ, R5 ;  /* 0x000000ffff037224 */ /* 0x000fd200078e0005 */
        /* <DEDUP_REMOVED lines=15> */
.L_x_138:
[----:B------:R-:W-:Y:S05]  /*0f40*/  BSYNC.RECONVERGENT B1 ;  /* 0x0000000000017941 */ /* 0x000fea0003800200 */
.L_x_137:
        /* <DEDUP_REMOVED lines=31> */
.L_x_140:
[----:B------:R-:W-:Y:S05]  /*1140*/  BSYNC.RECONVERGENT B1 ;  /* 0x0000000000017941 */ /* 0x000fea0003800200 */
.L_x_139:
[----:B------:R-:W-:Y:S01]  /*1150*/  ISETP.GT.AND P0, PT, R11, 0x1b, PT ;  /* 0x0000001b0b00780c */ /* 0x000fe20003f04270 */
[----:B-1----:R1:W1:Y:S01]  /*1160*/  SHFL.DOWN PT, R6, R4, 0x4, 0x1f ;  /* 0x08801f0004067f89 */ /* 0x00226200000e0000 */
[----:B------:R-:W-:Y:S01]  /*1170*/  BSSY.RECONVERGENT B1, `(.L_x_141) ;  /* 0x000001d000017945 */ /* 0x000fe20003800200 */
[----:B----4-:R-:W-:Y:S02]  /*1180*/  IMAD.MOV.U32 R14, RZ, RZ, R8 ;  /* 0x000000ffff0e7224 */ /* 0x010fe400078e0008 */
[----:B--2---:R2:W4:Y:S01]  /*1190*/  SHFL.DOWN PT, R7, R5, 0x4, 0x1f ;  /* 0x08801f0005077f89 */ /* 0x00452200000e0000 */
[----:B---3--:R-:W-:Y:S02]  /*11a0*/  IMAD.MOV.U32 R15, RZ, RZ, R9 ;  /* 0x000000ffff0f7224 */ /* 0x008fe400078e0009 */
[----:B0-----:R-:W-:Y:S01]  /*11b0*/  IMAD.MOV.U32 R2, RZ, RZ, R4 ;  /* 0x000000ffff027224 */ /* 0x001fe200078e0004 */
[----:B------:R2:W0:Y:S01]  /*11c0*/  SHFL.DOWN PT, R13, R8, 0x4, 0x1f ;  /* 0x08801f00080d7f89 */ /* 0x00042200000e0000 */
[----:B------:R-:W-:-:S03]  /*11d0*/  IMAD.MOV.U32 R3, RZ, RZ, R5 ;  /* 0x000000ffff037224 */ /* 0x000fc600078e0005 */
[----:B------:R2:W3:Y:S01]  /*11e0*/  SHFL.DOWN PT, R12, R9, 0x4, 0x1f ;  /* 0x08801f00090c7f89 */ /* 0x0004e200000e0000 */
[----:B------:R-:W-:Y:S05]  /*11f0*/  @P0 BRA `(.L_x_142) ;  /* 0x0000000000500947 */ /* 0x000fea0003800000 */
[----:B-1--4-:R-:W-:Y:S01]  /*1200*/  DSETP.GEU.AND P0, PT, |R4|, |R6|, PT ;  /* 0x400000060400722a */ /* 0x012fe20003f0e200 */
[----:B0-----:R-:W-:Y:S02]  /*1210*/  IMAD.MOV.U32 R14, RZ, RZ, R13 ;  /* 0x000000ffff0e7224 */ /* 0x001fe400078e000d */
        /* <DEDUP_REMOVED lines=18> */
.L_x_142:
[----:B------:R-:W-:Y:S05]  /*1340*/  BSYNC.RECONVERGENT B1 ;  /* 0x0000000000017941 */ /* 0x000fea0003800200 */
.L_x_141:
[----:B------:R-:W-:Y:S01]  /*1350*/  ISETP.GT.AND P0, PT, R11, 0x17, PT ;  /* 0x000000170b00780c */ /* 0x000fe20003f04270 */
[----:B-1----:R1:W1:Y:S01]  /*1360*/  SHFL.DOWN PT, R4, R2, 0x8, 0x1f ;  /* 0x09001f0002047f89 */ /* 0x00226200000e0000 */
[----:B------:R-:W-:Y:S01]  /*1370*/  BSSY.RECONVERGENT B1, `(.L_x_143) ;  /* 0x000001d000017945 */ /* 0x000fe20003800200 */
[----:B---3--:R-:W-:Y:S02]  /*1380*/  IMAD.MOV.U32 R12, RZ, RZ, R14 ;  /* 0x000000ffff0c7224 */ /* 0x008fe400078e000e */
[----:B--2---:R2:W3:Y:S01]  /*1390*/  SHFL.DOWN PT, R5, R3, 0x8, 0x1f ;  /* 0x09001f0003057f89 */ /* 0x0044e200000e0000 */
[----:B0-----:R-:W-:Y:S02]  /*13a0*/  IMAD.MOV.U32 R13, RZ, RZ, R15 ;  /* 0x000000ffff0d7224 */ /* 0x001fe400078e000f */
[----:B------:R-:W-:Y:S01]  /*13b0*/  IMAD.MOV.U32 R8, RZ, RZ, R2 ;  /* 0x000000ffff087224 */ /* 0x000fe200078e0002 */
[----:B----4-:R2:W0:Y:S01]  /*13c0*/  SHFL.DOWN PT, R7, R14, 0x8, 0x1f ;  /* 0x09001f000e077f89 */ /* 0x01042200000e0000 */
[----:B------:R-:W-:-:S03]  /*13d0*/  IMAD.MOV.U32 R9, RZ, RZ, R3 ;  /* 0x000000ffff097224 */ /* 0x000fc600078e0003 */
[----:B------:R2:W4:Y:S01]  /*13e0*/  SHFL.DOWN PT, R6, R15, 0x8, 0x1f ;  /* 0x09001f000f067f89 */ /* 0x00052200000e0000 */
[----:B------:R-:W-:Y:S05]  /*13f0*/  @P0 BRA `(.L_x_144) ;  /* 0x0000000000500947 */ /* 0x000fea0003800000 */
[----:B-1-3--:R-:W-:Y:S01]  /*1400*/  DSETP.GEU.AND P0, PT, |R2|, |R4|, PT ;  /* 0x400000040200722a */ /* 0x00afe20003f0e200 */
[----:B0-----:R-:W-:Y:S02]  /*1410*/  IMAD.MOV.U32 R12, RZ, RZ, R7 ;  /* 0x000000ffff0c7224 */ /* 0x001fe400078e0007 */
        /* <DEDUP_REMOVED lines=18> */
.L_x_144:
[----:B------:R-:W-:Y:S05]  /*1540*/  BSYNC.RECONVERGENT B1 ;  /* 0x0000000000017941 */ /* 0x000fea0003800200 */
.L_x_143:
[----:B------:R-:W-:Y:S01]  /*1550*/  ISETP.GT.AND P0, PT, R11, 0xf, PT ;  /* 0x0000000f0b00780c */ /* 0x000fe20003f04270 */
[----:B-1----:R1:W1:Y:S01]  /*1560*/  SHFL.DOWN PT, R2, R8, 0x10, 0x1f ;  /* 0x0a001f0008027f89 */ /* 0x00226200000e0000 */
[----:B------:R-:W-:Y:S01]  /*1570*/  BSSY.RECONVERGENT B1, `(.L_x_145) ;  /* 0x000001d000017945 */ /* 0x000fe20003800200 */
[----:B------:R-:W-:Y:S02]  /*1580*/  IMAD.MOV.U32 R4, RZ, RZ, R12 ;  /* 0x000000ffff047224 */ /* 0x000fe400078e000c */
[----:B--2---:R2:W1:Y:S01]  /*1590*/  SHFL.DOWN PT, R3, R9, 0x10, 0x1f ;  /* 0x0a001f0009037f89 */ /* 0x00446200000e0000 */
[----:B---3--:R-:W-:Y:S02]  /*15a0*/  IMAD.MOV.U32 R5, RZ, RZ, R13 ;  /* 0x000000ffff057224 */ /* 0x008fe400078e000d */
[----:B----4-:R-:W-:Y:S01]  /*15b0*/  IMAD.MOV.U32 R6, RZ, RZ, R8 ;  /* 0x000000ffff067224 */ /* 0x010fe200078e0008 */
[----:B------:R2:W3:Y:S01]  /*15c0*/  SHFL.DOWN PT, R15, R12, 0x10, 0x1f ;  /* 0x0a001f000c0f7f89 */ /* 0x0004e200000e0000 */
[----:B0-----:R-:W-:-:S03]  /*15d0*/  IMAD.MOV.U32 R7, RZ, RZ, R9 ;  /* 0x000000ffff077224 */ /* 0x001fc600078e0009 */
[----:B------:R2:W0:Y:S01]  /*15e0*/  SHFL.DOWN PT, R14, R13, 0x10, 0x1f ;  /* 0x0a001f000d0e7f89 */ /* 0x00042200000e0000 */
[----:B------:R-:W-:Y:S05]  /*15f0*/  @P0 BRA `(.L_x_146) ;  /* 0x0000000000500947 */ /* 0x000fea0003800000 */
[----:B-1----:R-:W-:Y:S01]  /*1600*/  DSETP.GEU.AND P0, PT, |R8|, |R2|, PT ;  /* 0x400000020800722a */ /* 0x002fe20003f0e200 */
[----:B---3--:R-:W-:Y:S02]  /*1610*/  IMAD.MOV.U32 R4, RZ, RZ, R15 ;  /* 0x000000ffff047224 */ /* 0x008fe400078e000f */
        /* <DEDUP_REMOVED lines=18> */
.L_x_146:
[----:B------:R-:W-:Y:S05]  /*1740*/  BSYNC.RECONVERGENT B1 ;  /* 0x0000000000017941 */ /* 0x000fea0003800200 */
.L_x_145:
        /* <DEDUP_REMOVED lines=11> */
.L_x_148:
[----:B------:R-:W-:Y:S05]  /*1800*/  BSYNC.RECONVERGENT B1 ;  /* 0x0000000000017941 */ /* 0x000fea0003800200 */
.L_x_147:
[----:B------:R-:W-:Y:S01]  /*1810*/  BAR.SYNC.DEFER_BLOCKING 0x0 ;  /* 0x0000000000007b1d */ /* 0x000fe20000010000 */
[----:B------:R-:W-:-:S13]  /*1820*/  ISETP.NE.AND P1, PT, R10, RZ, PT ;  /* 0x000000ff0a00720c */ /* 0x000fda0003f25270 */
[----:B------:R-:W-:Y:S05]  /*1830*/  @P1 BRA `(.L_x_149) ;  /* 0x0000005000201947 */ /* 0x000fea0003800000 */
[----:B-1--4-:R-:W1:Y:S01]  /*1840*/  S2R R3, SR_CgaCtaId ;  /* 0x0000000000037919 */ /* 0x012e620000008800 */
[----:B------:R-:W-:Y:S01]  /*1850*/  MOV R20, 0x400 ;  /* 0x0000040000147802 */ /* 0x000fe20000000f00 */
[----:B------:R-:W-:Y:S03]  /*1860*/  BSSY.RECONVERGENT B1, `(.L_x_150) ;  /* 0x000001a000017945 */ /* 0x000fe60003800200 */
[----:B-1----:R-:W-:-:S05]  /*1870*/  LEA R20, R3, R20, 0x18 ;  /* 0x0000001403147211 */ /* 0x002fca00078ec0ff */
[----:B------:R-:W1:Y:S04]  /*1880*/  LDS.64 R16, [R20+0x18] ;  /* 0x0000180014107984 */ /* 0x000e680000000a00 */
[----:B--2---:R-:W2:Y:S04]  /*1890*/  LDS.128 R8, [R20+0x20] ;  /* 0x0000200014087984 */ /* 0x004ea80000000c00 */
[----:B------:R4:W4:Y:S04]  /*18a0*/  LDS.64 R2, [R20+0x80] ;  /* 0x0000800014027984 */ /* 0x0009280000000a00 */
[----:B0--3--:R0:W3:Y:S01]  /*18b0*/  LDS.128 R12, [R20+0x30] ;  /* 0x00003000140c7984 */ /* 0x0090e20000000c00 */
[----:B-1----:R-:W-:Y:S01]  /*18c0*/  DSETP.GEU.AND P0, PT, |R6|, |R16|, PT ;  /* 0x400000100600722a */ /* 0x002fe20003f0e200 */
[----:B------:R-:W-:-:S02]  /*18d0*/  IMAD.MOV.U32 R22, RZ, RZ, R16 ;  /* 0x000000ffff167224 */ /* 0x000fc400078e0010 */
[----:B------:R-:W-:Y:S02]  /*18e0*/  IMAD.MOV.U32 R23, RZ, RZ, R17 ;  /* 0x000000ffff177224 */ /* 0x000fe400078e0011 */
[----:B--2---:R-:W-:Y:S02]  /*18f0*/  IMAD.MOV.U32 R24, RZ, RZ, R8 ;  /* 0x000000ffff187224 */ /* 0x004fe400078e0008 */
[----:B------:R-:W-:-:S07]  /*1900*/  IMAD.MOV.U32 R25, RZ, RZ, R9 ;  /* 0x000000ffff197224 */ /* 0x000fce00078e0009 */
[----:B0--34-:R-:W-:Y:S05]  /*1910*/  @!P0 BRA `(.L_x_151) ;  /* 0x0000000000388947 */ /* 0x019fea0003800000 */
[----:B------:R-:W-:Y:S01]  /*1920*/  DSETP.GEU.AND P0, PT, |R16|, |R6|, PT ;  /* 0x400000061000722a */ /* 0x000fe20003f0e200 */
[----:B------:R-:W-:Y:S01]  /*1930*/  IMAD.MOV.U32 R22, RZ, RZ, R6 ;  /* 0x000000ffff167224 */ /* 0x000fe200078e0006 */
[----:B------:R-:W-:Y:S01]  /*1940*/  MOV R25, R5 ;  /* 0x0000000500197202 */ /* 0x000fe20000000f00 */
[----:B------:R-:W-:Y:S02]  /*1950*/  IMAD.MOV.U32 R23, RZ, RZ, R7 ;  /* 0x000000ffff177224 */ /* 0x000fe400078e0007 */
[----:B------:R-:W-:-:S09]  /*1960*/  IMAD.MOV.U32 R24, RZ, RZ, R4 ;  /* 0x000000ffff187224 */ /* 0x000fd200078e0004 */
        /* <DEDUP_REMOVED lines=9> */
.L_x_151:
[----:B------:R-:W-:Y:S05]  /*1a00*/  BSYNC.RECONVERGENT B1 ;  /* 0x0000000000017941 */ /* 0x000fea0003800200 */
.L_x_150:
        /* <DEDUP_REMOVED lines=23> */
.L_x_153:
[----:B------:R-:W-:Y:S05]  /*1b80*/  BSYNC.RECONVERGENT B1 ;  /* 0x0000000000017941 */ /* 0x000fea0003800200 */
.L_x_152:
        /* <DEDUP_REMOVED lines=21> */
.L_x_155:
[----:B------:R-:W-:Y:S05]  /*1ce0*/  BSYNC.RECONVERGENT B1 ;  /* 0x0000000000017941 */ /* 0x000fea0003800200 */
.L_x_154:
        /* <DEDUP_REMOVED lines=23> */
.L_x_157:
[----:B------:R-:W-:Y:S05]  /*1e60*/  BSYNC.RECONVERGENT B1 ;  /* 0x0000000000017941 */ /* 0x000fea0003800200 */
.L_x_156:
        /* <DEDUP_REMOVED lines=21> */
.L_x_159:
[----:B------:R-:W-:Y:S05]  /*1fc0*/  BSYNC.RECONVERGENT B1 ;  /* 0x0000000000017941 */ /* 0x000fea0003800200 */
.L_x_158:
        /* <DEDUP_REMOVED lines=21> */
.L_x_161:
[----:B------:R-:W-:Y:S05]  /*2120*/  BSYNC.RECONVERGENT B1 ;  /* 0x0000000000017941 */ /* 0x000fea0003800200 */
.L_x_160:
        /* <DEDUP_REMOVED lines=21> */
.L_x_136:
[----:B------:R-:W0:Y:S01]  /*2280*/  S2R R2, SR_LANEID ;  /* 0x0000000000027919 */ /* 0x000e220000000000 */
[----:B------:R-:W-:Y:S01]  /*2290*/  LOP3.LUT R3, R10, 0x3e0, RZ, 0xc0, !PT ;  /* 0x000003e00a037812 */ /* 0x000fe200078ec0ff */
[----:B------:R-:W-:Y:S01]  /*22a0*/  BSSY.RECONVERGENT B1, `(.L_x_162) ;  /* 0x0000024000017945 */ /* 0x000fe20003800200 */
[----:B------:R-:W-:Y:S02]  /*22b0*/  IMAD.MOV.U32 R18, RZ, RZ, R21 ;  /* 0x000000ffff127224 */ /* 0x000fe400078e0015 */
[----:B------:R-:W-:Y:S01]  /*22c0*/  LOP3.LUT R6, RZ, R3, RZ, 0x33, !PT ;  /* 0x00000003ff067212 */ /* 0x000fe200078e33ff */
[----:B------:R-:W-:Y:S02]  /*22d0*/  VIADD R4, R3, 0x20 ;  /* 0x0000002003047836 */ /* 0x000fe40000000000 */
[----:B------:R-:W-:Y:S02]  /*22e0*/  IMAD.MOV.U32 R22, RZ, RZ, R20 ;  /* 0x000000ffff167224 */ /* 0x000fe400078e0014 */
[----:B------:R-:W-:Y:S01]  /*22f0*/  IMAD.IADD R3, R9, 0x1, R6 ;  /* 0x0000000109037824 */ /* 0x000fe200078e0206 */
[----:B------:R-:W-:Y:S01]  /*2300*/  ISETP.GT.AND P0, PT, R4, R9, PT ;  /* 0x000000090400720c */ /* 0x000fe20003f04270 */
[----:B-----5:R-:W-:-:S02]  /*2310*/  IMAD.MOV.U32 R4, RZ, RZ, R14 ;  /* 0x000000ffff047224 */ /* 0x020fc400078e000e */
[----:B------:R-:W-:Y:S01]  /*2320*/  IMAD.MOV.U32 R5, RZ, RZ, R15 ;  /* 0x000000ffff057224 */ /* 0x000fe200078e000f */
[----:B------:R-:W-:-:S05]  /*2330*/  SEL R3, R3, 0x1f, P0 ;  /* 0x0000001f03037807 */ /* 0x000fca0000000000 */
[----:B------:R1:W2:Y:S04]  /*2340*/  SHFL.DOWN PT, R6, R14, 0x1, R3 ;  /* 0x082000000e067989 */ /* 0x0002a800000e0003 */
[----:B------:R1:W3:Y:S04]  /*2350*/  SHFL.DOWN PT, R7, R15, 0x1, R3 ;  /* 0x082000000f077989 */ /* 0x0002e800000e0003 */
[----:B------:R1:W4:Y:S01]  /*2360*/  SHFL.DOWN PT, R8, R21, 0x1, R3 ;  /* 0x0820000015087989 */ /* 0x00032200000e0003 */
[----:B0-----:R-:W-:-:S03]  /*2370*/  ISETP.GE.AND P0, PT, R2, R3, PT ;  /* 0x000000030200720c */ /* 0x001fc60003f06270 */
[----:B------:R1:W0:Y:S10]  /*2380*/  SHFL.DOWN PT, R11, R20, 0x1, R3 ;  /* 0x08200000140b7989 */ /* 0x00023400000e0003 */
[----:B-12---:R-:W-:Y:S05]  /*2390*/  @P0 BRA `(.L_x_163) ;  /* 0x0000000000500947 */ /* 0x006fea0003800000 */
[----:B---3--:R-:W-:Y:S01]  /*23a0*/  DSETP.GEU.AND P0, PT, |R14|, |R6|, PT ;  /* 0x400000060e00722a */ /* 0x008fe20003f0e200 */
        /* <DEDUP_REMOVED lines=19> */
.L_x_163:
[----:B------:R-:W-:Y:S05]  /*24e0*/  BSYNC.RECONVERGENT B1 ;  /* 0x0000000000017941 */ /* 0x000fea0003800200 */
.L_x_162:
[----:B------:R-:W-:Y:S01]  /*24f0*/  IADD3 R6, PT, PT, R2, 0x2, RZ ;  /* 0x0000000202067810 */ /* 0x000fe20007ffe0ff */
[----:B------:R1:W2:Y:S01]  /*2500*/  SHFL.DOWN PT, R12, R4, 0x2, R3 ;  /* 0x08400000040c7989 */ /* 0x0002a200000e0003 */
[----:B------:R-:W-:Y:S01]  /*2510*/  BSSY.RECONVERGENT B1, `(.L_x_164) ;  /* 0x000001e000017945 */ /* 0x000fe20003800200 */
[----:B----4-:R-:W-:Y:S01]  /*2520*/  IMAD.MOV.U32 R8, RZ, RZ, R18 ;  /* 0x000000ffff087224 */ /* 0x010fe200078e0012 */
[----:B------:R-:W-:Y:S01]  /*2530*/  ISETP.GT.AND P0, PT, R6, R3, PT ;  /* 0x000000030600720c */ /* 0x000fe20003f04270 */
[----:B------:R1:W4:Y:S01]  /*2540*/  SHFL.DOWN PT, R13, R5, 0x2, R3 ;  /* 0x08400000050d7989 */ /* 0x00032200000e0003 */
[----:B------:R-:W-:Y:S02]  /*2550*/  IMAD.MOV.U32 R16, RZ, RZ, R22 ;  /* 0x000000ffff107224 */ /* 0x000fe400078e0016 */
[----:B------:R-:W-:Y:S01]  /*2560*/  IMAD.MOV.U32 R6, RZ, RZ, R4 ;  /* 0x000000ffff067224 */ /* 0x000fe200078e0004 */
[----:B0-----:R1:W0:Y:S01]  /*2570*/  SHFL.DOWN PT, R11, R18, 0x2, R3 ;  /* 0x08400000120b7989 */ /* 0x00122200000e0003 */
[----:B---3--:R-:W-:-:S03]  /*2580*/  IMAD.MOV.U32 R7, RZ, RZ, R5 ;  /* 0x000000ffff077224 */ /* 0x008fc600078e0005 */
[----:B------:R1:W3:Y:S04]  /*2590*/  SHFL.DOWN PT, R15, R22, 0x2, R3 ;  /* 0x08400000160f7989 */ /* 0x0002e800000e0003 */
[----:B------:R-:W-:Y:S05]  /*25a0*/  @P0 BRA `(.L_x_165) ;  /* 0x0000000000500947 */ /* 0x000fea0003800000 */
[----:B--2-4-:R-:W-:Y:S01]  /*25b0*/  DSETP.GEU.AND P0, PT, |R4|, |R12|, PT ;  /* 0x4000000c0400722a */ /* 0x014fe20003f0e200 */
        /* <DEDUP_REMOVED lines=19> */
.L_x_165:
[----:B------:R-:W-:Y:S05]  /*26f0*/  BSYNC.RECONVERGENT B1 ;  /* 0x0000000000017941 */ /* 0x000fea0003800200 */
.L_x_164:
[----:B-1----:R-:W-:Y:S01]  /*2700*/  VIADD R4, R2, 0x4 ;  /* 0x0000000402047836 */ /* 0x002fe20000000000 */
[----:B--2---:R1:W2:Y:S01]  /*2710*/  SHFL.DOWN PT, R12, R6, 0x4, R3 ;  /* 0x08800000060c7989 */ /* 0x0042a200000e0003 */
[----:B------:R-:W-:Y:S01]  /*2720*/  BSSY.RECONVERGENT B1, `(.L_x_166) ;  /* 0x000001e000017945 */ /* 0x000fe20003800200 */
[----:B------:R-:W-:Y:S02]  /*2730*/  IMAD.MOV.U32 R14, RZ, RZ, R8 ;  /* 0x000000ffff0e7224 */ /* 0x000fe400078e0008 */
[----:B------:R-:W-:Y:S01]  /*2740*/  ISETP.GT.AND P0, PT, R4, R3, PT ;  /* 0x000000030400720c */ /* 0x000fe20003f04270 */
[----:B----4-:R1:W4:Y:S01]  /*2750*/  SHFL.DOWN PT, R13, R7, 0x4, R3 ;  /* 0x08800000070d7989 */ /* 0x01032200000e0003 */
[----:B------:R-:W-:Y:S02]  /*2760*/  IMAD.MOV.U32 R18, RZ, RZ, R16 ;  /* 0x000000ffff127224 */ /* 0x000fe400078e0010 */
[----:B------:R-:W-:Y:S01]  /*2770*/  IMAD.MOV.U32 R4, RZ, RZ, R6 ;  /* 0x000000ffff047224 */ /* 0x000fe200078e0006 */
[----:B0-----:R1:W0:Y:S01]  /*2780*/  SHFL.DOWN PT, R11, R8, 0x4, R3 ;  /* 0x08800000080b7989 */ /* 0x00122200000e0003 */
[----:B------:R-:W-:-:S03]  /*2790*/  IMAD.MOV.U32 R5, RZ, RZ, R7 ;  /* 0x000000ffff057224 */ /* 0x000fc600078e0007 */
[----:B---3--:R1:W3:Y:S04]  /*27a0*/  SHFL.DOWN PT, R15, R16, 0x4, R3 ;  /* 0x08800000100f7989 */ /* 0x0082e800000e0003 */
        /* <DEDUP_REMOVED lines=21> */
.L_x_167:
[----:B------:R-:W-:Y:S05]  /*2900*/  BSYNC.RECONVERGENT B1 ;  /* 0x0000000000017941 */ /* 0x000fea0003800200 */
.L_x_166:
[----:B-1----:R-:W-:Y:S01]  /*2910*/  VIADD R8, R2, 0x8 ;  /* 0x0000000802087836 */ /* 0x002fe20000000000 */
[----:B------:R1:W1:Y:S01]  /*2920*/  SHFL.DOWN PT, R6, R4, 0x8, R3 ;  /* 0x0900000004067989 */ /* 0x00026200000e0003 */
[----:B------:R-:W-:Y:S01]  /*2930*/  BSSY.RECONVERGENT B1, `(.L_x_168) ;  /* 0x000001e000017945 */ /* 0x000fe20003800200 */
[----:B------:R-:W-:Y:S02]  /*2940*/  IMAD.MOV.U32 R16, RZ, RZ, R18 ;  /* 0x000000ffff107224 */ /* 0x000fe400078e0012 */
[----:B------:R-:W-:Y:S01]  /*2950*/  ISETP.GT.AND P0, PT, R8, R3, PT ;  /* 0x000000030800720c */ /* 0x000fe20003f04270 */
[----:B------:R1:W1:Y:S01]  /*2960*/  SHFL.DOWN PT, R7, R5, 0x8, R3 ;  /* 0x0900000005077989 */ /* 0x00026200000e0003 */
[----:B------:R-:W-:Y:S02]  /*2970*/  IMAD.MOV.U32 R8, RZ, RZ, R14 ;  /* 0x000000ffff087224 */ /* 0x000fe400078e000e */
[----:B--2---:R-:W-:Y:S01]  /*2980*/  IMAD.MOV.U32 R12, RZ, RZ, R4 ;  /* 0x000000ffff0c7224 */ /* 0x004fe200078e0004 */
[----:B0-----:R0:W2:Y:S01]  /*2990*/  SHFL.DOWN PT, R11, R14, 0x8, R3 ;  /* 0x090000000e0b7989 */ /* 0x0010a200000e0003 */
[----:B----4-:R-:W-:-:S03]  /*29a0*/  IMAD.MOV.U32 R13, RZ, RZ, R5 ;  /* 0x000000ffff0d7224 */ /* 0x010fc600078e0005 */
[----:B---3--:R0:W3:Y:S04]  /*29b0*/  SHFL.DOWN PT, R15, R18, 0x8, R3 ;  /* 0x09000000120f7989 */ /* 0x0080e800000e0003 */
[----:B------:R-:W-:Y:S05]  /*29c0*/  @P0 BRA `(.L_x_169) ;  /* 0x0000000000500947 */ /* 0x000fea0003800000 */
[----:B-1----:R-:W-:Y:S01]  /*29d0*/  DSETP.GEU.AND P0, PT, |R4|, |R6|, PT ;  /* 0x400000060400722a */ /* 0x002fe20003f0e200 */
[----:B--2---:R-:W-:Y:S02]  /*29e0*/  IMAD.MOV.U32 R8, RZ, RZ, R11 ;  /* 0x000000ffff087224 */ /* 0x004fe400078e000b */
        /* <DEDUP_REMOVED lines=18> */
.L_x_169:
[----:B------:R-:W-:Y:S05]  /*2b10*/  BSYNC.RECONVERGENT B1 ;  /* 0x0000000000017941 */ /* 0x000fea0003800200 */
.L_x_168:
[----:B-1----:R-:W-:Y:S01]  /*2b20*/  VIADD R4, R2, 0x10 ;  /* 0x0000001002047836 */ /* 0x002fe20000000000 */
[----:B0-----:R0:W1:Y:S01]  /*2b30*/  SHFL.DOWN PT, R14, R12, 0x10, R3 ;  /* 0x0a0000000c0e7989 */ /* 0x00106200000e0003 */
[----:B------:R-:W-:Y:S01]  /*2b40*/  BSSY.RECONVERGENT B1, `(.L_x_170) ;  /* 0x000001e000017945 */ /* 0x000fe20003800200 */
[----:B------:R-:W-:Y:S02]  /*2b50*/  IMAD.MOV.U32 R5, RZ, RZ, R16 ;  /* 0x000000ffff057224 */ /* 0x000fe400078e0010 */
[----:B------:R-:W-:Y:S01]  /*2b60*/  ISETP.GT.AND P0, PT, R4, R3, PT ;  /* 0x000000030400720c */ /* 0x000fe20003f04270 */
[----:B---3--:R0:W3:Y:S01]  /*2b70*/  SHFL.DOWN PT, R15, R13, 0x10, R3 ;  /* 0x0a0000000d0f7989 */ /* 0x0080e200000e0003 */
[----:B------:R-:W-:Y:S02]  /*2b80*/  IMAD.MOV.U32 R4, RZ, RZ, R8 ;  /* 0x000000ffff047224 */ /* 0x000fe400078e0008 */
[----:B------:R-:W-:Y:S01]  /*2b90*/  IMAD.MOV.U32 R6, RZ, RZ, R12 ;  /* 0x000000ffff067224 */ /* 0x000fe200078e000c */
[----:B--2---:R0:W2:Y:S01]  /*2ba0*/  SHFL.DOWN PT, R11, R8, 0x10, R3 ;  /* 0x0a000000080b7989 */ /* 0x0040a200000e0003 */
[----:B------:R-:W-:-:S03]  /*2bb0*/  IMAD.MOV.U32 R7, RZ, RZ, R13 ;  /* 0x000000ffff077224 */ /* 0x000fc600078e000d */
[----:B------:R0:W4:Y:S04]  /*2bc0*/  SHFL.DOWN PT, R17, R16, 0x10, R3 ;  /* 0x0a00000010117989 */ /* 0x00012800000e0003 */
[----:B------:R-:W-:Y:S05]  /*2bd0*/  @P0 BRA `(.L_x_171) ;  /* 0x0000000000500947 */ /* 0x000fea0003800000 */
[----:B-1-3--:R-:W-:Y:S01]  /*2be0*/  DSETP.GEU.AND P0, PT, |R12|, |R14|, PT ;  /* 0x4000000e0c00722a */ /* 0x00afe20003f0e200 */
        /* <DEDUP_REMOVED lines=19> */
.L_x_171:
[----:B------:R-:W-:Y:S05]  /*2d20*/  BSYNC.RECONVERGENT B1 ;  /* 0x0000000000017941 */ /* 0x000fea0003800200 */
.L_x_170:
[----:B------:R-:W-:Y:S01]  /*2d30*/  ISETP.NE.AND P0, PT, R2, RZ, PT ;  /* 0x000000ff0200720c */ /* 0x000fe20003f05270 */
[----:B------:R-:W-:-:S12]  /*2d40*/  BSSY.RECONVERGENT B1, `(.L_x_172) ;  /* 0x000000a000017945 */ /* 0x000fd80003800200 */
[----:B------:R-:W-:Y:S05]  /*2d50*/  @P0 BRA `(.L_x_173) ;  /* 0x0000000000200947 */ /* 0x000fea0003800000 */
[----:B0-----:R-:W0:Y:S01]  /*2d60*/  S2R R8, SR_CgaCtaId ;  /* 0x0000000000087919 */ /* 0x001e220000008800 */
[----:B------:R-:W-:Y:S02]  /*2d70*/  MOV R3, 0x400 ;  /* 0x0000040000037802 */ /* 0x000fe40000000f00 */
[----:B------:R-:W-:-:S04]  /*2d80*/  SHF.R.U32.HI R2, RZ, 0x1, R10 ;  /* 0x00000001ff027819 */ /* 0x000fc8000001160a */
[----:B------:R-:W-:Y:S02]  /*2d90*/  LOP3.LUT R2, R2, 0x1f0, RZ, 0xc0, !PT ;  /* 0x000001f002027812 */ /* 0x000fe400078ec0ff */
[----:B0-----:R-:W-:-:S05]  /*2da0*/  LEA R3, R8, R3, 0x18 ;  /* 0x0000000308037211 */ /* 0x001fca00078ec0ff */
[----:B------:R-:W-:-:S05]  /*2db0*/  IMAD.IADD R3, R2, 0x1, R3 ;  /* 0x0000000102037824 */ /* 0x000fca00078e0203 */
[----:B------:R0:W-:Y:S04]  /*2dc0*/  STS.64 [R3+0x10], R4 ;  /* 0x0000100403007388 */ /* 0x0001e80000000a00 */
[----:B------:R0:W-:Y:S02]  /*2dd0*/  STS.64 [R3+0x8], R6 ;  /* 0x0000080603007388 */ /* 0x0001e40000000a00 */
.L_x_173:
[----:B------:R-:W-:Y:S05]  /*2de0*/  BSYNC.RECONVERGENT B1 ;  /* 0x0000000000017941 */ /* 0x000fea0003800200 */
.L_x_172:
[----:B------:R-:W-:Y:S01]  /*2df0*/  BAR.SYNC.DEFER_BLOCKING 0x0 ;  /* 0x0000000000007b1d */ /* 0x000fe20000010000 */
[----:B------:R-:W-:-:S13]  /*2e00*/  ISETP.NE.AND P1, PT, R10, RZ, PT ;  /* 0x000000ff0a00720c */ /* 0x000fda0003f25270 */
[----:B------:R-:W-:Y:S05]  /*2e10*/  @P1 BRA `(.L_x_149) ;  /* 0x0000003800a81947 */ /* 0x000fea0003800000 */
[----:B------:R-:W-:Y:S01]  /*2e20*/  ISETP.GE.AND P0, PT, R9, 0x21, PT ;  /* 0x000000210900780c */ /* 0x000fe20003f06270 */
[----:B0-----:R-:W-:Y:S02]  /*2e30*/  IMAD.MOV.U32 R13, RZ, RZ, R4 ;  /* 0x000000ffff0d7224 */ /* 0x001fe400078e0004 */
[----:B------:R-:W-:Y:S02]  /*2e40*/  IMAD.MOV.U32 R8, RZ, RZ, R5 ;  /* 0x000000ffff087224 */ /* 0x000fe400078e0005 */
[----:B------:R-:W-:Y:S02]  /*2e50*/  IMAD.MOV.U32 R2, RZ, RZ, R6 ;  /* 0x000000ffff027224 */ /* 0x000fe400078e0006 */
[----:B------:R-:W-:-:S06]  /*2e60*/  IMAD.MOV.U32 R3, RZ, RZ, R7 ;  /* 0x000000ffff037224 */ /* 0x000fcc00078e0007 */
[----:B------:R-:W-:Y:S05]  /*2e70*/  @!P0 BRA `(.L_x_174) ;  /* 0x00000000006c8947 */ /* 0x000fea0003800000 */
[----:B------:R-:W0:Y:S01]  /*2e80*/  S2UR UR5, SR_CgaCtaId ;  /* 0x00000000000579c3 */ /* 0x000e220000008800 */
[----:B------:R-:W-:Y:S01]  /*2e90*/  UMOV UR4, 0x400 ;  /* 0x0000040000047882 */ /* 0x000fe20000000000 */
[----:B------:R-:W-:Y:S01]  /*2ea0*/  BSSY.RECONVERGENT B1, `(.L_x_174) ;  /* 0x0000018000017945 */ /* 0x000fe20003800200 */
[----:B0-----:R-:W-:-:S09]  /*2eb0*/  ULEA UR4, UR5, UR4, 0x18 ;  /* 0x0000000405047291 */ /* 0x001fd2000f8ec0ff */
[----:B--2---:R-:W0:Y:S04]  /*2ec0*/  LDS.64 R10, [UR4+0x18] ;  /* 0x00001804ff0a7984 */ /* 0x004e280008000a00 */
[----:B-1-3--:R-:W1:Y:S01]  /*2ed0*/  LDS.64 R14, [UR4+0x20] ;  /* 0x00002004ff0e7984 */ /* 0x00ae620008000a00 */
[----:B0-----:R-:W-:Y:S01]  /*2ee0*/  DSETP.GEU.AND P0, PT, |R6|, |R10|, PT ;  /* 0x4000000a0600722a */ /* 0x001fe20003f0e200 */
[----:B------:R-:W-:Y:S02]  /*2ef0*/  IMAD.MOV.U32 R2, RZ, RZ, R10 ;  /* 0x000000ffff027224 */ /* 0x000fe400078e000a */
[----:B------:R-:W-:Y:S02]  /*2f00*/  IMAD.MOV.U32 R3, RZ, RZ, R11 ;  /* 0x000000ffff037224 */ /* 0x000fe400078e000b */
[----:B-1----:R-:W-:-:S02]  /*2f10*/  IMAD.MOV.U32 R13, RZ, RZ, R14 ;  /* 0x000000ffff0d7224 */ /* 0x002fc400078e000e */
[----:B------:R-:W-:-:S07]  /*2f20*/  IMAD.MOV.U32 R8, RZ, RZ, R15 ;  /* 0x000000ffff087224 */ /* 0x000fce00078e000f */
[----:B------:R-:W-:Y:S05]  /*2f30*/  @!P0 BRA `(.L_x_175) ;  /* 0x0000000000388947 */ /* 0x000fea0003800000 */
        /* <DEDUP_REMOVED lines=14> */
.L_x_175:
[----:B------:R-:W-:Y:S05]  /*3020*/  BSYNC.RECONVERGENT B1 ;  /* 0x0000000000017941 */ /* 0x000fea0003800200 */
.L_x_174:
[----:B------:R-:W-:Y:S01]  /*3030*/  ISETP.GE.AND P0, PT, R9, 0x41, PT ;  /* 0x000000410900780c */ /* 0x000fe20003f06270 */
[----:B--2---:R-:W-:Y:S02]  /*3040*/  IMAD.MOV.U32 R11, RZ, RZ, R13 ;  /* 0x000000ffff0b7224 */ /* 0x004fe400078e000d */
        /* <DEDUP_REMOVED lines=8> */
[----:B------:R-:W0:Y:S04]  /*30d0*/  LDS.64 R6, [UR4+0x28] ;  /* 0x00002804ff067984 */ /* 0x000e280008000a00 */
        /* <DEDUP_REMOVED lines=21> */
.L_x_177:
[----:B------:R-:W-:Y:S05]  /*3230*/  BSYNC.RECONVERGENT B1 ;  /* 0x0000000000017941 */ /* 0x000fea0003800200 */
.L_x_176:
[----:B------:R-:W-:Y:S01]  /*3240*/  ISETP.GE.AND P0, PT, R9, 0x61, PT ;  /* 0x000000610900780c */ /* 0x000fe20003f06270 */
[----:B------:R-:W-:Y:S02]  /*3250*/  IMAD.MOV.U32 R13, RZ, RZ, R11 ;  /* 0x000000ffff0d7224 */ /* 0x000fe400078e000b */
        /* <DEDUP_REMOVED lines=30> */
.L_x_179:
[----:B------:R-:W-:Y:S05]  /*3440*/  BSYNC.RECONVERGENT B1 ;  /* 0x0000000000017941 */ /* 0x000fea0003800200 */
.L_x_178:
        /* <DEDUP_REMOVED lines=32> */
.L_x_181:
[----:B------:R-:W-:Y:S05]  /*3650*/  BSYNC.RECONVERGENT B1 ;  /* 0x0000000000017941 */ /* 0x000fea0003800200 */
.L_x_180:
        /* <DEDUP_REMOVED lines=32> */
.L_x_183:
[----:B------:R-:W-:Y:S05]  /*3860*/  BSYNC.RECONVERGENT B1 ;  /* 0x0000000000017941 */ /* 0x000fea0003800200 */
.L_x_182:
        /* <DEDUP_REMOVED lines=32> */
.L_x_185:
[----:B------:R-:W-:Y:S05]  /*3a70*/  BSYNC.RECONVERGENT B1 ;  /* 0x0000000000017941 */ /* 0x000fea0003800200 */
.L_x_184:
[----:B------:R-:W-:Y:S01]  /*3a80*/  ISETP.GE.AND P0, PT, R9, 0xe1, PT ;  /* 0x000000e10900780c */ /* 0x000fe20003f06270 */
[----:B------:R-:W-:Y:S01]  /*3a90*/  IMAD.MOV.U32 R5, RZ, RZ, R10 ;  /* 0x000000ffff057224 */ /* 0x000fe200078e000a */
[----:B------:R-:W-:Y:S01]  /*3aa0*/  MOV R4, R11 ;  /* 0x0000000b00047202 */ /* 0x000fe20000000f00 */
[----:B------:R-:W-:Y:S02]  /*3ab0*/  IMAD.MOV.U32 R6, RZ, RZ, R2 ;  /* 0x000000ffff067224 */ /* 0x000fe400078e0002 */
[----:B------:R-:W-:-:S08]  /*3ac0*/  IMAD.MOV.U32 R7, RZ, RZ, R3 ;  /* 0x000000ffff077224 */ /* 0x000fd000078e0003 */
[----:B------:R-:W-:Y:S05]  /*3ad0*/  @!P0 BRA `(.L_x_149) ;  /* 0x0000002c00788947 */ /* 0x000fea0003800000 */
[----:B------:R-:W0:Y:S01]  /*3ae0*/  S2UR UR5, SR_CgaCtaId ;  /* 0x00000000000579c3 */ /* 0x000e220000008800 */
[----:B------:R-:W-:Y:S02]  /*3af0*/  UMOV UR4, 0x400 ;  /* 0x0000040000047882 */ /* 0x000fe40000000000 */
[----:B0-----:R-:W-:-:S09]  /*3b00*/  ULEA UR4, UR5, UR4, 0x18 ;  /* 0x0000000405047291 */ /* 0x001fd2000f8ec0ff */
[----:B------:R-:W0:Y:S04]  /*3b10*/  LDS.64 R8, [UR4+0x78] ;  /* 0x00007804ff087984 */ /* 0x000e280008000a00 */
[----:B------:R-:W2:Y:S01]  /*3b20*/  LDS.64 R12, [UR4+0x80] ;  /* 0x00008004ff0c7984 */ /* 0x000ea20008000a00 */
[----:B0-----:R-:W-:Y:S01]  /*3b30*/  DSETP.GEU.AND P0, PT, |R2|, |R8|, PT ;  /* 0x400000080200722a */ /* 0x001fe20003f0e200 */
        /* <DEDUP_REMOVED lines=20> */
.L_x_117:
[----:B------:R-:W0:Y:S01]  /*3c80*/  S2R R3, SR_TID.X ;  /* 0x0000000000037919 */ /* 0x000e220000002100 */
[----:B------:R-:W1:Y:S02]  /*3c90*/  LDCU.128 UR12, c[0x0][0x380] ;  /* 0x00007000ff0c77ac */ /* 0x000e640008000c00 */
[----:B-1----:R-:W-:Y:S02]  /*3ca0*/  IMAD.U32 R2, RZ, RZ, UR12 ;  /* 0x0000000cff027e24 */ /* 0x002fe4000f8e00ff */
[----:B------:R-:W-:Y:S01]  /*3cb0*/  IMAD.U32 R4, RZ, RZ, UR13 ;  /* 0x0000000dff047e24 */ /* 0x000fe2000f8e00ff */
[----:B0-----:R-:W-:-:S05]  /*3cc0*/  IADD3 R5, P0, PT, R8, R3, RZ ;  /* 0x0000000308057210 */ /* 0x001fca0007f1e0ff */
[----:B------:R-:W-:Y:S01]  /*3cd0*/  IMAD.X R6, RZ, RZ, RZ, P0 ;  /* 0x000000ffff067224 */ /* 0x000fe200000e06ff */
[----:B------:R-:W-:-:S04]  /*3ce0*/  LEA R20, P0, R5, R2, 0x3 ;  /* 0x0000000205147211 */ /* 0x000fc800078018ff */
[----:B------:R-:W-:-:S05]  /*3cf0*/  LEA.HI.X R21, R5, R4, R6, 0x3, P0 ;  /* 0x0000000405157211 */ /* 0x000fca00000f1c06 */
[----:B------:R-:W2:Y:S04]  /*3d00*/  LDG.E.64 R6, desc[UR10][R20.64] ;  /* 0x0000000a14067981 */ /* 0x000ea8000c1e1b00 */
[----:B------:R-:W2:Y:S04]  /*3d10*/  LDG.E.64 R14, desc[UR10][R20.64+0x800] ;  /* 0x0008000a140e7981 */ /* 0x000ea8000c1e1b00 */
[----:B------:R-:W3:Y:S04]  /*3d20*/  LDG.E.64 R18, desc[UR10][R20.64+0x1000] ;  /* 0x0010000a14127981 */ /* 0x000ee8000c1e1b00 */
[----:B------:R-:W4:Y:S04]  /*3d30*/  LDG.E.64 R12, desc[UR10][R20.64+0x1800] ;  /* 0x0018000a140c7981 */ /* 0x000f28000c1e1b00 */
[----:B------:R-:W5:Y:S01]  /*3d40*/  LDG.E.64 R10, desc[UR10][R20.64+0x2000] ;  /* 0x0020000a140a7981 */ /* 0x000f62000c1e1b00 */
[----:B------:R-:W-:Y:S01]  /*3d50*/  IMAD.U32 R5, RZ, RZ, UR14 ;  /* 0x0000000eff057e24 */ /* 0x000fe2000f8e00ff */
[----:B------:R-:W-:Y:S01]  /*3d60*/  LOP3.LUT R9, R3, 0x400, RZ, 0xfc, !PT ;  /* 0x0000040003097812 */ /* 0x000fe200078efcff */
[----:B------:R-:W-:Y:S01]  /*3d70*/  BSSY.RECONVERGENT B1, `(.L_x_186) ;  /* 0x0000020000017945 */ /* 0x000fe20003800200 */
[----:B------:R-:W-:-:S04]  /*3d80*/  ISETP.LE.U32.AND P0, PT, R25, UR6, PT ;  /* 0x0000000619007c0c */ /* 0x000fc8000bf03070 */
[----:B------:R-:W-:Y:S01]  /*3d90*/  ISETP.GE.U32.AND.EX P0, PT, RZ, R16, PT, P0 ;  /* 0x00000010ff00720c */ /* 0x000fe20003f06100 */
[----:B--2---:R-:W-:-:S06]  /*3da0*/  DSETP.GEU.AND P2, PT, |R6|, |R14|, PT ;  /* 0x4000000e0600722a */ /* 0x004fcc0003f4e200 */
[----:B------:R-:W-:Y:S02]  /*3db0*/  FSEL R6, R6, R14, P2 ;  /* 0x0000000e06067208 */ /* 0x000fe40001000000 */
[----:B------:R-:W-:-:S06]  /*3dc0*/  FSEL R7, R7, R15, P2 ;  /* 0x0000000f07077208 */ /* 0x000fcc0001000000 */
[----:B---3--:R-:W-:-:S06]  /*3dd0*/  DSETP.GEU.AND P3, PT, |R6|, |R18|, PT ;  /* 0x400000120600722a */ /* 0x008fcc0003f6e200 */
[----:B------:R-:W-:Y:S01]  /*3de0*/  FSEL R14, R6, R18, P3 ;  /* 0x00000012060e7208 */ /* 0x000fe20001800000 */
[----:B------:R-:W-:Y:S01]  /*3df0*/  IMAD.U32 R6, RZ, RZ, UR15 ;  /* 0x0000000fff067e24 */ /* 0x000fe2000f8e00ff */
[----:B------:R-:W-:Y:S01]  /*3e00*/  FSEL R15, R7, R19, P3 ;  /* 0x00000013070f7208 */ /* 0x000fe20001800000 */
[----:B------:R-:W-:-:S05]  /*3e10*/  VIADD R18, R3, 0x100 ;  /* 0x0000010003127836 */ /* 0x000fca0000000000 */
[----:B----4-:R-:W-:-:S06]  /*3e20*/  DSETP.GEU.AND P1, PT, |R14|, |R12|, PT ;  /* 0x4000000c0e00722a */ /* 0x010fcc0003f2e200 */
[----:B------:R-:W-:Y:S01]  /*3e30*/  FSEL R12, R14, R12, P1 ;  /* 0x0000000c0e0c7208 */ /* 0x000fe20000800000 */
[----:B------:R-:W-:Y:S01]  /*3e40*/  VIADD R14, R3, 0x200 ;  /* 0x00000200030e7836 */ /* 0x000fe20000000000 */
[----:B------:R-:W-:Y:S02]  /*3e50*/  FSEL R13, R15, R13, P1 ;  /* 0x0000000d0f0d7208 */ /* 0x000fe40000800000 */
[----:B------:R-:W-:Y:S02]  /*3e60*/  IADD3 R15, P5, PT, R8, R5, RZ ;  /* 0x00000005080f7210 */ /* 0x000fe40007fbe0ff */
[----:B------:R-:W-:Y:S02]  /*3e70*/  @P3 SEL R14, R3, R18, P2 ;  /* 0x00000012030e3207 */ /* 0x000fe40001000000 */
[----:B-----5:R-:W-:Y:S01]  /*3e80*/  DSETP.GEU.AND P4, PT, |R12|, |R10|, PT ;  /* 0x4000000a0c00722a */ /* 0x020fe20003f8e200 */
[----:B------:R-:W-:Y:S01]  /*3e90*/  IMAD.X R17, RZ, RZ, R6, P5 ;  /* 0x000000ffff117224 */ /* 0x000fe200028e0606 */
[----:B------:R-:W-:Y:S01]  /*3ea0*/  IADD3 R7, P5, PT, R9, R15, RZ ;  /* 0x0000000f09077210 */ /* 0x000fe20007fbe0ff */
[----:B------:R-:W-:-:S04]  /*3eb0*/  @!P1 VIADD R14, R3, 0x300 ;  /* 0x00000300030e9836 */ /* 0x000fc80000000000 */
[----:B------:R-:W-:-:S07]  /*3ec0*/  IMAD.X R8, RZ, RZ, R17, P5 ;  /* 0x000000ffff087224 */ /* 0x000fce00028e0611 */
[----:B------:R-:W-:Y:S05]  /*3ed0*/  @!P4 BRA `(.L_x_187) ;  /* 0x000000000024c947 */ /* 0x000fea0003800000 */
[C---:B------:R-:W-:Y:S02]  /*3ee0*/  ISETP.GE.U32.AND P1, PT, R14.reuse, R9, PT ;  /* 0x000000090e00720c */ /* 0x040fe40003f26070 */
[----:B------:R-:W-:Y:S02]  /*3ef0*/  IADD3 R14, P2, PT, R14, R15, RZ ;  /* 0x0000000f0e0e7210 */ /* 0x000fe40007f5e0ff */
[----:B------:R-:W-:-:S03]  /*3f00*/  ISETP.GE.U32.AND.EX P1, PT, RZ, RZ, PT, P1 ;  /* 0x000000ffff00720c */ /* 0x000fc60003f26110 */
[----:B------:R-:W-:-:S10]  /*3f10*/  IMAD.X R9, RZ, RZ, R17, P2 ;  /* 0x000000ffff097224 */ /* 0x000fd400010e0611 */
[----:B------:R-:W-:-:S06]  /*3f20*/  DSETP.LT.OR P1, PT, |R10|, |R12|, !P1 ;  /* 0x4000000c0a00722a */ /* 0x000fcc0004f21600 */
[----:B------:R-:W-:Y:S02]  /*3f30*/  FSEL R10, R12, R10, P1 ;  /* 0x0000000a0c0a7208 */ /* 0x000fe40000800000 */
[----:B------:R-:W-:Y:S02]  /*3f40*/  FSEL R11, R13, R11, P1 ;  /* 0x0000000b0d0b7208 */ /* 0x000fe40000800000 */
[----:B------:R-:W-:Y:S02]  /*3f50*/  SEL R7, R14, R7, P1 ;  /* 0x000000070e077207 */ /* 0x000fe40000800000 */
[----:B------:R-:W-:-:S07]  /*3f60*/  SEL R8, R9, R8, P1 ;  /* 0x0000000809087207 */ /* 0x000fce0000800000 */
.L_x_187:
[----:B------:R-:W-:Y:S05]  /*3f70*/  BSYNC.RECONVERGENT B1 ;  /* 0x0000000000017941 */ /* 0x000fea0003800200 */
.L_x_186:
[----:B------:R-:W-:Y:S05]  /*3f80*/  @P0 BRA `(.L_x_188) ;  /* 0x0000001400000947 */ /* 0x000fea0003800000 */
[----:B------:R-:W0:Y:S01]  /*3f90*/  LDCU.64 UR8, c[0x0][0x3e8] ;  /* 0x00007d00ff0877ac */ /* 0x000e220008000a00 */
[----:B------:R-:W-:Y:S01]  /*3fa0*/  ISETP.NE.AND P0, PT, R3, RZ, PT ;  /* 0x000000ff0300720c */ /* 0x000fe20003f05270 */
[----:B------:R-:W-:Y:S01]  /*3fb0*/  BSSY.RECONVERGENT B1, `(.L_x_189) ;  /* 0x0000012000017945 */ /* 0x000fe20003800200 */
[----:B------:R-:W-:Y:S01]  /*3fc0*/  UMOV UR4, 0x8 ;  /* 0x0000000800047882 */ /* 0x000fe20000000000 */
[----:B------:R-:W-:Y:S02]  /*3fd0*/  UMOV UR5, 0x0 ;  /* 0x0000000000057882 */ /* 0x000fe40000000000 */
[----:B0-----:R-:W-:-:S04]  /*3fe0*/  UIMAD.WIDE.U32 UR4, UR8, 0x1, UR4 ;  /* 0x00000001080478a5 */ /* 0x001fc8000f8e0004 */
[----:B------:R-:W-:Y:S02]  /*3ff0*/  UIADD3 UR7, UPT, UPT, UR5, UR9, URZ ;  /* 0x0000000905077290 */ /* 0x000fe4000fffe0ff */
[----:B------:R-:W-:Y:S02]  /*4000*/  IMAD.U32 R13, RZ, RZ, UR5 ;  /* 0x00000005ff0d7e24 */ /* 0x000fe4000f8e00ff */
[----:B------:R-:W-:Y:S02]  /*4010*/  IMAD.U32 R12, RZ, RZ, UR4 ;  /* 0x00000004ff0c7e24 */ /* 0x000fe4000f8e00ff */
[----:B------:R-:W-:Y:S01]  /*4020*/  IMAD.U32 R13, RZ, RZ, UR7 ;  /* 0x00000007ff0d7e24 */ /* 0x000fe2000f8e00ff */
[----:B------:R-:W-:Y:S06]  /*4030*/  @P0 BRA `(.L_x_190) ;  /* 0x0000000000240947 */ /* 0x000fec0003800000 */
[----:B------:R-:W-:Y:S02]  /*4040*/  IMAD.MOV.U32 R18, RZ, RZ, 0x500 ;  /* 0x00000500ff127424 */ /* 0x000fe400078e00ff */
[----:B------:R-:W-:-:S05]  /*4050*/  IMAD.MOV.U32 R19, RZ, RZ, 0x0 ;  /* 0x00000000ff137424 */ /* 0x000fca00078e00ff */
[----:B------:R-:W2:Y:S01]  /*4060*/  ATOMG.E.ADD.64.STRONG.GPU PT, R14, desc[UR10][R12.64], R18 ;  /* 0x800000120c0e79a8 */ /* 0x000ea200081ef50a */
[----:B------:R-:W0:Y:S01]  /*4070*/  S2UR UR5, SR_CgaCtaId ;  /* 0x00000000000579c3 */ /* 0x000e220000008800 */
[----:B------:R-:W-:Y:S02]  /*4080*/  UMOV UR4, 0x400 ;  /* 0x0000040000047882 */ /* 0x000fe40000000000 */
[----:B0-----:R-:W-:Y:S01]  /*4090*/  ULEA UR4, UR5, UR4, 0x18 ;  /* 0x0000000405047291 */ /* 0x001fe2000f8ec0ff */
[----:B--2---:R-:W-:-:S05]  /*40a0*/  IADD3 R14, P0, PT, R14, UR6, RZ ;  /* 0x000000060e0e7c10 */ /* 0x004fca000ff1e0ff */
[----:B------:R-:W-:-:S05]  /*40b0*/  IMAD.X R15, RZ, RZ, R15, P0 ;  /* 0x000000ffff0f7224 */ /* 0x000fca00000e060f */
[----:B------:R0:W-:Y:S03]  /*40c0*/  STS.64 [UR4+0x98], R14 ;  /* 0x0000980eff007988 */ /* 0x0001e60008000a04 */
.L_x_190:
[----:B------:R-:W-:Y:S05]  /*40d0*/  BSYNC.RECONVERGENT B1 ;  /* 0x0000000000017941 */ /* 0x000fea0003800200 */
.L_x_189:
[----:B------:R-:W1:Y:S08]  /*40e0*/  S2UR UR5, SR_CgaCtaId ;  /* 0x00000000000579c3 */ /* 0x000e700000008800 */
[----:B------:R-:W-:Y:S06]  /*40f0*/  BAR.SYNC.DEFER_BLOCKING 0x0 ;  /* 0x0000000000007b1d */ /* 0x000fec0000010000 */
[----:B------:R-:W-:-:S02]  /*4100*/  UMOV UR4, 0x400 ;  /* 0x0000040000047882 */ /* 0x000fc40000000000 */
[----:B-1----:R-:W-:-:S06]  /*4110*/  ULEA UR4, UR5, UR4, 0x18 ;  /* 0x0000000405047291 */ /* 0x002fcc000f8ec0ff */
[----:B------:R-:W-:-:S05]  /*4120*/  IMAD.U32 R9, RZ, RZ, UR4 ;  /* 0x00000004ff097e24 */ /* 0x000fca000f8e00ff */
[----:B------:R-:W0:Y:S02]  /*4130*/  LDS.64 R18, [R9+0x98] ;  /* 0x0000980009127984 */ /* 0x000e240000000a00 */
[----:B0-----:R-:W-:-:S04]  /*4140*/  IADD3 R14, P1, PT, R18, 0x500, RZ ;  /* 0x00000500120e7810 */ /* 0x001fc80007f3e0ff */
[----:B------:R-:W-:Y:S01]  /*4150*/  ISETP.GT.U32.AND P0, PT, R14, R25, PT ;  /* 0x000000190e00720c */ /* 0x000fe20003f04070 */
[----:B------:R-:W-:-:S05]  /*4160*/  IMAD.X R15, RZ, RZ, R19, P1 ;  /* 0x000000ffff0f7224 */ /* 0x000fca00008e0613 */
[----:B------:R-:W-:-:S13]  /*4170*/  ISETP.GT.AND.EX P0, PT, R15, R16, PT, P0 ;  /* 0x000000100f00720c */ /* 0x000fda0003f04300 */
[----:B------:R-:W-:Y:S05]  /*4180*/  @P0 BRA `(.L_x_191) ;  /* 0x0000000400b40947 */ /* 0x000fea0003800000 */
[----:B------:R-:W-:Y:S01]  /*4190*/  BSSY.RECONVERGENT B1, `(.L_x_191) ;  /* 0x000006c000017945 */ /* 0x000fe20003800200 */
[----:B------:R-:W-:Y:S01]  /*41a0*/  IMAD.MOV.U32 R20, RZ, RZ, R10 ;  /* 0x000000ffff147224 */ /* 0x000fe200078e000a */
[----:B------:R-:W0:Y:S01]  /*41b0*/  LDCU.64 UR8, c[0x0][0x398] ;  /* 0x00007300ff0877ac */ /* 0x000e220008000a00 */
[----:B------:R-:W-:Y:S02]  /*41c0*/  IMAD.MOV.U32 R21, RZ, RZ, R11 ;  /* 0x000000ffff157224 */ /* 0x000fe400078e000b */
[----:B------:R-:W-:Y:S01]  /*41d0*/  IMAD.MOV.U32 R15, RZ, RZ, R7 ;  /* 0x000000ffff0f7224 */ /* 0x000fe200078e0007 */
[----:B------:R-:W1:Y:S01]  /*41e0*/  LDCU.128 UR12, c[0x0][0x380] ;  /* 0x00007000ff0c77ac */ /* 0x000e620008000c00 */
[----:B------:R-:W-:-:S07]  /*41f0*/  IMAD.MOV.U32 R14, RZ, RZ, R8 ;  /* 0x000000ffff0e7224 */ /* 0x000fce00078e0008 */
.L_x_194:
[----:B------:R-:W-:Y:S01]  /*4200*/  IADD3 R7, P0, PT, R3, R18, RZ ;  /* 0x0000001203077210 */ /* 0x000fe20007f1e0ff */
[----:B-1----:R-:W-:Y:S02]  /*4210*/  IMAD.U32 R2, RZ, RZ, UR12 ;  /* 0x0000000cff027e24 */ /* 0x002fe4000f8e00ff */
[----:B------:R-:W-:Y:S02]  /*4220*/  IMAD.U32 R4, RZ, RZ, UR13 ;  /* 0x0000000dff047e24 */ /* 0x000fe4000f8e00ff */
[----:B------:R-:W-:Y:S01]  /*4230*/  IMAD.X R25, RZ, RZ, R19, P0 ;  /* 0x000000ffff197224 */ /* 0x000fe200000e0613 */
[----:B------:R-:W-:-:S04]  /*4240*/  LEA R10, P0, R7, R2, 0x3 ;  /* 0x00000002070a7211 */ /* 0x000fc800078018ff */
[----:B------:R-:W-:-:S05]  /*4250*/  LEA.HI.X R11, R7, R4, R25, 0x3, P0 ;  /* 0x00000004070b7211 */ /* 0x000fca00000f1c19 */
[----:B------:R-:W2:Y:S04]  /*4260*/  LDG.E.64 R16, desc[UR10][R10.64] ;  /* 0x0000000a0a107981 */ /* 0x000ea8000c1e1b00 */
[----:B------:R-:W3:Y:S01]  /*4270*/  LDG.E.64 R18, desc[UR10][R10.64+0x800] ;  /* 0x0008000a0a127981 */ /* 0x000ee2000c1e1b00 */
[----:B------:R-:W-:Y:S02]  /*4280*/  IMAD.U32 R5, RZ, RZ, UR14 ;  /* 0x0000000eff057e24 */ /* 0x000fe4000f8e00ff */
[----:B------:R-:W-:-:S03]  /*4290*/  IMAD.U32 R6, RZ, RZ, UR15 ;  /* 0x0000000fff067e24 */ /* 0x000fc6000f8e00ff */
[----:B------:R-:W-:-:S04]  /*42a0*/  IADD3 R24, P0, PT, R7, R5, RZ ;  /* 0x0000000507187210 */ /* 0x000fc80007f1e0ff */
[----:B------:R-:W-:Y:S01]  /*42b0*/  IADD3 R27, P3, PT, R24, 0x100, RZ ;  /* 0x00000100181b7810 */ /* 0x000fe20007f7e0ff */
[----:B------:R-:W-:-:S04]  /*42c0*/  IMAD.X R25, R25, 0x1, R6, P0 ;  /* 0x0000000119197824 */ /* 0x000fc800000e0606 */
[----:B------:R-:W-:Y:S01]  /*42d0*/  IMAD.X R26, RZ, RZ, R25, P3 ;  /* 0x000000ffff1a7224 */ /* 0x000fe200018e0619 */
[----:B--2---:R-:W-:-:S14]  /*42e0*/  DSETP.GEU.AND P2, PT, |R20|, |R16|, PT ;  /* 0x400000101400722a */ /* 0x004fdc0003f4e200 */
[----:B------:R-:W-:-:S04]  /*42f0*/  @P2 ISETP.GE.U32.AND P0, PT, R15, R24, PT ;  /* 0x000000180f00220c */ /* 0x000fc80003f06070 */
[----:B------:R-:W-:-:S13]  /*4300*/  @P2 ISETP.GE.AND.EX P0, PT, R14, R25, PT, P0 ;  /* 0x000000190e00220c */ /* 0x000fda0003f06300 */
[----:B------:R-:W-:-:S06]  /*4310*/  @P2 DSETP.LT.OR P0, PT, |R16|, |R20|, !P0 ;  /* 0x400000141000222a */ /* 0x000fcc0004701600 */
[----:B------:R-:W-:Y:S02]  /*4320*/  @P2 FSEL R7, R20, R16, P0 ;  /* 0x0000001014072208 */ /* 0x000fe40000000000 */
[----:B------:R-:W-:Y:S02]  /*4330*/  @P2 FSEL R20, R21, R17, P0 ;  /* 0x0000001115142208 */ /* 0x000fe40000000000 */
[C---:B------:R-:W-:Y:S01]  /*4340*/  IADD3 R21, P5, PT, R24.reuse, 0x300, RZ ;  /* 0x0000030018157810 */ /* 0x040fe20007fbe0ff */
[----:B------:R-:W-:Y:S01]  /*4350*/  @P2 IMAD.MOV.U32 R16, RZ, RZ, R7 ;  /* 0x000000ffff102224 */ /* 0x000fe200078e0007 */
[C---:B------:R-:W-:Y:S01]  /*4360*/  IADD3 R7, P6, PT, R24.reuse, 0x400, RZ ;  /* 0x0000040018077810 */ /* 0x040fe20007fde0ff */
[----:B------:R-:W-:Y:S01]  /*4370*/  @P2 IMAD.MOV.U32 R17, RZ, RZ, R20 ;  /* 0x000000ffff112224 */ /* 0x000fe200078e0014 */
[----:B------:R-:W-:Y:S01]  /*4380*/  IADD3 R20, P4, PT, R24, 0x200, RZ ;  /* 0x0000020018147810 */ /* 0x000fe20007f9e0ff */
[--C-:B------:R-:W-:Y:S01]  /*4390*/  IMAD.X R23, RZ, RZ, R25.reuse, P5 ;  /* 0x000000ffff177224 */ /* 0x100fe200028e0619 */
[----:B------:R-:W-:Y:S01]  /*43a0*/  @P2 SEL R24, R15, R24, P0 ;  /* 0x000000180f182207 */ /* 0x000fe20000000000 */
[----:B------:R-:W-:-:S02]  /*43b0*/  IMAD.X R8, RZ, RZ, R25, P6 ;  /* 0x000000ffff087224 */ /* 0x000fc400030e0619 */
[----:B------:R-:W-:Y:S01]  /*43c0*/  IMAD.X R22, RZ, RZ, R25, P4 ;  /* 0x000000ffff167224 */ /* 0x000fe200020e0619 */
[----:B------:R-:W-:Y:S01]  /*43d0*/  @P2 SEL R25, R14, R25, P0 ;  /* 0x000000190e192207 */ /* 0x000fe20000000000 */
[----:B---3--:R-:W-:Y:S01]  /*43e0*/  DSETP.GEU.AND P1, PT, |R16|, |R18|, PT ;  /* 0x400000121000722a */ /* 0x008fe20003f2e200 */
[----:B------:R-:W2:-:S13]  /*43f0*/  LDG.E.64 R14, desc[UR10][R10.64+0x1000] ;  /* 0x0010000a0a0e7981 */ /* 0x000e9a000c1e1b00 */
[----:B------:R-:W-:-:S04]  /*4400*/  @P1 ISETP.GE.U32.AND P0, PT, R24, R27, PT ;  /* 0x0000001b1800120c */ /* 0x000fc80003f06070 */
[----:B------:R-:W-:-:S13]  /*4410*/  @P1 ISETP.GE.AND.EX P0, PT, R25, R26, PT, P0 ;  /* 0x0000001a1900120c */ /* 0x000fda0003f06300 */
[----:B------:R-:W-:-:S06]  /*4420*/  @P1 DSETP.LT.OR P0, PT, |R18|, |R16|, !P0 ;  /* 0x400000101200122a */ /* 0x000fcc0004701600 */
[----:B------:R-:W-:Y:S02]  /*4430*/  @P1 FSEL R28, R16, R18, P0 ;  /* 0x00000012101c1208 */ /* 0x000fe40000000000 */
[----:B------:R-:W-:Y:S02]  /*4440*/  @P1 FSEL R29, R17, R19, P0 ;  /* 0x00000013111d1208 */ /* 0x000fe40000000000 */
[----:B------:R-:W3:Y:S01]  /*4450*/  LDG.E.64 R16, desc[UR10][R10.64+0x1800] ;  /* 0x0018000a0a107981 */ /* 0x000ee2000c1e1b00 */
[----:B------:R-:W-:Y:S02]  /*4460*/  @P1 IMAD.MOV.U32 R18, RZ, RZ, R28 ;  /* 0x000000ffff121224 */ /* 0x000fe400078e001c */
[----:B------:R-:W-:Y:S01]  /*4470*/  @P1 IMAD.MOV.U32 R19, RZ, RZ, R29 ;  /* 0x000000ffff131224 */ /* 0x000fe200078e001d */
[----:B------:R-:W-:Y:S02]  /*4480*/  @P1 SEL R27, R24, R27, P0 ;  /* 0x0000001b181b1207 */ /* 0x000fe40000000000 */
[----:B------:R-:W-:Y:S01]  /*4490*/  @P1 SEL R26, R25, R26, P0 ;  /* 0x0000001a191a1207 */ /* 0x000fe20000000000 */
[----:B------:R-:W-:Y:S01]  /*44a0*/  BSSY.RECONVERGENT B2, `(.L_x_192) ;  /* 0x000001d000027945 */ /* 0x000fe20003800200 */
[----:B------:R-:W5:Y:S01]  /*44b0*/  LDG.E.64 R10, desc[UR10][R10.64+0x2000] ;  /* 0x0020000a0a0a7981 */ /* 0x000f62000c1e1b00 */
[----:B------:R-:W-:Y:S06]  /*44c0*/  BAR.SYNC.DEFER_BLOCKING 0x0 ;  /* 0x0000000000007b1d */ /* 0x000fec0000010000 */
[----:B--2---:R-:W-:-:S14]  /*44d0*/  DSETP.GEU.AND P2, PT, |R18|, |R14|, PT ;  /* 0x4000000e1200722a */ /* 0x004fdc0003f4e200 */
[----:B------:R-:W-:-:S04]  /*44e0*/  @P2 ISETP.GE.U32.AND P0, PT, R27, R20, PT ;  /* 0x000000141b00220c */ /* 0x000fc80003f06070 */
[----:B------:R-:W-:-:S13]  /*44f0*/  @P2 ISETP.GE.AND.EX P0, PT, R26, R22, PT, P0 ;  /* 0x000000161a00220c */ /* 0x000fda0003f06300 */
[----:B------:R-:W-:-:S06]  /*4500*/  @P2 DSETP.LT.OR P0, PT, |R14|, |R18|, !P0 ;  /* 0x400000120e00222a */ /* 0x000fcc0004701600 */
[----:B------:R-:W-:Y:S02]  /*4510*/  @P2 FSEL R18, R18, R14, P0 ;  /* 0x0000000e12122208 */ /* 0x000fe40000000000 */
[----:B------:R-:W-:-:S03]  /*4520*/  @P2 FSEL R19, R19, R15, P0 ;  /* 0x0000000f13132208 */ /* 0x000fc60000000000 */
[----:B------:R-:W-:Y:S02]  /*4530*/  @P2 IMAD.MOV.U32 R14, RZ, RZ, R18 ;  /* 0x000000ffff0e2224 */ /* 0x000fe400078e0012 */
[----:B------:R-:W-:-:S06]  /*4540*/  @P2 IMAD.MOV.U32 R15, RZ, RZ, R19 ;  /* 0x000000ffff0f2224 */ /* 0x000fcc00078e0013 */
[----:B---3--:R-:W-:Y:S01]  /*4550*/  DSETP.GEU.AND P1, PT, |R14|, |R16|, PT ;  /* 0x400000100e00722a */ /* 0x008fe20003f2e200 */
[----:B------:R-:W-:Y:S02]  /*4560*/  @P2 SEL R20, R27, R20, P0 ;  /* 0x000000141b142207 */ /* 0x000fe40000000000 */
[----:B------:R-:W-:Y:S02]  /*4570*/  @P2 SEL R22, R26, R22, P0 ;  /* 0x000000161a162207 */ /* 0x000fe40000000000 */
[----:B------:R-:W-:-:S09]  /*4580*/  ISETP.NE.AND P2, PT, R3, RZ, PT ;  /* 0x000000ff0300720c */ /* 0x000fd20003f45270 */
[----:B------:R-:W-:-:S04]  /*4590*/  @P1 ISETP.GE.U32.AND P0, PT, R20, R21, PT ;  /* 0x000000151400120c */ /* 0x000fc80003f06070 */
[----:B------:R-:W-:-:S13]  /*45a0*/  @P1 ISETP.GE.AND.EX P0, PT, R22, R23, PT, P0 ;  /* 0x000000171600120c */ /* 0x000fda0003f06300 */
[----:B------:R-:W-:Y:S01]  /*45b0*/  @P1 DSETP.LT.OR P0, PT, |R16|, |R14|, !P0 ;  /* 0x4000000e1000122a */ /* 0x000fe20004701600 */
[----:B------:R-:W-:-:S13]  /*45c0*/  @P2 BRA `(.L_x_193) ;  /* 0x0000000000282947 */ /* 0x000fda0003800000 */
[----:B------:R-:W-:Y:S02]  /*45d0*/  IMAD.MOV.U32 R24, RZ, RZ, 0x500 ;  /* 0x00000500ff187424 */ /* 0x000fe400078e00ff */
[----:B------:R-:W-:-:S06]  /*45e0*/  IMAD.MOV.U32 R25, RZ, RZ, 0x0 ;  /* 0x00000000ff197424 */ /* 0x000fcc00078e00ff */
[----:B------:R-:W2:Y:S01]  /*45f0*/  ATOMG.E.ADD.64.STRONG.GPU PT, R24, desc[UR10][R12.64], R24 ;  /* 0x800000180c1879a8 */ /* 0x000ea200081ef50a */
[----:B------:R-:W1:Y:S01]  /*4600*/  S2UR UR5, SR_CgaCtaId ;  /* 0x00000000000579c3 */ /* 0x000e620000008800 */
[----:B------:R-:W-:Y:S02]  /*4610*/  UMOV UR4, 0x400 ;  /* 0x0000040000047882 */ /* 0x000fe40000000000 */
[----:B-1----:R-:W-:-:S06]  /*4620*/  ULEA UR4, UR5, UR4, 0x18 ;  /* 0x0000000405047291 */ /* 0x002fcc000f8ec0ff */
[----:B------:R-:W-:Y:S01]  /*4630*/  IMAD.U32 R9, RZ, RZ, UR4 ;  /* 0x00000004ff097e24 */ /* 0x000fe2000f8e00ff */
[----:B--2---:R-:W-:-:S05]  /*4640*/  IADD3 R18, P2, PT, R24, UR6, RZ ;  /* 0x0000000618127c10 */ /* 0x004fca000ff5e0ff */
[----:B------:R-:W-:-:S05]  /*4650*/  IMAD.X R19, RZ, RZ, R25, P2 ;  /* 0x000000ffff137224 */ /* 0x000fca00010e0619 */
[----:B------:R1:W-:Y:S03]  /*4660*/  STS.64 [R9+0x98], R18 ;  /* 0x0000981209007388 */ /* 0x0003e60000000a00 */
.L_x_193:
[----:B0-----:R-:W-:Y:S05]  /*4670*/  BSYNC.RECONVERGENT B2 ;  /* 0x0000000000027941 */ /* 0x001fea0003800200 */
.L_x_192:
[----:B------:R-:W-:Y:S01]  /*4680*/  BAR.SYNC.DEFER_BLOCKING 0x0 ;  /* 0x0000000000007b1d */ /* 0x000fe20000010000 */
[----:B------:R-:W-:Y:S01]  /*4690*/  @P1 FSEL R14, R14, R16, P0 ;  /* 0x000000100e0e1208 */ /* 0x000fe20000000000 */
[----:B------:R-:W-:Y:S01]  /*46a0*/  IMAD.U32 R25, RZ, RZ, UR8 ;  /* 0x00000008ff197e24 */ /* 0x000fe2000f8e00ff */
[----:B------:R-:W-:Y:S02]  /*46b0*/  @P1 FSEL R15, R15, R17, P0 ;  /* 0x000000110f0f1208 */ /* 0x000fe40000000000 */
[----:B------:R-:W-:Y:S01]  /*46c0*/  @P1 SEL R21, R20, R21, P0 ;  /* 0x0000001514151207 */ /* 0x000fe20000000000 */
[----:B------:R-:W-:Y:S01]  /*46d0*/  @P1 IMAD.MOV.U32 R16, RZ, RZ, R14 ;  /* 0x000000ffff101224 */ /* 0x000fe200078e000e */
[----:B------:R-:W-:Y:S01]  /*46e0*/  @P1 SEL R23, R22, R23, P0 ;  /* 0x0000001716171207 */ /* 0x000fe20000000000 */
[----:B------:R-:W-:-:S06]  /*46f0*/  @P1 IMAD.MOV.U32 R17, RZ, RZ, R15 ;  /* 0x000000ffff111224 */ /* 0x000fcc00078e000f */
[----:B-----5:R-:W-:Y:S01]  /*4700*/  DSETP.GEU.AND P2, PT, |R16|, |R10|, PT ;  /* 0x4000000a1000722a */ /* 0x020fe20003f4e200 */
[----:B-1----:R-:W0:-:S13]  /*4710*/  LDS.64 R18, [R9+0x98] ;  /* 0x0000980009127984 */ /* 0x002e1a0000000a00 */
[----:B------:R-:W-:-:S04]  /*4720*/  @P2 ISETP.GE.U32.AND P0, PT, R21, R7, PT ;  /* 0x000000071500220c */ /* 0x000fc80003f06070 */
[----:B------:R-:W-:-:S13]  /*4730*/  @P2 ISETP.GE.AND.EX P0, PT, R23, R8, PT, P0 ;  /* 0x000000081700220c */ /* 0x000fda0003f06300 */
[----:B------:R-:W-:-:S06]  /*4740*/  @P2 DSETP.LT.OR P0, PT, |R10|, |R16|, !P0 ;  /* 0x400000100a00222a */ /* 0x000fcc0004701600 */
[----:B------:R-:W-:Y:S02]  /*4750*/  @P2 FSEL R17, R17, R11, P0 ;  /* 0x0000000b11112208 */ /* 0x000fe40000000000 */
[----:B------:R-:W-:Y:S02]  /*4760*/  @P2 SEL R7, R21, R7, P0 ;  /* 0x0000000715072207 */ /* 0x000fe40000000000 */
[----:B------:R-:W-:Y:S01]  /*4770*/  @P2 SEL R8, R23, R8, P0 ;  /* 0x0000000817082207 */ /* 0x000fe20000000000 */
[----:B------:R-:W-:-:S04]  /*4780*/  @P2 IMAD.MOV.U32 R11, RZ, RZ, R17 ;  /* 0x000000ffff0b2224 */ /* 0x000fc800078e0011 */
[----:B------:R-:W-:Y:S01]  /*4790*/  IMAD.MOV.U32 R21, RZ, RZ, R11 ;  /* 0x000000ffff157224 */ /* 0x000fe200078e000b */
[----:B0-----:R-:W-:-:S04]  /*47a0*/  IADD3 R14, P3, PT, R18, 0x500, RZ ;  /* 0x00000500120e7810 */ /* 0x001fc80007f7e0ff */
[----:B------:R-:W-:Y:S01]  /*47b0*/  ISETP.GT.U32.AND P1, PT, R14, R25, PT ;  /* 0x000000190e00720c */ /* 0x000fe20003f24070 */
[----:B------:R-:W-:Y:S01]  /*47c0*/  IMAD.X R15, RZ, RZ, R19, P3 ;  /* 0x000000ffff0f7224 */ /* 0x000fe200018e0613 */
[----:B------:R-:W-:Y:S01]  /*47d0*/  @P2 FSEL R14, R16, R10, P0 ;  /* 0x0000000a100e2208 */ /* 0x000fe20000000000 */
[----:B------:R-:W-:-:S04]  /*47e0*/  IMAD.U32 R16, RZ, RZ, UR9 ;  /* 0x00000009ff107e24 */ /* 0x000fc8000f8e00ff */
[----:B------:R-:W-:Y:S01]  /*47f0*/  @P2 IMAD.MOV.U32 R10, RZ, RZ, R14 ;  /* 0x000000ffff0a2224 */ /* 0x000fe200078e000e */
[----:B------:R-:W-:Y:S01]  /*4800*/  ISETP.GT.AND.EX P0, PT, R15, R16, PT, P1 ;  /* 0x000000100f00720c */ /* 0x000fe20003f04310 */
[----:B------:R-:W-:Y:S01]  /*4810*/  IMAD.MOV.U32 R14, RZ, RZ, R8 ;  /* 0x000000ffff0e7224 */ /* 0x000fe200078e0008 */
[----:B------:R-:W-:Y:S01]  /*4820*/  MOV R15, R7 ;  /* 0x00000007000f7202 */ /* 0x000fe20000000f00 */
[----:B------:R-:W-:-:S10]  /*4830*/  IMAD.MOV.U32 R20, RZ, RZ, R10 ;  /* 0x000000ffff147224 */ /* 0x000fd400078e000a */
[----:B------:R-:W-:Y:S05]  /*4840*/  @!P0 BRA `(.L_x_194) ;  /* 0xfffffff8006c8947 */ /* 0x000fea000383ffff */
[----:B------:R-:W-:Y:S05]  /*4850*/  BSYNC.RECONVERGENT B1 ;  /* 0x0000000000017941 */ /* 0x000fea0003800200 */
.L_x_191:
[----:B------:R-:W-:Y:S01]  /*4860*/  ISETP.GE.U32.AND P0, PT, R18, R25, PT ;  /* 0x000000191200720c */ /* 0x000fe20003f06070 */
[----:B------:R-:W-:Y:S03]  /*4870*/  BSSY.RECONVERGENT B1, `(.L_x_188) ;  /* 0x00000b1000017945 */ /* 0x000fe60003800200 */
[----:B------:R-:W-:-:S13]  /*4880*/  ISETP.GE.AND.EX P0, PT, R19, R16, PT, P0 ;  /* 0x000000101300720c */ /* 0x000fda0003f06300 */
[----:B------:R-:W-:Y:S05]  /*4890*/  @P0 BRA `(.L_x_195) ;  /* 0x0000000800b80947 */ /* 0x000fea0003800000 */
[----:B------:R-:W-:-:S05]  /*48a0*/  IMAD.IADD R20, R25, 0x1, -R18 ;  /* 0x0000000119147824 */ /* 0x000fca00078e0a12 */
[----:B------:R-:W-:-:S13]  /*48b0*/  ISETP.GE.AND P0, PT, R3, R20, PT ;  /* 0x000000140300720c */ /* 0x000fda0003f06270 */
[----:B------:R-:W-:Y:S05]  /*48c0*/  @P0 BRA `(.L_x_195) ;  /* 0x0000000800ac0947 */ /* 0x000fea0003800000 */
[----:B------:R-:W-:Y:S01]  /*48d0*/  LOP3.LUT R9, RZ, R3, RZ, 0x33, !PT ;  /* 0x00000003ff097212 */ /* 0x000fe200078e33ff */
[----:B------:R-:W-:Y:S03]  /*48e0*/  BSSY.RECONVERGENT B2, `(.L_x_196) ;  /* 0x0000035000027945 */ /* 0x000fe60003800200 */
[----:B------:R-:W-:-:S04]  /*48f0*/  IADD3 R25, PT, PT, -R18, R25, R9 ;  /* 0x0000001912197210 */ /* 0x000fc80007ffe109 */
[----:B------:R-:W-:-:S04]  /*4900*/  LOP3.LUT R9, R25, 0x300, RZ, 0xc0, !PT ;  /* 0x0000030019097812 */ /* 0x000fc800078ec0ff */
[----:B------:R-:W-:Y:S01]  /*4910*/  ISETP.NE.AND P0, PT, R9, 0x300, PT ;  /* 0x000003000900780c */ /* 0x000fe20003f05270 */
[----:B------:R-:W-:-:S12]  /*4920*/  IMAD.MOV.U32 R9, RZ, RZ, R3 ;  /* 0x000000ffff097224 */ /* 0x000fd800078e0003 */
[----:B------:R-:W-:Y:S05]  /*4930*/  @!P0 BRA `(.L_x_197) ;  /* 0x0000000000bc8947 */ /* 0x000fea0003800000 */
[----:B------:R-:W-:Y:S02]  /*4940*/  IADD3 R15, P0, PT, R3, R18, RZ ;  /* 0x00000012030f7210 */ /* 0x000fe40007f1e0ff */
[----:B------:R-:W-:Y:S02]  /*4950*/  LEA.HI R9, R25, 0x1, RZ, 0x18 ;  /* 0x0000000119097811 */ /* 0x000fe400078fc0ff */
[C---:B------:R-:W-:Y:S01]  /*4960*/  LEA R2, P1, R15.reuse, R2, 0x3 ;  /* 0x000000020f027211 */ /* 0x040fe200078218ff */
[----:B------:R-:W-:Y:S01]  /*4970*/  IMAD.X R13, RZ, RZ, R19, P0 ;  /* 0x000000ffff0d7224 */ /* 0x000fe200000e0613 */
[----:B------:R-:W-:Y:S02]  /*4980*/  IADD3 R14, P0, PT, R15, R5, RZ ;  /* 0x000000050f0e7210 */ /* 0x000fe40007f1e0ff */
[----:B------:R-:W-:Y:S01]  /*4990*/  LOP3.LUT R5, R9, 0x3, RZ, 0xc0, !PT ;  /* 0x0000000309057812 */ /* 0x000fe200078ec0ff */
[----:B------:R-:W-:Y:S01]  /*49a0*/  IMAD.MOV.U32 R9, RZ, RZ, R3 ;  /* 0x000000ffff097224 */ /* 0x000fe200078e0003 */
[----:B------:R-:W-:Y:S01]  /*49b0*/  LEA.HI.X R15, R15, R4, R13, 0x3, P1 ;  /* 0x000000040f0f7211 */ /* 0x000fe200008f1c0d */
[----:B------:R-:W-:-:S02]  /*49c0*/  IMAD.X R16, R13, 0x1, R6, P0 ;  /* 0x000000010d107824 */ /* 0x000fc400000e0606 */
[----:B------:R-:W-:-:S07]  /*49d0*/  IMAD.MOV R6, RZ, RZ, -R5 ;  /* 0x000000ffff067224 */ /* 0x000fce00078e0a05 */
.L_x_200:
        /* <DEDUP_REMOVED lines=9> */
[----:B------:R-:W-:Y:S02]  /*4a70*/  IMAD.MOV.U32 R4, RZ, RZ, R10 ;  /* 0x000000ffff047224 */ /* 0x000fe400078e000a */
        /* <DEDUP_REMOVED lines=21> */
.L_x_199:
[----:B------:R-:W-:Y:S05]  /*4bd0*/  BSYNC.RECONVERGENT B3 ;  /* 0x0000000000037941 */ /* 0x000fea0003800200 */
.L_x_198:
[----:B------:R-:W-:Y:S01]  /*4be0*/  IADD3 R14, P0, PT, R14, 0x100, RZ ;  /* 0x000001000e0e7810 */ /* 0x000fe20007f1e0ff */
[----:B------:R-:W-:Y:S02]  /*4bf0*/  VIADD R9, R9, 0x100 ;  /* 0x0000010009097836 */ /* 0x000fe40000000000 */
[----:B------:R-:W-:Y:S02]  /*4c00*/  IMAD.X R15, RZ, RZ, R15, P3 ;  /* 0x000000ffff0f7224 */ /* 0x000fe400018e060f */
[----:B------:R-:W-:Y:S01]  /*4c10*/  IMAD.X R16, RZ, RZ, R16, P0 ;  /* 0x000000ffff107224 */ /* 0x000fe200000e0610 */
[----:B------:R-:W-:Y:S07]  /*4c20*/  @P2 BRA `(.L_x_200) ;  /* 0xfffffffc006c2947 */ /* 0x000fee000383ffff */
.L_x_197:
[----:B------:R-:W-:Y:S05]  /*4c30*/  BSYNC.RECONVERGENT B2 ;  /* 0x0000000000027941 */ /* 0x000fea0003800200 */
.L_x_196:
[----:B------:R-:W-:-:S13]  /*4c40*/  ISETP.GE.U32.AND P0, PT, R25, 0x300, PT ;  /* 0x000003001900780c */ /* 0x000fda0003f06070 */
[----:B------:R-:W-:Y:S05]  /*4c50*/  @!P0 BRA `(.L_x_195) ;  /* 0x0000000400c88947 */ /* 0x000fea0003800000 */
[----:B------:R-:W0:Y:S01]  /*4c60*/  LDC.64 R16, c[0x0][0x380] ;  /* 0x0000e000ff107b82 */ /* 0x000e220000000a00 */
[----:B------:R-:W-:-:S07]  /*4c70*/  VIADD R21, R9, 0x200 ;  /* 0x0000020009157836 */ /* 0x000fce0000000000 */
[----:B------:R-:W1:Y:S02]  /*4c80*/  LDC.64 R14, c[0x0][0x388] ;  /* 0x0000e200ff0e7b82 */ /* 0x000e640000000a00 */
.L_x_209:
[----:B------:R-:W-:-:S05]  /*4c90*/  VIADD R5, R21, 0xfffffe00 ;  /* 0xfffffe0015057836 */ /* 0x000fca0000000000 */
[----:B------:R-:W-:-:S05]  /*4ca0*/  IADD3 R5, P0, PT, R5, R18, RZ ;  /* 0x0000001205057210 */ /* 0x000fca0007f1e0ff */
[----:B------:R-:W-:Y:S01]  /*4cb0*/  IMAD.X R2, RZ, RZ, R19, P0 ;  /* 0x000000ffff027224 */ /* 0x000fe200000e0613 */
[----:B0-----:R-:W-:-:S04]  /*4cc0*/  LEA R22, P0, R5, R16, 0x3 ;  /* 0x0000001005167211 */ /* 0x001fc800078018ff */
[----:B------:R-:W-:-:S05]  /*4cd0*/  LEA.HI.X R23, R5, R17, R2, 0x3, P0 ;  /* 0x0000001105177211 */ /* 0x000fca00000f1c02 */
[----:B------:R-:W2:Y:S04]  /*4ce0*/  LDG.E.64 R24, desc[UR10][R22.64] ;  /* 0x0000000a16187981 */ /* 0x000ea8000c1e1b00 */
[----:B------:R0:W5:Y:S01]  /*4cf0*/  LDG.E.64 R12, desc[UR10][R22.64+0x800] ;  /* 0x0008000a160c7981 */ /* 0x000162000c1e1b00 */
        /* <DEDUP_REMOVED lines=23> */
.L_x_202:
[----:B------:R-:W-:Y:S05]  /*4e70*/  BSYNC.RECONVERGENT B2 ;  /* 0x0000000000027941 */ /* 0x000fea0003800200 */
.L_x_201:
[----:B------:R0:W5:Y:S04]  /*4e80*/  LDG.E.64 R6, desc[UR10][R22.64+0x1000] ;  /* 0x0010000a16067981 */ /* 0x000168000c1e1b00 */
[----:B------:R0:W5:Y:S02]  /*4e90*/  LDG.E.64 R24, desc[UR10][R22.64+0x1800] ;  /* 0x0018000a16187981 */ /* 0x000164000c1e1b00 */
[----:B-----5:R-:W-:Y:S01]  /*4ea0*/  DSETP.GEU.AND P0, PT, |R4|, |R12|, PT ;  /* 0x4000000c0400722a */ /* 0x020fe20003f0e200 */
[----:B------:R-:W-:Y:S01]  /*4eb0*/  VIADD R11, R21, 0xffffff00 ;  /* 0xffffff00150b7836 */ /* 0x000fe20000000000 */
[----:B------:R-:W-:Y:S01]  /*4ec0*/  BSSY.RECONVERGENT B2, `(.L_x_203) ;  /* 0x0000016000027945 */ /* 0x000fe20003800200 */
[----:B------:R-:W-:-:S03]  /*4ed0*/  IMAD.MOV.U32 R10, RZ, RZ, R12 ;  /* 0x000000ffff0a7224 */ /* 0x000fc600078e000c */
[----:B------:R-:W-:Y:S01]  /*4ee0*/  IADD3 R28, P1, P2, R18, R14, R11 ;  /* 0x0000000e121c7210 */ /* 0x000fe20007a3e00b */
[----:B------:R-:W-:-:S03]  /*4ef0*/  IMAD.MOV.U32 R11, RZ, RZ, R13 ;  /* 0x000000ffff0b7224 */ /* 0x000fc600078e000d */
[----:B------:R-:W-:Y:S01]  /*4f00*/  IADD3.X R27, PT, PT, R19, R15, RZ, P1, P2 ;  /* 0x0000000f131b7210 */ /* 0x000fe20000fe44ff */
[----:B------:R-:W-:-:S04]  /*4f10*/  IMAD.MOV.U32 R8, RZ, RZ, R28 ;  /* 0x000000ffff087224 */ /* 0x000fc800078e001c */
        /* <DEDUP_REMOVED lines=16> */
.L_x_204:
[----:B------:R-:W-:Y:S05]  /*5020*/  BSYNC.RECONVERGENT B2 ;  /* 0x0000000000027941 */ /* 0x000fea0003800200 */
.L_x_203:
[----:B------:R-:W-:Y:S01]  /*5030*/  DSETP.GEU.AND P0, PT, |R10|, |R6|, PT ;  /* 0x400000060a00722a */ /* 0x000fe20003f0e200 */
[----:B------:R-:W-:Y:S01]  /*5040*/  IADD3 R23, P1, P2, R18, R14, R21 ;  /* 0x0000000e12177210 */ /* 0x000fe20007a3e015 */
[----:B------:R-:W-:Y:S01]  /*5050*/  BSSY.RECONVERGENT B2, `(.L_x_205) ;  /* 0x0000016000027945 */ /* 0x000fe20003800200 */
[----:B------:R-:W-:Y:S02]  /*5060*/  VIADD R13, R21, 0x100 ;  /* 0x00000100150d7836 */ /* 0x000fe40000000000 */
[----:B------:R-:W-:Y:S01]  /*5070*/  IADD3.X R27, PT, PT, R19, R15, RZ, P1, P2 ;  /* 0x0000000f131b7210 */ /* 0x000fe20000fe44ff */
[----:B------:R-:W-:Y:S02]  /*5080*/  IMAD.MOV.U32 R2, RZ, RZ, R23 ;  /* 0x000000ffff027224 */ /* 0x000fe400078e0017 */
        /* <DEDUP_REMOVED lines=18> */
.L_x_206:
[----:B------:R-:W-:Y:S05]  /*51b0*/  BSYNC.RECONVERGENT B2 ;  /* 0x0000000000027941 */ /* 0x000fea0003800200 */
.L_x_205:
[----:B------:R-:W-:Y:S01]  /*51c0*/  DSETP.GEU.AND P0, PT, |R4|, |R24|, PT ;  /* 0x400000180400722a */ /* 0x000fe20003f0e200 */
[----:B------:R-:W-:Y:S01]  /*51d0*/  IADD3 R13, P1, P2, R18, R14, R13 ;  /* 0x0000000e120d7210 */ /* 0x000fe20007a3e00d */
[----:B------:R-:W-:Y:S01]  /*51e0*/  BSSY.RECONVERGENT B2, `(.L_x_207) ;  /* 0x0000015000027945 */ /* 0x000fe20003800200 */
[----:B------:R-:W-:Y:S02]  /*51f0*/  IMAD.MOV.U32 R10, RZ, RZ, R24 ;  /* 0x000000ffff0a7224 */ /* 0x000fe400078e0018 */
[----:B------:R-:W-:Y:S01]  /*5200*/  IADD3.X R6, PT, PT, R19, R15, RZ, P1, P2 ;  /* 0x0000000f13067210 */ /* 0x000fe20000fe44ff */
[----:B------:R-:W-:Y:S02]  /*5210*/  IMAD.MOV.U32 R7, RZ, RZ, R13 ;  /* 0x000000ffff077224 */ /* 0x000fe400078e000d */
[----:B------:R-:W-:Y:S02]  /*5220*/  IMAD.MOV.U32 R11, RZ, RZ, R25 ;  /* 0x000000ffff0b7224 */ /* 0x000fe400078e0019 */
[----:B------:R-:W-:-:S04]  /*5230*/  IMAD.MOV.U32 R8, RZ, RZ, R6 ;  /* 0x000000ffff087224 */ /* 0x000fc800078e0006 */
[----:B------:R-:W-:Y:S05]  /*5240*/  @!P0 BRA `(.L_x_208) ;  /* 0x0000000000388947 */ /* 0x000fea0003800000 */
[----:B------:R-:W-:Y:S01]  /*5250*/  DSETP.GEU.AND P0, PT, |R24|, |R4|, PT ;  /* 0x400000041800722a */ /* 0x000fe20003f0e200 */
[----:B------:R-:W-:Y:S01]  /*5260*/  MOV R7, R2 ;  /* 0x0000000200077202 */ /* 0x000fe20000000f00 */
[----:B------:R-:W-:Y:S02]  /*5270*/  IMAD.MOV.U32 R8, RZ, RZ, R9 ;  /* 0x000000ffff087224 */ /* 0x000fe400078e0009 */
[----:B------:R-:W-:Y:S02]  /*5280*/  IMAD.MOV.U32 R10, RZ, RZ, R4 ;  /* 0x000000ffff0a7224 */ /* 0x000fe400078e0004 */
[----:B------:R-:W-:-:S08]  /*5290*/  IMAD.MOV.U32 R11, RZ, RZ, R5 ;  /* 0x000000ffff0b7224 */ /* 0x000fd000078e0005 */
        /* <DEDUP_REMOVED lines=9> */
.L_x_208:
[----:B------:R-:W-:Y:S05]  /*5330*/  BSYNC.RECONVERGENT B2 ;  /* 0x0000000000027941 */ /* 0x000fea0003800200 */
.L_x_207:
[C---:B------:R-:W-:Y:S02]  /*5340*/  VIADD R5, R21.reuse, 0x200 ;  /* 0x0000020015057836 */ /* 0x040fe40000000000 */
[----:B------:R-:W-:-:S03]  /*5350*/  VIADD R21, R21, 0x400 ;  /* 0x0000040015157836 */ /* 0x000fc60000000000 */
[----:B------:R-:W-:-:S13]  /*5360*/  ISETP.GE.AND P0, PT, R5, R20, PT ;  /* 0x000000140500720c */ /* 0x000fda0003f06270 */
[----:B------:R-:W-:Y:S05]  /*5370*/  @!P0 BRA `(.L_x_209) ;  /* 0xfffffff800448947 */ /* 0x000fea000383ffff */
.L_x_195:
[----:B------:R-:W-:Y:S05]  /*5380*/  BSYNC.RECONVERGENT B1 ;  /* 0x0000000000017941 */ /* 0x000fea0003800200 */
.L_x_188:
        /* <DEDUP_REMOVED lines=32> */
.L_x_211:
[----:B------:R-:W-:Y:S05]  /*5590*/  BSYNC.RECONVERGENT B1 ;  /* 0x0000000000017941 */ /* 0x000fea0003800200 */
.L_x_210:
        /* <DEDUP_REMOVED lines=31> */
.L_x_213:
[----:B------:R-:W-:Y:S05]  /*5790*/  BSYNC.RECONVERGENT B1 ;  /* 0x0000000000017941 */ /* 0x000fea0003800200 */
.L_x_212:
        /* <DEDUP_REMOVED lines=31> */
.L_x_215:
[----:B------:R-:W-:Y:S05]  /*5990*/  BSYNC.RECONVERGENT B1 ;  /* 0x0000000000017941 */ /* 0x000fea0003800200 */
.L_x_214:
[----:B------:R-:W-:Y:S01]  /*59a0*/  ISETP.GT.AND P0, PT, R2, 0x17, PT ;  /* 0x000000170200780c */ /* 0x000fe20003f04270 */
[----:B-1----:R1:W1:Y:S01]  /*59b0*/  SHFL.DOWN PT, R6, R4, 0x8, 0x1f ;  /* 0x09001f0004067f89 */ /* 0x00226200000e0000 */
[----:B------:R-:W-:Y:S01]  /*59c0*/  BSSY.RECONVERGENT B1, `(.L_x_216) ;  /* 0x000001d000017945 */ /* 0x000fe20003800200 */
[----:B--2---:R-:W-:Y:S02]  /*59d0*/  IMAD.MOV.U32 R12, RZ, RZ, R10 ;  /* 0x000000ffff0c7224 */ /* 0x004fe400078e000a */
[----:B------:R2:W1:Y:S01]  /*59e0*/  SHFL.DOWN PT, R7, R5, 0x8, 0x1f ;  /* 0x09001f0005077f89 */ /* 0x00046200000e0000 */
[----:B------:R-:W-:Y:S02]  /*59f0*/  IMAD.MOV.U32 R13, RZ, RZ, R11 ;  /* 0x000000ffff0d7224 */ /* 0x000fe400078e000b */
[----:B------:R-:W-:Y:S01]  /*5a00*/  IMAD.MOV.U32 R8, RZ, RZ, R4 ;  /* 0x000000ffff087224 */ /* 0x000fe200078e0004 */
[----:B0-----:R2:W0:Y:S01]  /*5a10*/  SHFL.DOWN PT, R15, R10, 0x8, 0x1f ;  /* 0x09001f000a0f7f89 */ /* 0x00142200000e0000 */
[----:B----4-:R-:W-:-:S03]  /*5a20*/  IMAD.MOV.U32 R9, RZ, RZ, R5 ;  /* 0x000000ffff097224 */ /* 0x010fc600078e0005 */
[----:B---3--:R2:W3:Y:S01]  /*5a30*/  SHFL.DOWN PT, R14, R11, 0x8, 0x1f ;  /* 0x09001f000b0e7f89 */ /* 0x0084e200000e0000 */
[----:B------:R-:W-:Y:S05]  /*5a40*/  @P0 BRA `(.L_x_217) ;  /* 0x0000000000500947 */ /* 0x000fea0003800000 */
[----:B-1----:R-:W-:Y:S01]  /*5a50*/  DSETP.GEU.AND P0, PT, |R4|, |R6|, PT ;  /* 0x400000060400722a */ /* 0x002fe20003f0e200 */
        /* <DEDUP_REMOVED lines=19> */
.L_x_217:
[----:B------:R-:W-:Y:S05]  /*5b90*/  BSYNC.RECONVERGENT B1 ;  /* 0x0000000000017941 */ /* 0x000fea0003800200 */
.L_x_216:
[----:B------:R-:W-:Y:S01]  /*5ba0*/  ISETP.GT.AND P0, PT, R2, 0xf, PT ;  /* 0x0000000f0200780c */ /* 0x000fe20003f04270 */
[----:B--2---:R2:W4:Y:S01]  /*5bb0*/  SHFL.DOWN PT, R10, R8, 0x10, 0x1f ;  /* 0x0a001f00080a7f89 */ /* 0x00452200000e0000 */
[----:B------:R-:W-:Y:S01]  /*5bc0*/  BSSY.RECONVERGENT B1, `(.L_x_218) ;  /* 0x000001d000017945 */ /* 0x000fe20003800200 */
[----:B-1----:R-:W-:Y:S02]  /*5bd0*/  IMAD.MOV.U32 R4, RZ, RZ, R12 ;  /* 0x000000ffff047224 */ /* 0x002fe400078e000c */
[----:B------:R2:W1:Y:S01]  /*5be0*/  SHFL.DOWN PT, R11, R9, 0x10, 0x1f ;  /* 0x0a001f00090b7f89 */ /* 0x00046200000e0000 */
[----:B------:R-:W-:Y:S02]  /*5bf0*/  IMAD.MOV.U32 R5, RZ, RZ, R13 ;  /* 0x000000ffff057224 */ /* 0x000fe400078e000d */
[----:B------:R-:W-:Y:S01]  /*5c00*/  IMAD.MOV.U32 R6, RZ, RZ, R8 ;  /* 0x000000ffff067224 */ /* 0x000fe200078e0008 */
[----:B0-----:R2:W0:Y:S01]  /*5c10*/  SHFL.DOWN PT, R15, R12, 0x10, 0x1f ;  /* 0x0a001f000c0f7f89 */ /* 0x00142200000e0000 */
[----:B------:R-:W-:-:S03]  /*5c20*/  IMAD.MOV.U32 R7, RZ, RZ, R9 ;  /* 0x000000ffff077224 */ /* 0x000fc600078e0009 */
[----:B---3--:R2:W3:Y:S01]  /*5c30*/  SHFL.DOWN PT, R14, R13, 0x10, 0x1f ;  /* 0x0a001f000d0e7f89 */ /* 0x0084e200000e0000 */
        /* <DEDUP_REMOVED lines=21> */
.L_x_219:
[----:B------:R-:W-:Y:S05]  /*5d90*/  BSYNC.RECONVERGENT B1 ;  /* 0x0000000000017941 */ /* 0x000fea0003800200 */
.L_x_218:
[----:B------:R-:W-:Y:S01]  /*5da0*/  ISETP.NE.AND P0, PT, R2, RZ, PT ;  /* 0x000000ff0200720c */ /* 0x000fe20003f05270 */
[----:B------:R-:W-:-:S12]  /*5db0*/  BSSY.RECONVERGENT B1, `(.L_x_220) ;  /* 0x000000a000017945 */ /* 0x000fd80003800200 */
[----:B------:R-:W-:Y:S05]  /*5dc0*/  @P0 BRA `(.L_x_221) ;  /* 0x0000000000200947 */ /* 0x000fea0003800000 */
[----:B--2---:R-:W2:Y:S01]  /*5dd0*/  S2R R9, SR_CgaCtaId ;  /* 0x0000000000097919 */ /* 0x004ea20000008800 */
[----:B------:R-:W-:Y:S02]  /*5de0*/  MOV R8, 0x400 ;  /* 0x0000040000087802 */ /* 0x000fe40000000f00 */
[----:B------:R-:W-:-:S04]  /*5df0*/  SHF.R.U32.HI R2, RZ, 0x1, R3 ;  /* 0x00000001ff027819 */ /* 0x000fc80000011603 */
[----:B------:R-:W-:Y:S02]  /*5e00*/  LOP3.LUT R2, R2, 0x1f0, RZ, 0xc0, !PT ;  /* 0x000001f002027812 */ /* 0x000fe400078ec0ff */
[----:B--2---:R-:W-:-:S05]  /*5e10*/  LEA R9, R9, R8, 0x18 ;  /* 0x0000000809097211 */ /* 0x004fca00078ec0ff */
[----:B------:R-:W-:-:S05]  /*5e20*/  IMAD.IADD R9, R2, 0x1, R9 ;  /* 0x0000000102097824 */ /* 0x000fca00078e0209 */
[----:B------:R2:W-:Y:S04]  /*5e30*/  STS.64 [R9+0x10], R4 ;  /* 0x0000100409007388 */ /* 0x0005e80000000a00 */
[----:B------:R2:W-:Y:S02]  /*5e40*/  STS.64 [R9+0x8], R6 ;  /* 0x0000080609007388 */ /* 0x0005e40000000a00 */
.L_x_221:
[----:B------:R-:W-:Y:S05]  /*5e50*/  BSYNC.RECONVERGENT B1 ;  /* 0x0000000000017941 */ /* 0x000fea0003800200 */
.L_x_220:
[----:B------:R-:W-:Y:S01]  /*5e60*/  BAR.SYNC.DEFER_BLOCKING 0x0 ;  /* 0x0000000000007b1d */ /* 0x000fe20000010000 */
[----:B------:R-:W-:-:S13]  /*5e70*/  ISETP.NE.AND P1, PT, R3, RZ, PT ;  /* 0x000000ff0300720c */ /* 0x000fda0003f25270 */
[----:B------:R-:W-:Y:S05]  /*5e80*/  @P1 BRA `(.L_x_149) ;  /* 0x00000008008c1947 */ /* 0x000fea0003800000 */
[----:B------:R-:W5:Y:S01]  /*5e90*/  S2R R3, SR_CgaCtaId ;  /* 0x0000000000037919 */ /* 0x000f620000008800 */
[----:B------:R-:W-:Y:S01]  /*5ea0*/  MOV R20, 0x400 ;  /* 0x0000040000147802 */ /* 0x000fe20000000f00 */
[----:B------:R-:W-:Y:S03]  /*5eb0*/  BSSY.RECONVERGENT B1, `(.L_x_222) ;  /* 0x000001a000017945 */ /* 0x000fe60003800200 */
[----:B-----5:R-:W-:-:S05]  /*5ec0*/  LEA R20, R3, R20, 0x18 ;  /* 0x0000001403147211 */ /* 0x020fca00078ec0ff */
[----:B------:R-:W5:Y:S04]  /*5ed0*/  LDS.64 R16, [R20+0x18] ;  /* 0x0000180014107984 */ /* 0x000f680000000a00 */
[----:B-12-4-:R-:W1:Y:S04]  /*5ee0*/  LDS.128 R8, [R20+0x20] ;  /* 0x0000200014087984 */ /* 0x016e680000000c00 */
[----:B------:R2:W4:Y:S04]  /*5ef0*/  LDS.64 R2, [R20+0x80] ;  /* 0x0000800014027984 */ /* 0x0005280000000a00 */
[----:B0--3--:R2:W0:Y:S01]  /*5f00*/  LDS.128 R12, [R20+0x30] ;  /* 0x00003000140c7984 */ /* 0x0094220000000c00 */
[----:B-----5:R-:W-:Y:S01]  /*5f10*/  DSETP.GEU.AND P0, PT, |R6|, |R16|, PT ;  /* 0x400000100600722a */ /* 0x020fe20003f0e200 */
[----:B------:R-:W-:-:S02]  /*5f20*/  IMAD.MOV.U32 R22, RZ, RZ, R16 ;  /* 0x000000ffff167224 */ /* 0x000fc400078e0010 */
[----:B------:R-:W-:Y:S02]  /*5f30*/  IMAD.MOV.U32 R23, RZ, RZ, R17 ;  /* 0x000000ffff177224 */ /* 0x000fe400078e0011 */
[----:B-1----:R-:W-:Y:S02]  /*5f40*/  IMAD.MOV.U32 R25, RZ, RZ, R8 ;  /* 0x000000ffff197224 */ /* 0x002fe400078e0008 */
[----:B------:R-:W-:-:S07]  /*5f50*/  IMAD.MOV.U32 R21, RZ, RZ, R9 ;  /* 0x000000ffff157224 */ /* 0x000fce00078e0009 */
[----:B0-2-4-:R-:W-:Y:S05]  /*5f60*/  @!P0 BRA `(.L_x_223) ;  /* 0x0000000000388947 */ /* 0x015fea0003800000 */
        /* <DEDUP_REMOVED lines=14> */
.L_x_223:
[----:B------:R-:W-:Y:S05]  /*6050*/  BSYNC.RECONVERGENT B1 ;  /* 0x0000000000017941 */ /* 0x000fea0003800200 */
.L_x_222:
        /* <DEDUP_REMOVED lines=23> */
.L_x_225:
[----:B------:R-:W-:Y:S05]  /*61d0*/  BSYNC.RECONVERGENT B1 ;  /* 0x0000000000017941 */ /* 0x000fea0003800200 */
.L_x_224:
        /* <DEDUP_REMOVED lines=21> */
.L_x_227:
[----:B------:R-:W-:Y:S05]  /*6330*/  BSYNC.RECONVERGENT B1 ;  /* 0x0000000000017941 */ /* 0x000fea0003800200 */
.L_x_226:
        /* <DEDUP_REMOVED lines=23> */
.L_x_229:
[----:B------:R-:W-:Y:S05]  /*64b0*/  BSYNC.RECONVERGENT B1 ;  /* 0x0000000000017941 */ /* 0x000fea0003800200 */
.L_x_228:
        /* <DEDUP_REMOVED lines=21> */
.L_x_231:
[----:B------:R-:W-:Y:S05]  /*6610*/  BSYNC.RECONVERGENT B1 ;  /* 0x0000000000017941 */ /* 0x000fea0003800200 */
.L_x_230:
        /* <DEDUP_REMOVED lines=21> */
.L_x_233:
[----:B------:R-:W-:Y:S05]  /*6770*/  BSYNC.RECONVERGENT B1 ;  /* 0x0000000000017941 */ /* 0x000fea0003800200 */
.L_x_232:
        /* <DEDUP_REMOVED lines=20> */
.L_x_149:
[----:B------:R-:W-:Y:S05]  /*68c0*/  BSYNC.RECONVERGENT B0 ;  /* 0x0000000000007941 */ /* 0x000fea0003800200 */
.L_x_116:
[----:B------:R-:W-:Y:S05]  /*68d0*/  @P1 EXIT ;  /* 0x000000000000194d */ /* 0x000fea0003800000 */
[----:B01--4-:R-:W0:Y:S02]  /*68e0*/  LDC.64 R2, c[0x0][0x390] ;  /* 0x0000e400ff027b82 */ /* 0x013e240000000a00 */
[----:B0-----:R-:W-:-:S05]  /*68f0*/  IMAD.WIDE.U32 R2, R0, 0x10, R2 ;  /* 0x0000001000027825 */ /* 0x001fca00078e0002 */
[----:B------:R-:W-:Y:S04]  /*6900*/  STG.E.64 desc[UR10][R2.64], R6 ;  /* 0x0000000602007986 */ /* 0x000fe8000c101b0a */
[----:B------:R-:W-:Y:S01]  /*6910*/  STG.E.64 desc[UR10][R2.64+0x8], R4 ;  /* 0x0000080402007986 */ /* 0x000fe2000c101b0a */
[----:B------:R-:W-:Y:S05]  /*6920*/  EXIT ;  /* 0x000000000000794d */ /* 0x000fea0003800000 */
.L_x_234:
        /* <DEDUP_REMOVED lines=13> */
.L_x_740:


//--------------------- .text._ZN6thrust24THRUST_300001_SM_1000_NS8cuda_cub4core6detail13_kernel_agentINS1_8__reduce11ReduceAgentINS0_12zip_iteratorIN4cuda3std3__45tupleIJNS0_10device_ptrIdEENS0_17counting_iteratorIlNS0_11use_defaultESF_SF_EEEEEEEPNSB_IJdlEEESJ_lNS1_9__extrema9arg_max_fIdl7CompareEEEEJSI_SK_lSO_EEEvDpT0_ --------------------------
	.section	.text._ZN6thrust24THRUST_300001_SM_1000_NS8cuda_cub4core6detail13_kernel_agentINS1_8__reduce11ReduceAgentINS0_12zip_iteratorIN4cuda3std3__45tupleIJNS0_10device_ptrIdEENS0_17counting_iteratorIlNS0_11use_defaultESF_SF_EEEEEEEPNSB_IJdlEEESJ_lNS1_9__extrema9arg_max_fIdl7CompareEEEEJSI_SK_lSO_EEEvDpT0_,"ax",@progbits
	.align	128
        .global         _ZN6thrust24THRUST_300001_SM_1000_NS8cuda_cub4core6detail13_kernel_agentINS1_8__reduce11ReduceAgentINS0_12zip_iteratorIN4cuda3std3__45tupleIJNS0_10device_ptrIdEENS0_17counting_iteratorIlNS0_11use_defaultESF_SF_EEEEEEEPNSB_IJdlEEESJ_lNS1_9__extrema9arg_max_fIdl7CompareEEEEJSI_SK_lSO_EEEvDpT0_
        .type           _ZN6thrust24THRUST_300001_SM_1000_NS8cuda_cub4core6detail13_kernel_agentINS1_8__reduce11ReduceAgentINS0_12zip_iteratorIN4cuda3std3__45tupleIJNS0_10device_ptrIdEENS0_17counting_iteratorIlNS0_11use_defaultESF_SF_EEEEEEEPNSB_IJdlEEESJ_lNS1_9__extrema9arg_max_fIdl7CompareEEEEJSI_SK_lSO_EEEvDpT0_,@function
        .size           _ZN6thrust24THRUST_300001_SM_1000_NS8cuda_cub4core6detail13_kernel_agentINS1_8__reduce11ReduceAgentINS0_12zip_iteratorIN4cuda3std3__45tupleIJNS0_10device_ptrIdEENS0_17counting_iteratorIlNS0_11use_defaultESF_SF_EEEEEEEPNSB_IJdlEEESJ_lNS1_9__extrema9arg_max_fIdl7CompareEEEEJSI_SK_lSO_EEEvDpT0_,(.L_x_741 - _ZN6thrust24THRUST_300001_SM_1000_NS8cuda_cub4core6detail13_kernel_agentINS1_8__reduce11ReduceAgentINS0_12zip_iteratorIN4cuda3std3__45tupleIJNS0_10device_ptrIdEENS0_17counting_iteratorIlNS0_11use_defaultESF_SF_EEEEEEEPNSB_IJdlEEESJ_lNS1_9__extrema9arg_max_fIdl7CompareEEEEJSI_SK_lSO_EEEvDpT0_)
        .other          _ZN6thrust24THRUST_300001_SM_1000_NS8cuda_cub4core6detail13_kernel_agentINS1_8__reduce11ReduceAgentINS0_12zip_iteratorIN4cuda3std3__45tupleIJNS0_10device_ptrIdEENS0_17counting_iteratorIlNS0_11use_defaultESF_SF_EEEEEEEPNSB_IJdlEEESJ_lNS1_9__extrema9arg_max_fIdl7CompareEEEEJSI_SK_lSO_EEEvDpT0_,@"STO_CUDA_ENTRY STV_DEFAULT"
_ZN6thrust24THRUST_300001_SM_1000_NS8cuda_cub4core6detail13_kernel_agentINS1_8__reduce11ReduceAgentINS0_12zip_iteratorIN4cuda3std3__45tupleIJNS0_10device_ptrIdEENS0_17counting_iteratorIlNS0_11use_defaultESF_SF_EEEEEEEPNSB_IJdlEEESJ_lNS1_9__extrema9arg_max_fIdl7CompareEEEEJSI_SK_lSO_EEEvDpT0_:
.text._ZN6thrust24THRUST_300001_SM_1000_NS8cuda_cub4core6detail13_kernel_agentINS1_8__reduce11ReduceAgentINS0_12zip_iteratorIN4cuda3std3__45tupleIJNS0_10device_ptrIdEENS0_17counting_iteratorIlNS0_11use_defaultESF_SF_EEEEEEEPNSB_IJdlEEESJ_lNS1_9__extrema9arg_max_fIdl7CompareEEEEJSI_SK_lSO_EEEvDpT0_:
[----:B------:R-:W-:Y:S01]  /*0000*/  LDC R1, c[0x0][0x37c] ;  /* 0x0000df00ff017b82 */ /* 0x000fe20000000800 */
[----:B------:R-:W0:Y:S02]  /*0010*/  LDCU.64 UR4, c[0x0][0x398] ;  /* 0x00007300ff0477ac */ /* 0x000e240008000a00 */
[----:B0-----:R-:W-:-:S04]  /*0020*/  ISETP.NE.U32.AND P0, PT, RZ, UR4, PT ;  /* 0x00000004ff007c0c */ /* 0x001fc8000bf05070 */
[----:B------:R-:W-:-:S13]  /*0030*/  ISETP.NE.AND.EX P0, PT, RZ, UR5, PT, P0 ;  /* 0x00000005ff007c0c */ /* 0x000fda000bf05300 */
[----:B------:R-:W-:Y:S05]  /*0040*/  @!P0 EXIT ;  /* 0x000000000000894d */ /* 0x000fea0003800000 */
[----:B------:R-:W-:Y:S01]  /*0050*/  UISETP.GT.U32.AND UP0, UPT, UR4, 0x4ff, UPT ;  /* 0x000004ff0400788c */ /* 0x000fe2000bf04070 */
[----:B------:R-:W-:Y:S01]  /*0060*/  BSSY.RECONVERGENT B0, `(.L_x_235) ;  /* 0x000063e000007945 */ /* 0x000fe20003800200 */
[----:B------:R-:W0:Y:S02]  /*0070*/  LDCU.64 UR8, c[0x0][0x358] ;  /* 0x00006b00ff0877ac */ /* 0x000e240008000a00 */
[----:B------:R-:W-:-:S09]  /*0080*/  UISETP.GT.AND.EX UP0, UPT, UR5, URZ, UPT, UP0 ;  /* 0x000000ff0500728c */ /* 0x000fd2000bf04300 */
        /* <DEDUP_REMOVED lines=9> */
[----:B------:R-:W1:Y:S01]  /*0120*/  LDC.64 R2, c[0x0][0x380] ;  /* 0x0000e000ff027b82 */ /* 0x000e620000000a00 */
[----:B------:R-:W2:Y:S01]  /*0130*/  LDCU.64 UR6, c[0x0][0x388] ;  /* 0x00007100ff0677ac */ /* 0x000ea20008000a00 */
[----:B-1----:R-:W-:-:S06]  /*0140*/  IMAD.WIDE.U32 R2, R0, 0x8, R2 ;  /* 0x0000000800027825 */ /* 0x002fcc00078e0002 */
[----:B0-----:R-:W5:Y:S01]  /*0150*/  LDG.E.64 R2, desc[UR8][R2.64] ;  /* 0x0000000802027981 */ /* 0x001f62000c1e1b00 */
[C---:B--2---:R-:W-:Y:S01]  /*0160*/  IADD3 R9, P0, PT, R0.reuse, UR6, RZ ;  /* 0x0000000600097c10 */ /* 0x044fe2000ff1e0ff */
[----:B------:R-:W-:-:S04]  /*0170*/  VIADD R10, R0, 0x100 ;  /* 0x00000100000a7836 */ /* 0x000fc80000000000 */
[----:B------:R-:W-:-:S08]  /*0180*/  IMAD.X R8, RZ, RZ, UR7, P0 ;  /* 0x00000007ff087e24 */ /* 0x000fd000080e06ff */
.L_x_238:
[----:B0-----:R-:W-:Y:S05]  /*0190*/  BSYNC.RECONVERGENT B1 ;  /* 0x0000000000017941 */ /* 0x001fea0003800200 */
.L_x_237:
[----:B------:R-:W-:Y:S01]  /*01a0*/  ISETP.GE.AND P0, PT, R10, UR4, PT ;  /* 0x000000040a007c0c */ /* 0x000fe2000bf06270 */
[----:B------:R-:W-:-:S12]  /*01b0*/  BSSY.RECONVERGENT B1, `(.L_x_239) ;  /* 0x00000a9000017945 */ /* 0x000fd80003800200 */
[----:B------:R-:W-:Y:S05]  /*01c0*/  @P0 BRA `(.L_x_240) ;  /* 0x00000008009c0947 */ /* 0x000fea0003800000 */
[----:B------:R-:W-:Y:S01]  /*01d0*/  LOP3.LUT R4, RZ, R10, RZ, 0x33, !PT ;  /* 0x0000000aff047212 */ /* 0x000fe200078e33ff */
[----:B------:R-:W-:Y:S04]  /*01e0*/  BSSY.RECONVERGENT B2, `(.L_x_241) ;  /* 0x0000034000027945 */ /* 0x000fe80003800200 */
[----:B------:R-:W-:-:S05]  /*01f0*/  VIADD R16, R4, UR4 ;  /* 0x0000000404107c36 */ /* 0x000fca0008000000 */
[----:B------:R-:W-:-:S04]  /*0200*/  LOP3.LUT R4, R16, 0x300, RZ, 0xc0, !PT ;  /* 0x0000030010047812 */ /* 0x000fc800078ec0ff */
[----:B------:R-:W-:-:S13]  /*0210*/  ISETP.NE.AND P0, PT, R4, 0x300, PT ;  /* 0x000003000400780c */ /* 0x000fda0003f05270 */
[----:B------:R-:W-:Y:S05]  /*0220*/  @!P0 BRA `(.L_x_242) ;  /* 0x0000000000bc8947 */ /* 0x000fea0003800000 */
[----:B------:R-:W0:Y:S01]  /*0230*/  LDC.64 R4, c[0x0][0x380] ;  /* 0x0000e000ff047b82 */ /* 0x000e220000000a00 */
[----:B------:R-:W1:Y:S01]  /*0240*/  LDCU.64 UR6, c[0x0][0x388] ;  /* 0x00007100ff0677ac */ /* 0x000e620008000a00 */
[----:B------:R-:W-:-:S04]  /*0250*/  LEA.HI R6, R16, 0x1, RZ, 0x18 ;  /* 0x0000000110067811 */ /* 0x000fc800078fc0ff */
[----:B------:R-:W-:-:S05]  /*0260*/  LOP3.LUT R6, R6, 0x3, RZ, 0xc0, !PT ;  /* 0x0000000306067812 */ /* 0x000fca00078ec0ff */
[----:B------:R-:W-:Y:S01]  /*0270*/  IMAD.MOV R11, RZ, RZ, -R6 ;  /* 0x000000ffff0b7224 */ /* 0x000fe200078e0a06 */
[C---:B-1----:R-:W-:Y:S01]  /*0280*/  IADD3 R14, P0, PT, R10.reuse, UR6, RZ ;  /* 0x000000060a0e7c10 */ /* 0x042fe2000ff1e0ff */
[----:B0-----:R-:W-:-:S04]  /*0290*/  IMAD.WIDE.U32 R4, R10, 0x8, R4 ;  /* 0x000000080a047825 */ /* 0x001fc800078e0004 */
[----:B------:R-:W-:Y:S02]  /*02a0*/  IMAD.MOV.U32 R12, RZ, RZ, R4 ;  /* 0x000000ffff0c7224 */ /* 0x000fe400078e0004 */
[----:B------:R-:W-:Y:S02]  /*02b0*/  IMAD.MOV.U32 R13, RZ, RZ, R5 ;  /* 0x000000ffff0d7224 */ /* 0x000fe400078e0005 */
[----:B------:R-:W-:-:S07]  /*02c0*/  IMAD.X R15, RZ, RZ, UR7, P0 ;  /* 0x00000007ff0f7e24 */ /* 0x000fce00080e06ff */
.L_x_245:
        /* <DEDUP_REMOVED lines=31> */
.L_x_244:
[----:B------:R-:W-:Y:S05]  /*04c0*/  BSYNC.RECONVERGENT B3 ;  /* 0x0000000000037941 */ /* 0x000fea0003800200 */
.L_x_243:
[----:B------:R-:W-:Y:S01]  /*04d0*/  IADD3 R14, P0, PT, R14, 0x100, RZ ;  /* 0x000001000e0e7810 */ /* 0x000fe20007f1e0ff */
[----:B------:R-:W-:Y:S02]  /*04e0*/  VIADD R10, R10, 0x100 ;  /* 0x000001000a0a7836 */ /* 0x000fe40000000000 */
[----:B------:R-:W-:Y:S02]  /*04f0*/  IMAD.X R13, RZ, RZ, R13, P3 ;  /* 0x000000ffff0d7224 */ /* 0x000fe400018e060d */
[----:B------:R-:W-:Y:S01]  /*0500*/  IMAD.X R15, RZ, RZ, R15, P0 ;  /* 0x000000ffff0f7224 */ /* 0x000fe200000e060f */
[----:B------:R-:W-:Y:S07]  /*0510*/  @P2 BRA `(.L_x_245) ;  /* 0xfffffffc006c2947 */ /* 0x000fee000383ffff */
.L_x_242:
[----:B------:R-:W-:Y:S05]  /*0520*/  BSYNC.RECONVERGENT B2 ;  /* 0x0000000000027941 */ /* 0x000fea0003800200 */
.L_x_241:
[----:B------:R-:W-:-:S13]  /*0530*/  ISETP.GE.U32.AND P0, PT, R16, 0x300, PT ;  /* 0x000003001000780c */ /* 0x000fda0003f06070 */
[----:B------:R-:W-:Y:S05]  /*0540*/  @!P0 BRA `(.L_x_240) ;  /* 0x0000000400bc8947 */ /* 0x000fea0003800000 */
[----:B------:R-:W0:Y:S01]  /*0550*/  LDC.64 R4, c[0x0][0x380] ;  /* 0x0000e000ff047b82 */ /* 0x000e220000000a00 */
[----:B------:R-:W-:-:S07]  /*0560*/  VIADD R20, R10, 0x200 ;  /* 0x000002000a147836 */ /* 0x000fce0000000000 */
[----:B------:R-:W1:Y:S02]  /*0570*/  LDC.64 R6, c[0x0][0x388] ;  /* 0x0000e200ff067b82 */ /* 0x000e640000000a00 */
.L_x_254:
[----:B------:R-:W-:-:S04]  /*0580*/  VIADD R17, R20, 0xfffffe00 ;  /* 0xfffffe0014117836 */ /* 0x000fc80000000000 */
[----:B0-----:R-:W-:-:S05]  /*0590*/  IMAD.WIDE R24, R17, 0x8, R4 ;  /* 0x0000000811187825 */ /* 0x001fca00078e0204 */
[----:B------:R-:W2:Y:S04]  /*05a0*/  LDG.E.64 R18, desc[UR8][R24.64] ;  /* 0x0000000818127981 */ /* 0x000ea8000c1e1b00 */
[----:B-----5:R0:W5:Y:S04]  /*05b0*/  LDG.E.64 R14, desc[UR8][R24.64+0x800] ;  /* 0x00080008180e7981 */ /* 0x020168000c1e1b00 */
[----:B------:R0:W5:Y:S04]  /*05c0*/  LDG.E.64 R12, desc[UR8][R24.64+0x1000] ;  /* 0x00100008180c7981 */ /* 0x000168000c1e1b00 */
[----:B------:R0:W5:Y:S01]  /*05d0*/  LDG.E.64 R10, desc[UR8][R24.64+0x1800] ;  /* 0x00180008180a7981 */ /* 0x000162000c1e1b00 */
[----:B-1----:R-:W-:Y:S01]  /*05e0*/  IADD3 R26, P1, PT, R17, R6, RZ ;  /* 0x00000006111a7210 */ /* 0x002fe20007f3e0ff */
[----:B------:R-:W-:Y:S01]  /*05f0*/  BSSY.RECONVERGENT B2, `(.L_x_246) ;  /* 0x0000017000027945 */ /* 0x000fe20003800200 */
[----:B------:R-:W-:-:S02]  /*0600*/  VIADD R23, R20, 0xffffff00 ;  /* 0xffffff0014177836 */ /* 0x000fc40000000000 */
[----:B------:R-:W-:Y:S01]  /*0610*/  LEA.HI.X.SX32 R27, R17, R7, 0x1, P1 ;  /* 0x00000007111b7211 */ /* 0x000fe200008f0eff */
[----:B------:R-:W-:-:S04]  /*0620*/  IMAD.MOV.U32 R22, RZ, RZ, R26 ;  /* 0x000000ffff167224 */ /* 0x000fc800078e001a */
        /* <DEDUP_REMOVED lines=19> */
.L_x_247:
[----:B------:R-:W-:Y:S05]  /*0760*/  BSYNC.RECONVERGENT B2 ;  /* 0x0000000000027941 */ /* 0x000fea0003800200 */
.L_x_246:
[----:B-----5:R-:W-:Y:S01]  /*0770*/  DSETP.GEU.AND P0, PT, |R16|, |R14|, PT ;  /* 0x4000000e1000722a */ /* 0x020fe20003f0e200 */
[C---:B------:R-:W-:Y:S01]  /*0780*/  IADD3 R19, P1, PT, R23.reuse, R6, RZ ;  /* 0x0000000617137210 */ /* 0x040fe20007f3e0ff */
[----:B------:R-:W-:Y:S01]  /*0790*/  BSSY.RECONVERGENT B2, `(.L_x_248) ;  /* 0x0000015000027945 */ /* 0x000fe20003800200 */
[----:B------:R-:W-:Y:S02]  /*07a0*/  IMAD.MOV.U32 R2, RZ, RZ, R14 ;  /* 0x000000ffff027224 */ /* 0x000fe400078e000e */
[----:B------:R-:W-:Y:S01]  /*07b0*/  LEA.HI.X.SX32 R18, R23, R7, 0x1, P1 ;  /* 0x0000000717127211 */ /* 0x000fe200008f0eff */
[----:B------:R-:W-:Y:S02]  /*07c0*/  IMAD.MOV.U32 R9, RZ, RZ, R19 ;  /* 0x000000ffff097224 */ /* 0x000fe400078e0013 */
[----:B------:R-:W-:Y:S01]  /*07d0*/  IMAD.MOV.U32 R3, RZ, RZ, R15 ;  /* 0x000000ffff037224 */ /* 0x000fe200078e000f */
[----:B------:R-:W-:-:S05]  /*07e0*/  MOV R8, R18 ;  /* 0x0000001200087202 */ /* 0x000fca0000000f00 */
        /* <DEDUP_REMOVED lines=15> */
.L_x_249:
[----:B------:R-:W-:Y:S05]  /*08e0*/  BSYNC.RECONVERGENT B2 ;  /* 0x0000000000027941 */ /* 0x000fea0003800200 */
.L_x_248:
[----:B------:R-:W-:Y:S01]  /*08f0*/  DSETP.GEU.AND P0, PT, |R2|, |R12|, PT ;  /* 0x4000000c0200722a */ /* 0x000fe20003f0e200 */
[CC--:B------:R-:W-:Y:S01]  /*0900*/  IADD3 R22, P1, PT, R20.reuse, R6.reuse, RZ ;  /* 0x0000000614167210 */ /* 0x0c0fe20007f3e0ff */
[C---:B------:R-:W-:Y:S01]  /*0910*/  VIADD R16, R20.reuse, 0x100 ;  /* 0x0000010014107836 */ /* 0x040fe20000000000 */
[----:B------:R-:W-:Y:S01]  /*0920*/  BSSY.RECONVERGENT B2, `(.L_x_250) ;  /* 0x0000016000027945 */ /* 0x000fe20003800200 */
[----:B------:R-:W-:Y:S01]  /*0930*/  IMAD.MOV.U32 R14, RZ, RZ, R12 ;  /* 0x000000ffff0e7224 */ /* 0x000fe200078e000c */
[----:B------:R-:W-:Y:S01]  /*0940*/  LEA.HI.X.SX32 R19, R20, R7, 0x1, P1 ;  /* 0x0000000714137211 */ /* 0x000fe200008f0eff */
[----:B------:R-:W-:Y:S01]  /*0950*/  IMAD.MOV.U32 R17, RZ, RZ, R22 ;  /* 0x000000ffff117224 */ /* 0x000fe200078e0016 */
[----:B------:R-:W-:Y:S01]  /*0960*/  IADD3 R24, P2, PT, R16, R6, RZ ;  /* 0x0000000610187210 */ /* 0x000fe20007f5e0ff */
[----:B------:R-:W-:Y:S02]  /*0970*/  IMAD.MOV.U32 R15, RZ, RZ, R13 ;  /* 0x000000ffff0f7224 */ /* 0x000fe400078e000d */
[----:B------:R-:W-:-:S04]  /*0980*/  IMAD.MOV.U32 R18, RZ, RZ, R19 ;  /* 0x000000ffff127224 */ /* 0x000fc800078e0013 */
[----:B------:R-:W-:Y:S06]  /*0990*/  @!P0 BRA `(.L_x_251) ;  /* 0x0000000000388947 */ /* 0x000fec0003800000 */
        /* <DEDUP_REMOVED lines=14> */
.L_x_251:
[----:B------:R-:W-:Y:S05]  /*0a80*/  BSYNC.RECONVERGENT B2 ;  /* 0x0000000000027941 */ /* 0x000fea0003800200 */
.L_x_250:
[----:B------:R-:W-:Y:S01]  /*0a90*/  DSETP.GEU.AND P0, PT, |R14|, |R10|, PT ;  /* 0x4000000a0e00722a */ /* 0x000fe20003f0e200 */
[----:B------:R-:W-:Y:S01]  /*0aa0*/  LEA.HI.X.SX32 R13, R16, R7, 0x1, P2 ;  /* 0x00000007100d7211 */ /* 0x000fe200010f0eff */
[----:B------:R-:W-:Y:S01]  /*0ab0*/  BSSY.RECONVERGENT B2, `(.L_x_252) ;  /* 0x0000014000027945 */ /* 0x000fe20003800200 */
[----:B------:R-:W-:Y:S02]  /*0ac0*/  IMAD.MOV.U32 R9, RZ, RZ, R24 ;  /* 0x000000ffff097224 */ /* 0x000fe400078e0018 */
[----:B------:R-:W-:Y:S02]  /*0ad0*/  IMAD.MOV.U32 R2, RZ, RZ, R10 ;  /* 0x000000ffff027224 */ /* 0x000fe400078e000a */
[----:B------:R-:W-:Y:S02]  /*0ae0*/  IMAD.MOV.U32 R8, RZ, RZ, R13 ;  /* 0x000000ffff087224 */ /* 0x000fe400078e000d */
[----:B------:R-:W-:-:S05]  /*0af0*/  IMAD.MOV.U32 R3, RZ, RZ, R11 ;  /* 0x000000ffff037224 */ /* 0x000fca00078e000b */
        /* <DEDUP_REMOVED lines=15> */
.L_x_253:
[----:B------:R-:W-:Y:S05]  /*0bf0*/  BSYNC.RECONVERGENT B2 ;  /* 0x0000000000027941 */ /* 0x000fea0003800200 */
.L_x_252:
[C---:B------:R-:W-:Y:S02]  /*0c00*/  VIADD R10, R20.reuse, 0x200 ;  /* 0x00000200140a7836 */ /* 0x040fe40000000000 */
[----:B------:R-:W-:-:S03]  /*0c10*/  VIADD R20, R20, 0x400 ;  /* 0x0000040014147836 */ /* 0x000fc60000000000 */
[----:B------:R-:W-:-:S13]  /*0c20*/  ISETP.GE.AND P0, PT, R10, UR5, PT ;  /* 0x000000050a007c0c */ /* 0x000fda000bf06270 */
[----:B------:R-:W-:Y:S05]  /*0c30*/  @!P0 BRA `(.L_x_254) ;  /* 0xfffffff800508947 */ /* 0x000fea000383ffff */
.L_x_240:
[----:B------:R-:W-:Y:S05]  /*0c40*/  BSYNC.RECONVERGENT B1 ;  /* 0x0000000000017941 */ /* 0x000fea0003800200 */
.L_x_239:
[----:B------:R-:W0:Y:S02]  /*0c50*/  LDCU UR6, c[0x0][0x398] ;  /* 0x00007300ff0677ac */ /* 0x000e240008000800 */
[----:B0-----:R-:W-:-:S09]  /*0c60*/  UISETP.GE.AND UP0, UPT, UR6, 0x100, UPT ;  /* 0x000001000600788c */ /* 0x001fd2000bf06270 */
[----:B------:R-:W-:Y:S05]  /*0c70*/  BRA.U !UP0, `(.L_x_255) ;  /* 0x0000001508507547 */ /* 0x000fea000b800000 */
        /* <DEDUP_REMOVED lines=32> */
.L_x_257:
[----:B------:R-:W-:Y:S05]  /*0e80*/  BSYNC.RECONVERGENT B1 ;  /* 0x0000000000017941 */ /* 0x000fea0003800200 */
.L_x_256:
        /* <DEDUP_REMOVED lines=31> */
.L_x_259:
[----:B------:R-:W-:Y:S05]  /*1080*/  BSYNC.RECONVERGENT B1 ;  /* 0x0000000000017941 */ /* 0x000fea0003800200 */
.L_x_258:
[----:B------:R-:W-:Y:S01]  /*1090*/  ISETP.GT.AND P0, PT, R10, 0x1b, PT ;  /* 0x0000001b0a00780c */ /* 0x000fe20003f04270 */
[----:B-1----:R1:W1:Y:S01]  /*10a0*/  SHFL.DOWN PT, R6, R2, 0x4, 0x1f ;  /* 0x08801f0002067f89 */ /* 0x00226200000e0000 */
[----:B------:R-:W-:Y:S01]  /*10b0*/  BSSY.RECONVERGENT B1, `(.L_x_260) ;  /* 0x000001d000017945 */ /* 0x000fe20003800200 */
[----:B0-----:R-:W-:Y:S02]  /*10c0*/  IMAD.MOV.U32 R11, RZ, RZ, R8 ;  /* 0x000000ffff0b7224 */ /* 0x001fe400078e0008 */
[----:B--2---:R0:W2:Y:S01]  /*10d0*/  SHFL.DOWN PT, R7, R3, 0x4, 0x1f ;  /* 0x08801f0003077f89 */ /* 0x0040a200000e0000 */
[----:B------:R-:W-:Y:S02]  /*10e0*/  IMAD.MOV.U32 R12, RZ, RZ, R9 ;  /* 0x000000ffff0c7224 */ /* 0x000fe400078e0009 */
[----:B------:R-:W-:Y:S01]  /*10f0*/  IMAD.MOV.U32 R4, RZ, RZ, R2 ;  /* 0x000000ffff047224 */ /* 0x000fe200078e0002 */
[----:B----4-:R0:W4:Y:S01]  /*1100*/  SHFL.DOWN PT, R13, R8, 0x4, 0x1f ;  /* 0x08801f00080d7f89 */ /* 0x01012200000e0000 */
[----:B------:R-:W-:-:S03]  /*1110*/  IMAD.MOV.U32 R5, RZ, RZ, R3 ;  /* 0x000000ffff057224 */ /* 0x000fc600078e0003 */
[----:B---3--:R0:W3:Y:S01]  /*1120*/  SHFL.DOWN PT, R14, R9, 0x4, 0x1f ;  /* 0x08801f00090e7f89 */ /* 0x0080e200000e0000 */
[----:B------:R-:W-:Y:S05]  /*1130*/  @P0 BRA `(.L_x_261) ;  /* 0x0000000000500947 */ /* 0x000fea0003800000 */
[----:B-12---:R-:W-:Y:S01]  /*1140*/  DSETP.GEU.AND P0, PT, |R2|, |R6|, PT ;  /* 0x400000060200722a */ /* 0x006fe20003f0e200 */
[----:B----4-:R-:W-:Y:S02]  /*1150*/  IMAD.MOV.U32 R11, RZ, RZ, R13 ;  /* 0x000000ffff0b7224 */ /* 0x010fe400078e000d */
        /* <DEDUP_REMOVED lines=18> */
.L_x_261:
[----:B------:R-:W-:Y:S05]  /*1280*/  BSYNC.RECONVERGENT B1 ;  /* 0x0000000000017941 */ /* 0x000fea0003800200 */
.L_x_260:
        /* <DEDUP_REMOVED lines=31> */
.L_x_263:
[----:B------:R-:W-:Y:S05]  /*1480*/  BSYNC.RECONVERGENT B1 ;  /* 0x0000000000017941 */ /* 0x000fea0003800200 */
.L_x_262:
[----:B------:R-:W-:Y:S01]  /*1490*/  ISETP.GT.AND P0, PT, R10, 0xf, PT ;  /* 0x0000000f0a00780c */ /* 0x000fe20003f04270 */
[----:B-1----:R1:W1:Y:S01]  /*14a0*/  SHFL.DOWN PT, R4, R2, 0x10, 0x1f ;  /* 0x0a001f0002047f89 */ /* 0x00226200000e0000 */
[----:B------:R-:W-:Y:S01]  /*14b0*/  BSSY.RECONVERGENT B1, `(.L_x_264) ;  /* 0x000001d000017945 */ /* 0x000fe20003800200 */
[----:B---3--:R-:W-:Y:S01]  /*14c0*/  MOV R14, R8 ;  /* 0x00000008000e7202 */ /* 0x008fe20000000f00 */
[----:B------:R-:W-:Y:S01]  /*14d0*/  IMAD.MOV.U32 R15, RZ, RZ, R9 ;  /* 0x000000ffff0f7224 */ /* 0x000fe200078e0009 */
[----:B0-----:R0:W3:Y:S01]  /*14e0*/  SHFL.DOWN PT, R5, R3, 0x10, 0x1f ;  /* 0x0a001f0003057f89 */ /* 0x0010e200000e0000 */
[----:B------:R-:W-:Y:S02]  /*14f0*/  IMAD.MOV.U32 R12, RZ, RZ, R2 ;  /* 0x000000ffff0c7224 */ /* 0x000fe400078e0002 */
[----:B----4-:R-:W-:Y:S01]  /*1500*/  IMAD.MOV.U32 R13, RZ, RZ, R3 ;  /* 0x000000ffff0d7224 */ /* 0x010fe200078e0003 */
[----:B--2---:R0:W2:Y:S04]  /*1510*/  SHFL.DOWN PT, R7, R8, 0x10, 0x1f ;  /* 0x0a001f0008077f89 */ /* 0x0040a800000e0000 */
[----:B------:R0:W4:Y:S01]  /*1520*/  SHFL.DOWN PT, R6, R9, 0x10, 0x1f ;  /* 0x0a001f0009067f89 */ /* 0x00012200000e0000 */
        /* <DEDUP_REMOVED lines=21> */
.L_x_265:
[----:B------:R-:W-:Y:S05]  /*1680*/  BSYNC.RECONVERGENT B1 ;  /* 0x0000000000017941 */ /* 0x000fea0003800200 */
.L_x_264:
        /* <DEDUP_REMOVED lines=11> */
.L_x_267:
[----:B------:R-:W-:Y:S05]  /*1740*/  BSYNC.RECONVERGENT B1 ;  /* 0x0000000000017941 */ /* 0x000fea0003800200 */
.L_x_266:
        /* <DEDUP_REMOVED lines=8> */
[----:B-1234-:R-:W1:Y:S04]  /*17d0*/  LDS.128 R4, [R0+0x20] ;  /* 0x0000200000047984 */ /* 0x01ee680000000c00 */
[----:B------:R2:W3:Y:S04]  /*17e0*/  LDS.64 R2, [R0+0x80] ;  /* 0x0000800000027984 */ /* 0x0004e80000000a00 */
[----:B------:R2:W4:Y:S01]  /*17f0*/  LDS.128 R8, [R0+0x30] ;  /* 0x0000300000087984 */ /* 0x0005220000000c00 */
        /* <DEDUP_REMOVED lines=20> */
.L_x_270:
[----:B------:R-:W-:Y:S05]  /*1940*/  BSYNC.RECONVERGENT B1 ;  /* 0x0000000000017941 */ /* 0x000fea0003800200 */
.L_x_269:
        /* <DEDUP_REMOVED lines=23> */
.L_x_272:
[----:B------:R-:W-:Y:S05]  /*1ac0*/  BSYNC.RECONVERGENT B1 ;  /* 0x0000000000017941 */ /* 0x000fea0003800200 */
.L_x_271:
        /* <DEDUP_REMOVED lines=21> */
.L_x_274:
[----:B------:R-:W-:Y:S05]  /*1c20*/  BSYNC.RECONVERGENT B1 ;  /* 0x0000000000017941 */ /* 0x000fea0003800200 */
.L_x_273:
[----:B------:R0:W1:Y:S01]  /*1c30*/  LDS.128 R8, [R0+0x60] ;  /* 0x0000600000087984 */ /* 0x0000620000000c00 */
[----:B------:R-:W-:Y:S01]  /*1c40*/  DSETP.GEU.AND P0, PT, |R20|, |R14|, PT ;  /* 0x4000000e1400722a */ /* 0x000fe20003f0e200 */
[----:B------:R-:W-:Y:S01]  /*1c50*/  BSSY.RECONVERGENT B1, `(.L_x_275) ;  /* 0x0000015000017945 */ /* 0x000fe20003800200 */
[----:B------:R-:W-:Y:S01]  /*1c60*/  MOV R12, R14 ;  /* 0x0000000e000c7202 */ /* 0x000fe20000000f00 */
        /* <DEDUP_REMOVED lines=19> */
.L_x_276:
[----:B------:R-:W-:Y:S05]  /*1da0*/  BSYNC.RECONVERGENT B1 ;  /* 0x0000000000017941 */ /* 0x000fea0003800200 */
.L_x_275:
        /* <DEDUP_REMOVED lines=21> */
.L_x_278:
[----:B------:R-:W-:Y:S05]  /*1f00*/  BSYNC.RECONVERGENT B1 ;  /* 0x0000000000017941 */ /* 0x000fea0003800200 */
.L_x_277:
        /* <DEDUP_REMOVED lines=21> */
.L_x_280:
[----:B------:R-:W-:Y:S05]  /*2060*/  BSYNC.RECONVERGENT B1 ;  /* 0x0000000000017941 */ /* 0x000fea0003800200 */
.L_x_279:
        /* <DEDUP_REMOVED lines=21> */
.L_x_255:
[----:B------:R-:W0:Y:S01]  /*21c0*/  S2R R4, SR_LANEID ;  /* 0x0000000000047919 */ /* 0x000e220000000000 */
[----:B------:R-:W-:Y:S01]  /*21d0*/  LOP3.LUT R5, R0, 0x3e0, RZ, 0xc0, !PT ;  /* 0x000003e000057812 */ /* 0x000fe200078ec0ff */
[----:B------:R-:W-:Y:S01]  /*21e0*/  BSSY.RECONVERGENT B1, `(.L_x_281) ;  /* 0x0000024000017945 */ /* 0x000fe20003800200 */
[----:B------:R-:W-:Y:S02]  /*21f0*/  IMAD.MOV.U32 R12, RZ, RZ, R9 ;  /* 0x000000ffff0c7224 */ /* 0x000fe400078e0009 */
[----:B------:R-:W-:Y:S02]  /*2200*/  IMAD.MOV.U32 R14, RZ, RZ, R8 ;  /* 0x000000ffff0e7224 */ /* 0x000fe400078e0008 */
[----:B------:R-:W-:Y:S01]  /*2210*/  VIADD R6, R5, 0x20 ;  /* 0x0000002005067836 */ /* 0x000fe20000000000 */
[----:B------:R-:W-:Y:S01]  /*2220*/  LOP3.LUT R5, RZ, R5, RZ, 0x33, !PT ;  /* 0x00000005ff057212 */ /* 0x000fe200078e33ff */
[----:B-----5:R-:W-:-:S03]  /*2230*/  IMAD.MOV.U32 R7, RZ, RZ, R3 ;  /* 0x000000ffff077224 */ /* 0x020fc600078e0003 */
[----:B------:R-:W-:Y:S01]  /*2240*/  ISETP.GT.AND P0, PT, R6, UR6, PT ;  /* 0x0000000606007c0c */ /* 0x000fe2000bf04270 */
[----:B------:R-:W-:Y:S01]  /*2250*/  VIADD R5, R5, UR6 ;  /* 0x0000000605057c36 */ /* 0x000fe20008000000 */
[----:B------:R-:W-:-:S04]  /*2260*/  MOV R6, R2 ;  /* 0x0000000200067202 */ /* 0x000fc80000000f00 */
[----:B------:R-:W-:-:S05]  /*2270*/  SEL R5, R5, 0x1f, P0 ;  /* 0x0000001f05057807 */ /* 0x000fca0000000000 */
[----:B------:R1:W2:Y:S04]  /*2280*/  SHFL.DOWN PT, R10, R2, 0x1, R5 ;  /* 0x08200000020a7989 */ /* 0x0002a800000e0005 */
[----:B------:R1:W3:Y:S04]  /*2290*/  SHFL.DOWN PT, R11, R3, 0x1, R5 ;  /* 0x08200000030b7989 */ /* 0x0002e800000e0005 */
[----:B------:R1:W4:Y:S01]  /*22a0*/  SHFL.DOWN PT, R16, R9, 0x1, R5 ;  /* 0x0820000009107989 */ /* 0x00032200000e0005 */
[----:B0-----:R-:W-:-:S03]  /*22b0*/  ISETP.GE.AND P0, PT, R4, R5, PT ;  /* 0x000000050400720c */ /* 0x001fc60003f06270 */
[----:B------:R1:W0:Y:S10]  /*22c0*/  SHFL.DOWN PT, R13, R8, 0x1, R5 ;  /* 0x08200000080d7989 */ /* 0x00023400000e0005 */
[----:B-1----:R-:W-:Y:S05]  /*22d0*/  @P0 BRA `(.L_x_282) ;  /* 0x0000000000500947 */ /* 0x002fea0003800000 */
[----:B--23--:R-:W-:Y:S01]  /*22e0*/  DSETP.GEU.AND P0, PT, |R2|, |R10|, PT ;  /* 0x4000000a0200722a */ /* 0x00cfe20003f0e200 */
        /* <DEDUP_REMOVED lines=19> */
.L_x_282:
[----:B------:R-:W-:Y:S05]  /*2420*/  BSYNC.RECONVERGENT B1 ;  /* 0x0000000000017941 */ /* 0x000fea0003800200 */
.L_x_281:
[----:B------:R-:W-:Y:S01]  /*2430*/  VIADD R2, R4, 0x2 ;  /* 0x0000000204027836 */ /* 0x000fe20000000000 */
[----:B------:R1:W1:Y:S01]  /*2440*/  SHFL.DOWN PT, R8, R6, 0x2, R5 ;  /* 0x0840000006087989 */ /* 0x00026200000e0005 */
[----:B------:R-:W-:Y:S01]  /*2450*/  BSSY.RECONVERGENT B1, `(.L_x_283) ;  /* 0x000001e000017945 */ /* 0x000fe20003800200 */
[----:B--2---:R-:W-:Y:S02]  /*2460*/  IMAD.MOV.U32 R10, RZ, RZ, R12 ;  /* 0x000000ffff0a7224 */ /* 0x004fe400078e000c */
[----:B------:R-:W-:Y:S01]  /*2470*/  ISETP.GT.AND P0, PT, R2, R5, PT ;  /* 0x000000050200720c */ /* 0x000fe20003f04270 */
[----:B------:R2:W1:Y:S01]  /*2480*/  SHFL.DOWN PT, R9, R7, 0x2, R5 ;  /* 0x0840000007097989 */ /* 0x00046200000e0005 */
[----:B----4-:R-:W-:Y:S02]  /*2490*/  IMAD.MOV.U32 R16, RZ, RZ, R14 ;  /* 0x000000ffff107224 */ /* 0x010fe400078e000e */
[----:B------:R-:W-:Y:S01]  /*24a0*/  IMAD.MOV.U32 R2, RZ, RZ, R6 ;  /* 0x000000ffff027224 */ /* 0x000fe200078e0006 */
[----:B---3--:R2:W3:Y:S01]  /*24b0*/  SHFL.DOWN PT, R11, R12, 0x2, R5 ;  /* 0x084000000c0b7989 */ /* 0x0084e200000e0005 */
[----:B------:R-:W-:-:S03]  /*24c0*/  IMAD.MOV.U32 R3, RZ, RZ, R7 ;  /* 0x000000ffff037224 */ /* 0x000fc600078e0007 */
[----:B0-----:R2:W0:Y:S04]  /*24d0*/  SHFL.DOWN PT, R13, R14, 0x2, R5 ;  /* 0x084000000e0d7989 */ /* 0x00142800000e0005 */
        /* <DEDUP_REMOVED lines=21> */
.L_x_284:
[----:B------:R-:W-:Y:S05]  /*2630*/  BSYNC.RECONVERGENT B1 ;  /* 0x0000000000017941 */ /* 0x000fea0003800200 */
.L_x_283:
[----:B-1----:R-:W-:Y:S01]  /*2640*/  VIADD R6, R4, 0x4 ;  /* 0x0000000404067836 */ /* 0x002fe20000000000 */
[----:B------:R1:W4:Y:S01]  /*2650*/  SHFL.DOWN PT, R8, R2, 0x4, R5 ;  /* 0x0880000002087989 */ /* 0x00032200000e0005 */
[----:B------:R-:W-:Y:S01]  /*2660*/  BSSY.RECONVERGENT B1, `(.L_x_285) ;  /* 0x000001e000017945 */ /* 0x000fe20003800200 */
[----:B--2---:R-:W-:Y:S02]  /*2670*/  IMAD.MOV.U32 R12, RZ, RZ, R10 ;  /* 0x000000ffff0c7224 */ /* 0x004fe400078e000a */
[----:B------:R-:W-:Y:S01]  /*2680*/  ISETP.GT.AND P0, PT, R6, R5, PT ;  /* 0x000000050600720c */ /* 0x000fe20003f04270 */
[----:B------:R1:W2:Y:S01]  /*2690*/  SHFL.DOWN PT, R9, R3, 0x4, R5 ;  /* 0x0880000003097989 */ /* 0x0002a200000e0005 */
[----:B------:R-:W-:Y:S02]  /*26a0*/  IMAD.MOV.U32 R14, RZ, RZ, R16 ;  /* 0x000000ffff0e7224 */ /* 0x000fe400078e0010 */
[----:B------:R-:W-:Y:S01]  /*26b0*/  IMAD.MOV.U32 R6, RZ, RZ, R2 ;  /* 0x000000ffff067224 */ /* 0x000fe200078e0002 */
[----:B---3--:R1:W3:Y:S01]  /*26c0*/  SHFL.DOWN PT, R11, R10, 0x4, R5 ;  /* 0x088000000a0b7989 */ /* 0x0082e200000e0005 */
[----:B------:R-:W-:-:S03]  /*26d0*/  IMAD.MOV.U32 R7, RZ, RZ, R3 ;  /* 0x000000ffff077224 */ /* 0x000fc600078e0003 */
[----:B0-----:R1:W0:Y:S04]  /*26e0*/  SHFL.DOWN PT, R13, R16, 0x4, R5 ;  /* 0x08800000100d7989 */ /* 0x00122800000e0005 */
[----:B------:R-:W-:Y:S05]  /*26f0*/  @P0 BRA `(.L_x_286) ;  /* 0x0000000000500947 */ /* 0x000fea0003800000 */
[----:B--2-4-:R-:W-:Y:S01]  /*2700*/  DSETP.GEU.AND P0, PT, |R2|, |R8|, PT ;  /* 0x400000080200722a */ /* 0x014fe20003f0e200 */
        /* <DEDUP_REMOVED lines=19> */
.L_x_286:
[----:B------:R-:W-:Y:S05]  /*2840*/  BSYNC.RECONVERGENT B1 ;  /* 0x0000000000017941 */ /* 0x000fea0003800200 */
.L_x_285:
[----:B-1----:R-:W-:Y:S01]  /*2850*/  IADD3 R2, PT, PT, R4, 0x8, RZ ;  /* 0x0000000804027810 */ /* 0x002fe20007ffe0ff */
[----:B----4-:R1:W4:Y:S01]  /*2860*/  SHFL.DOWN PT, R8, R6, 0x8, R5 ;  /* 0x0900000006087989 */ /* 0x01032200000e0005 */
[----:B------:R-:W-:Y:S01]  /*2870*/  BSSY.RECONVERGENT B1, `(.L_x_287) ;  /* 0x000001e000017945 */ /* 0x000fe20003800200 */
[----:B------:R-:W-:Y:S01]  /*2880*/  IMAD.MOV.U32 R10, RZ, RZ, R12 ;  /* 0x000000ffff0a7224 */ /* 0x000fe200078e000c */
[----:B------:R-:W-:Y:S01]  /*2890*/  ISETP.GT.AND P0, PT, R2, R5, PT ;  /* 0x000000050200720c */ /* 0x000fe20003f04270 */
[----:B--2---:R1:W2:Y:S01]  /*28a0*/  SHFL.DOWN PT, R9, R7, 0x8, R5 ;  /* 0x0900000007097989 */ /* 0x0042a200000e0005 */
        /* <DEDUP_REMOVED lines=26> */
.L_x_288:
[----:B------:R-:W-:Y:S05]  /*2a50*/  BSYNC.RECONVERGENT B1 ;  /* 0x0000000000017941 */ /* 0x000fea0003800200 */
.L_x_287:
[----:B----4-:R-:W-:Y:S01]  /*2a60*/  VIADD R8, R4, 0x10 ;  /* 0x0000001004087836 */ /* 0x010fe20000000000 */
[----:B-1----:R1:W4:Y:S01]  /*2a70*/  SHFL.DOWN PT, R6, R2, 0x10, R5 ;  /* 0x0a00000002067989 */ /* 0x00232200000e0005 */
[----:B------:R-:W-:Y:S01]  /*2a80*/  BSSY.RECONVERGENT B1, `(.L_x_289) ;  /* 0x000001e000017945 */ /* 0x000fe20003800200 */
[----:B------:R-:W-:Y:S02]  /*2a90*/  IMAD.MOV.U32 R14, RZ, RZ, R10 ;  /* 0x000000ffff0e7224 */ /* 0x000fe400078e000a */
[----:B------:R-:W-:Y:S01]  /*2aa0*/  ISETP.GT.AND P0, PT, R8, R5, PT ;  /* 0x000000050800720c */ /* 0x000fe20003f04270 */
[----:B------:R1:W1:Y:S01]  /*2ab0*/  SHFL.DOWN PT, R7, R3, 0x10, R5 ;  /* 0x0a00000003077989 */ /* 0x00026200000e0005 */
[----:B------:R-:W-:Y:S02]  /*2ac0*/  IMAD.MOV.U32 R15, RZ, RZ, R16 ;  /* 0x000000ffff0f7224 */ /* 0x000fe400078e0010 */
[----:B------:R-:W-:Y:S01]  /*2ad0*/  IMAD.MOV.U32 R12, RZ, RZ, R2 ;  /* 0x000000ffff0c7224 */ /* 0x000fe200078e0002 */
[----:B--2---:R2:W1:Y:S01]  /*2ae0*/  SHFL.DOWN PT, R9, R10, 0x10, R5 ;  /* 0x0a0000000a097989 */ /* 0x00446200000e0005 */
[----:B0-----:R-:W-:-:S03]  /*2af0*/  IMAD.MOV.U32 R13, RZ, RZ, R3 ;  /* 0x000000ffff0d7224 */ /* 0x001fc600078e0003 */
[----:B---3--:R2:W0:Y:S04]  /*2b00*/  SHFL.DOWN PT, R11, R16, 0x10, R5 ;  /* 0x0a000000100b7989 */ /* 0x00842800000e0005 */
[----:B------:R-:W-:Y:S05]  /*2b10*/  @P0 BRA `(.L_x_290) ;  /* 0x0000000000500947 */ /* 0x000fea0003800000 */
[----:B-1--4-:R-:W-:Y:S01]  /*2b20*/  DSETP.GEU.AND P0, PT, |R2|, |R6|, PT ;  /* 0x400000060200722a */ /* 0x012fe20003f0e200 */
[----:B------:R-:W-:Y:S02]  /*2b30*/  IMAD.MOV.U32 R14, RZ, RZ, R9 ;  /* 0x000000ffff0e7224 */ /* 0x000fe400078e0009 */
        /* <DEDUP_REMOVED lines=18> */
.L_x_290:
[----:B------:R-:W-:Y:S05]  /*2c60*/  BSYNC.RECONVERGENT B1 ;  /* 0x0000000000017941 */ /* 0x000fea0003800200 */
.L_x_289:
[----:B------:R-:W-:Y:S01]  /*2c70*/  ISETP.NE.AND P0, PT, R4, RZ, PT ;  /* 0x000000ff0400720c */ /* 0x000fe20003f05270 */
[----:B------:R-:W-:-:S12]  /*2c80*/  BSSY.RECONVERGENT B1, `(.L_x_291) ;  /* 0x000000a000017945 */ /* 0x000fd80003800200 */
[----:B------:R-:W-:Y:S05]  /*2c90*/  @P0 BRA `(.L_x_292) ;  /* 0x0000000000200947 */ /* 0x000fea0003800000 */
[----:B------:R-:W3:Y:S01]  /*2ca0*/  S2R R4, SR_CgaCtaId ;  /* 0x0000000000047919 */ /* 0x000ee20000008800 */
[----:B-1----:R-:W-:Y:S02]  /*2cb0*/  MOV R3, 0x400 ;  /* 0x0000040000037802 */ /* 0x002fe40000000f00 */
[----:B------:R-:W-:-:S04]  /*2cc0*/  SHF.R.U32.HI R2, RZ, 0x1, R0 ;  /* 0x00000001ff027819 */ /* 0x000fc80000011600 */
[----:B------:R-:W-:Y:S02]  /*2cd0*/  LOP3.LUT R2, R2, 0x1f0, RZ, 0xc0, !PT ;  /* 0x000001f002027812 */ /* 0x000fe400078ec0ff */
[----:B---3--:R-:W-:-:S05]  /*2ce0*/  LEA R3, R4, R3, 0x18 ;  /* 0x0000000304037211 */ /* 0x008fca00078ec0ff */
[----:B------:R-:W-:-:S05]  /*2cf0*/  IMAD.IADD R3, R2, 0x1, R3 ;  /* 0x0000000102037824 */ /* 0x000fca00078e0203 */
[----:B------:R3:W-:Y:S04]  /*2d00*/  STS.64 [R3+0x10], R14 ;  /* 0x0000100e03007388 */ /* 0x0007e80000000a00 */
[----:B------:R3:W-:Y:S02]  /*2d10*/  STS.64 [R3+0x8], R12 ;  /* 0x0000080c03007388 */ /* 0x0007e40000000a00 */
.L_x_292:
[----:B------:R-:W-:Y:S05]  /*2d20*/  BSYNC.RECONVERGENT B1 ;  /* 0x0000000000017941 */ /* 0x000fea0003800200 */
.L_x_291:
[----:B------:R-:W-:Y:S01]  /*2d30*/  BAR.SYNC.DEFER_BLOCKING 0x0 ;  /* 0x0000000000007b1d */ /* 0x000fe20000010000 */
[----:B------:R-:W-:-:S13]  /*2d40*/  ISETP.NE.AND P1, PT, R0, RZ, PT ;  /* 0x000000ff0000720c */ /* 0x000fda0003f25270 */
[----:B------:R-:W-:Y:S05]  /*2d50*/  @P1 BRA `(.L_x_268) ;  /* 0x0000003400b81947 */ /* 0x000fea0003800000 */
[----:B------:R-:W-:Y:S01]  /*2d60*/  UISETP.GE.AND UP0, UPT, UR6, 0x21, UPT ;  /* 0x000000210600788c */ /* 0x000fe2000bf06270 */
[----:B0-----:R-:W-:Y:S02]  /*2d70*/  IMAD.MOV.U32 R11, RZ, RZ, R14 ;  /* 0x000000ffff0b7224 */ /* 0x001fe400078e000e */
[----:B------:R-:W-:Y:S02]  /*2d80*/  IMAD.MOV.U32 R8, RZ, RZ, R15 ;  /* 0x000000ffff087224 */ /* 0x000fe400078e000f */
[----:B-1----:R-:W-:Y:S02]  /*2d90*/  IMAD.MOV.U32 R2, RZ, RZ, R12 ;  /* 0x000000ffff027224 */ /* 0x002fe400078e000c */
[----:B---3--:R-:W-:Y:S02]  /*2da0*/  IMAD.MOV.U32 R3, RZ, RZ, R13 ;  /* 0x000000ffff037224 */ /* 0x008fe400078e000d */
[----:B------:R-:W-:Y:S05]  /*2db0*/  BRA.U !UP0, `(.L_x_293) ;  /* 0x00000001086c7547 */ /* 0x000fea000b800000 */
[----:B------:R-:W0:Y:S01]  /*2dc0*/  S2UR UR5, SR_CgaCtaId ;  /* 0x00000000000579c3 */ /* 0x000e220000008800 */
[----:B------:R-:W-:Y:S01]  /*2dd0*/  UMOV UR4, 0x400 ;  /* 0x0000040000047882 */ /* 0x000fe20000000000 */
[----:B------:R-:W-:Y:S01]  /*2de0*/  BSSY.RECONVERGENT B1, `(.L_x_293) ;  /* 0x0000018000017945 */ /* 0x000fe20003800200 */
[----:B0-----:R-:W-:-:S09]  /*2df0*/  ULEA UR4, UR5, UR4, 0x18 ;  /* 0x0000000405047291 */ /* 0x001fd2000f8ec0ff */
[----:B--2---:R-:W0:Y:S04]  /*2e00*/  LDS.64 R4, [UR4+0x18] ;  /* 0x00001804ff047984 */ /* 0x004e280008000a00 */
        /* <DEDUP_REMOVED lines=21> */
.L_x_294:
[----:B------:R-:W-:Y:S05]  /*2f60*/  BSYNC.RECONVERGENT B1 ;  /* 0x0000000000017941 */ /* 0x000fea0003800200 */
.L_x_293:
[----:B------:R-:W-:Y:S01]  /*2f70*/  UISETP.GE.AND UP0, UPT, UR6, 0x41, UPT ;  /* 0x000000410600788c */ /* 0x000fe2000bf06270 */
[----:B------:R-:W-:Y:S02]  /*2f80*/  IMAD.MOV.U32 R9, RZ, RZ, R11 ;  /* 0x000000ffff097224 */ /* 0x000fe400078e000b */
[----:B------:R-:W-:Y:S02]  /*2f90*/  IMAD.MOV.U32 R0, RZ, RZ, R8 ;  /* 0x000000ffff007224 */ /* 0x000fe400078e0008 */
[----:B------:R-:W-:Y:S02]  /*2fa0*/  IMAD.MOV.U32 R4, RZ, RZ, R2 ;  /* 0x000000ffff047224 */ /* 0x000fe400078e0002 */
[----:B--2---:R-:W-:Y:S02]  /*2fb0*/  IMAD.MOV.U32 R5, RZ, RZ, R3 ;  /* 0x000000ffff057224 */ /* 0x004fe400078e0003 */
[----:B------:R-:W-:Y:S05]  /*2fc0*/  BRA.U !UP0, `(.L_x_295) ;  /* 0x00000001086c7547 */ /* 0x000fea000b800000 */
[----:B------:R-:W0:Y:S01]  /*2fd0*/  S2UR UR5, SR_CgaCtaId ;  /* 0x00000000000579c3 */ /* 0x000e220000008800 */
[----:B------:R-:W-:Y:S01]  /*2fe0*/  UMOV UR4, 0x400 ;  /* 0x0000040000047882 */ /* 0x000fe20000000000 */
[----:B------:R-:W-:Y:S01]  /*2ff0*/  BSSY.RECONVERGENT B1, `(.L_x_295) ;  /* 0x0000018000017945 */ /* 0x000fe20003800200 */
[----:B0-----:R-:W-:-:S09]  /*3000*/  ULEA UR4, UR5, UR4, 0x18 ;  /* 0x0000000405047291 */ /* 0x001fd2000f8ec0ff */
[----:B----4-:R-:W0:Y:S04]  /*3010*/  LDS.64 R6, [UR4+0x28] ;  /* 0x00002804ff067984 */ /* 0x010e280008000a00 */
        /* <DEDUP_REMOVED lines=21> */
.L_x_296:
[----:B------:R-:W-:Y:S05]  /*3170*/  BSYNC.RECONVERGENT B1 ;  /* 0x0000000000017941 */ /* 0x000fea0003800200 */
.L_x_295:
        /* <DEDUP_REMOVED lines=32> */
.L_x_298:
[----:B------:R-:W-:Y:S05]  /*3380*/  BSYNC.RECONVERGENT B1 ;  /* 0x0000000000017941 */ /* 0x000fea0003800200 */
.L_x_297:
        /* <DEDUP_REMOVED lines=32> */
.L_x_300:
[----:B------:R-:W-:Y:S05]  /*3590*/  BSYNC.RECONVERGENT B1 ;  /* 0x0000000000017941 */ /* 0x000fea0003800200 */
.L_x_299:
        /* <DEDUP_REMOVED lines=32> */
.L_x_302:
[----:B------:R-:W-:Y:S05]  /*37a0*/  BSYNC.RECONVERGENT B1 ;  /* 0x0000000000017941 */ /* 0x000fea0003800200 */
.L_x_301:
        /* <DEDUP_REMOVED lines=32> */
.L_x_304:
[----:B------:R-:W-:Y:S05]  /*39b0*/  BSYNC.RECONVERGENT B1 ;  /* 0x0000000000017941 */ /* 0x000fea0003800200 */
.L_x_303:
        /* <DEDUP_REMOVED lines=32> */
.L_x_236:
[----:B------:R-:W1:Y:S01]  /*3bc0*/  S2R R0, SR_TID.X ;  /* 0x0000000000007919 */ /* 0x000e620000002100 */
[----:B------:R-:W1:Y:S01]  /*3bd0*/  LDC.64 R2, c[0x0][0x380] ;  /* 0x0000e000ff027b82 */ /* 0x000e620000000a00 */
[----:B------:R-:W2:Y:S01]  /*3be0*/  LDCU.64 UR6, c[0x0][0x388] ;  /* 0x00007100ff0677ac */ /* 0x000ea20008000a00 */
[----:B-1----:R-:W-:-:S05]  /*3bf0*/  IMAD.WIDE.U32 R2, R0, 0x8, R2 ;  /* 0x0000000800027825 */ /* 0x002fca00078e0002 */
[----:B0-----:R-:W3:Y:S04]  /*3c00*/  LDG.E.64 R4, desc[UR8][R2.64] ;  /* 0x0000000802047981 */ /* 0x001ee8000c1e1b00 */
[----:B------:R-:W3:Y:S04]  /*3c10*/  LDG.E.64 R6, desc[UR8][R2.64+0x800] ;  /* 0x0008000802067981 */ /* 0x000ee8000c1e1b00 */
[----:B------:R-:W4:Y:S04]  /*3c20*/  LDG.E.64 R8, desc[UR8][R2.64+0x1000] ;  /* 0x0010000802087981 */ /* 0x000f28000c1e1b00 */
[----:B------:R-:W5:Y:S04]  /*3c30*/  LDG.E.64 R12, desc[UR8][R2.64+0x1800] ;  /* 0x00180008020c7981 */ /* 0x000f68000c1e1b00 */
[----:B------:R-:W5:Y:S01]  /*3c40*/  LDG.E.64 R10, desc[UR8][R2.64+0x2000] ;  /* 0x00200008020a7981 */ /* 0x000f62000c1e1b00 */
[----:B------:R-:W-:Y:S01]  /*3c50*/  BSSY.RECONVERGENT B1, `(.L_x_305) ;  /* 0x000001c000017945 */ /* 0x000fe20003800200 */
[----:B---3--:R-:W-:-:S06]  /*3c60*/  DSETP.GEU.AND P0, PT, |R4|, |R6|, PT ;  /* 0x400000060400722a */ /* 0x008fcc0003f0e200 */
[----:B------:R-:W-:Y:S02]  /*3c70*/  FSEL R4, R4, R6, P0 ;  /* 0x0000000604047208 */ /* 0x000fe40000000000 */
[----:B------:R-:W-:Y:S01]  /*3c80*/  FSEL R5, R5, R7, P0 ;  /* 0x0000000705057208 */ /* 0x000fe20000000000 */
[C---:B------:R-:W-:Y:S01]  /*3c90*/  VIADD R7, R0.reuse, 0x200 ;  /* 0x0000020000077836 */ /* 0x040fe20000000000 */
[----:B------:R-:W-:-:S04]  /*3ca0*/  LOP3.LUT R6, R0, 0x400, RZ, 0xfc, !PT ;  /* 0x0000040000067812 */ /* 0x000fc800078efcff */
[----:B----4-:R-:W-:Y:S01]  /*3cb0*/  DSETP.GEU.AND P1, PT, |R4|, |R8|, PT ;  /* 0x400000080400722a */ /* 0x010fe20003f2e200 */
[----:B--2---:R-:W-:-:S05]  /*3cc0*/  IADD3 R17, P4, PT, R6, UR6, RZ ;  /* 0x0000000606117c10 */ /* 0x004fca000ff9e0ff */
[----:B------:R-:W-:Y:S01]  /*3cd0*/  FSEL R4, R4, R8, P1 ;  /* 0x0000000804047208 */ /* 0x000fe20000800000 */
[----:B------:R-:W-:Y:S01]  /*3ce0*/  IMAD.X R16, RZ, RZ, UR7, P4 ;  /* 0x00000007ff107e24 */ /* 0x000fe2000a0e06ff */
[----:B------:R-:W-:Y:S01]  /*3cf0*/  FSEL R5, R5, R9, P1 ;  /* 0x0000000905057208 */ /* 0x000fe20000800000 */
[----:B------:R-:W-:-:S05]  /*3d00*/  VIADD R9, R0, 0x100 ;  /* 0x0000010000097836 */ /* 0x000fca0000000000 */
[----:B-----5:R-:W-:Y:S01]  /*3d10*/  DSETP.GEU.AND P2, PT, |R4|, |R12|, PT ;  /* 0x4000000c0400722a */ /* 0x020fe20003f4e200 */
[----:B------:R-:W-:-:S05]  /*3d20*/  @P1 SEL R7, R0, R9, P0 ;  /* 0x0000000900071207 */ /* 0x000fca0000000000 */
[----:B------:R-:W-:Y:S02]  /*3d30*/  FSEL R4, R4, R12, P2 ;  /* 0x0000000c04047208 */ /* 0x000fe40001000000 */
[----:B------:R-:W-:-:S06]  /*3d40*/  FSEL R5, R5, R13, P2 ;  /* 0x0000000d05057208 */ /* 0x000fcc0001000000 */
[----:B------:R-:W-:Y:S01]  /*3d50*/  DSETP.GEU.AND P3, PT, |R4|, |R10|, PT ;  /* 0x4000000a0400722a */ /* 0x000fe20003f6e200 */
[----:B------:R-:W-:-:S13]  /*3d60*/  @!P2 VIADD R7, R0, 0x300 ;  /* 0x000003000007a836 */ /* 0x000fda0000000000 */
[----:B------:R-:W-:Y:S05]  /*3d70*/  @!P3 BRA `(.L_x_306) ;  /* 0x000000000024b947 */ /* 0x000fea0003800000 */
[C---:B------:R-:W-:Y:S02]  /*3d80*/  ISETP.GE.U32.AND P0, PT, R7.reuse, R6, PT ;  /* 0x000000060700720c */ /* 0x040fe40003f06070 */
[----:B------:R-:W-:Y:S02]  /*3d90*/  IADD3 R6, P1, PT, R7, UR6, RZ ;  /* 0x0000000607067c10 */ /* 0x000fe4000ff3e0ff */
[----:B------:R-:W-:-:S03]  /*3da0*/  ISETP.GE.U32.AND.EX P0, PT, RZ, RZ, PT, P0 ;  /* 0x000000ffff00720c */ /* 0x000fc60003f06100 */
[----:B------:R-:W-:-:S10]  /*3db0*/  IMAD.X R7, RZ, RZ, UR7, P1 ;  /* 0x00000007ff077e24 */ /* 0x000fd400088e06ff */
[----:B------:R-:W-:-:S06]  /*3dc0*/  DSETP.LT.OR P0, PT, |R10|, |R4|, !P0 ;  /* 0x400000040a00722a */ /* 0x000fcc0004701600 */
[----:B------:R-:W-:Y:S02]  /*3dd0*/  FSEL R10, R4, R10, P0 ;  /* 0x0000000a040a7208 */ /* 0x000fe40000000000 */
[----:B------:R-:W-:Y:S02]  /*3de0*/  FSEL R11, R5, R11, P0 ;  /* 0x0000000b050b7208 */ /* 0x000fe40000000000 */
[----:B------:R-:W-:Y:S02]  /*3df0*/  SEL R17, R6, R17, P0 ;  /* 0x0000001106117207 */ /* 0x000fe40000000000 */
[----:B------:R-:W-:-:S07]  /*3e00*/  SEL R16, R7, R16, P0 ;  /* 0x0000001007107207 */ /* 0x000fce0000000000 */
.L_x_306:
[----:B------:R-:W-:Y:S05]  /*3e10*/  BSYNC.RECONVERGENT B1 ;  /* 0x0000000000017941 */ /* 0x000fea0003800200 */
.L_x_305:
[----:B------:R-:W-:Y:S01]  /*3e20*/  UISETP.GE.U32.AND UP0, UPT, UR4, 0xa00, UPT ;  /* 0x00000a000400788c */ /* 0x000fe2000bf06070 */
[----:B------:R-:W-:Y:S02]  /*3e30*/  IMAD.MOV.U32 R19, RZ, RZ, 0x500 ;  /* 0x00000500ff137424 */ /* 0x000fe400078e00ff */
[----:B------:R-:W-:Y:S01]  /*3e40*/  IMAD.MOV.U32 R18, RZ, RZ, RZ ;  /* 0x000000ffff127224 */ /* 0x000fe200078e00ff */
[----:B------:R-:W-:-:S09]  /*3e50*/  UISETP.GE.U32.AND.EX UP0, UPT, UR5, URZ, UPT, UP0 ;  /* 0x000000ff0500728c */ /* 0x000fd2000bf06100 */
[----:B------:R-:W-:Y:S05]  /*3e60*/  BRA.U !UP0, `(.L_x_307) ;  /* 0x0000000508587547 */ /* 0x000fea000b800000 */
[----:B------:R-:W-:Y:S01]  /*3e70*/  IMAD.MOV.U32 R12, RZ, RZ, R10 ;  /* 0x000000ffff0c7224 */ /* 0x000fe200078e000a */
[----:B------:R-:W0:Y:S01]  /*3e80*/  LDCU.64 UR6, c[0x0][0x388] ;  /* 0x00007100ff0677ac */ /* 0x000e220008000a00 */
[----:B------:R-:W-:Y:S02]  /*3e90*/  IMAD.MOV.U32 R13, RZ, RZ, R11 ;  /* 0x000000ffff0d7224 */ /* 0x000fe400078e000b */
[----:B------:R-:W-:Y:S01]  /*3ea0*/  IMAD.MOV.U32 R21, RZ, RZ, 0x500 ;  /* 0x00000500ff157424 */ /* 0x000fe200078e00ff */
[----:B------:R-:W1:Y:S01]  /*3eb0*/  LDCU.64 UR4, c[0x0][0x398] ;  /* 0x00007300ff0477ac */ /* 0x000e620008000a00 */
[----:B------:R-:W-:-:S07]  /*3ec0*/  IMAD.MOV.U32 R19, RZ, RZ, RZ ;  /* 0x000000ffff137224 */ /* 0x000fce00078e00ff */
.L_x_308:
[----:B------:R-:W-:-:S04]  /*3ed0*/  LEA R24, P0, R21, R2, 0x3 ;  /* 0x0000000215187211 */ /* 0x000fc800078018ff */
[----:B------:R-:W-:-:S05]  /*3ee0*/  LEA.HI.X R25, R21, R3, R19, 0x3, P0 ;  /* 0x0000000315197211 */ /* 0x000fca00000f1c13 */
[----:B------:R-:W2:Y:S04]  /*3ef0*/  LDG.E.64 R14, desc[UR8][R24.64] ;  /* 0x00000008180e7981 */ /* 0x000ea8000c1e1b00 */
[----:B------:R-:W3:Y:S04]  /*3f00*/  LDG.E.64 R8, desc[UR8][R24.64+0x800] ;  /* 0x0008000818087981 */ /* 0x000ee8000c1e1b00 */
[----:B------:R-:W4:Y:S04]  /*3f10*/  LDG.E.64 R6, desc[UR8][R24.64+0x1000] ;  /* 0x0010000818067981 */ /* 0x000f28000c1e1b00 */
[----:B------:R-:W5:Y:S04]  /*3f20*/  LDG.E.64 R4, desc[UR8][R24.64+0x1800] ;  /* 0x0018000818047981 */ /* 0x000f68000c1e1b00 */
[----:B------:R-:W5:Y:S01]  /*3f30*/  LDG.E.64 R10, desc[UR8][R24.64+0x2000] ;  /* 0x00200008180a7981 */ /* 0x000f62000c1e1b00 */
[----:B0-----:R-:W-:-:S04]  /*3f40*/  IADD3 R20, P0, P1, R21, UR6, R0 ;  /* 0x0000000615147c10 */ /* 0x001fc8000f91e000 */
[----:B------:R-:W-:Y:S01]  /*3f50*/  IADD3.X R18, PT, PT, R19, UR7, RZ, P0, P1 ;  /* 0x0000000713127c10 */ /* 0x000fe200087e24ff */
[----:B------:R-:W-:-:S04]  /*3f60*/  IMAD.MOV.U32 R22, RZ, RZ, R20 ;  /* 0x000000ffff167224 */ /* 0x000fc800078e0014 */
[----:B------:R-:W-:Y:S01]  /*3f70*/  IMAD.MOV.U32 R23, RZ, RZ, R18 ;  /* 0x000000ffff177224 */ /* 0x000fe200078e0012 */
[----:B--2---:R-:W-:-:S14]  /*3f80*/  DSETP.GEU.AND P2, PT, |R12|, |R14|, PT ;  /* 0x4000000e0c00722a */ /* 0x004fdc0003f4e200 */
[----:B------:R-:W-:-:S04]  /*3f90*/  @P2 ISETP.GE.U32.AND P0, PT, R17, R22, PT ;  /* 0x000000161100220c */ /* 0x000fc80003f06070 */
[----:B------:R-:W-:-:S13]  /*3fa0*/  @P2 ISETP.GE.AND.EX P0, PT, R16, R23, PT, P0 ;  /* 0x000000171000220c */ /* 0x000fda0003f06300 */
[----:B------:R-:W-:-:S06]  /*3fb0*/  @P2 DSETP.LT.OR P0, PT, |R14|, |R12|, !P0 ;  /* 0x4000000c0e00222a */ /* 0x000fcc0004701600 */
[----:B------:R-:W-:Y:S02]  /*3fc0*/  @P2 FSEL R13, R13, R15, P0 ;  /* 0x0000000f0d0d2208 */ /* 0x000fe40000000000 */
[----:B------:R-:W-:Y:S02]  /*3fd0*/  @P2 FSEL R12, R12, R14, P0 ;  /* 0x0000000e0c0c2208 */ /* 0x000fe40000000000 */
[----:B------:R-:W-:Y:S01]  /*3fe0*/  @P2 SEL R22, R17, R22, P0 ;  /* 0x0000001611162207 */ /* 0x000fe20000000000 */
[----:B------:R-:W-:Y:S01]  /*3ff0*/  @P2 IMAD.MOV.U32 R15, RZ, RZ, R13 ;  /* 0x000000ffff0f2224 */ /* 0x000fe200078e000d */
[----:B------:R-:W-:Y:S01]  /*4000*/  IADD3 R13, P3, PT, R20, 0x100, RZ ;  /* 0x00000100140d7810 */ /* 0x000fe20007f7e0ff */
[----:B------:R-:W-:Y:S01]  /*4010*/  @P2 IMAD.MOV.U32 R14, RZ, RZ, R12 ;  /* 0x000000ffff0e2224 */ /* 0x000fe200078e000c */
[----:B------:R-:W-:-:S03]  /*4020*/  @P2 SEL R23, R16, R23, P0 ;  /* 0x0000001710172207 */ /* 0x000fc60000000000 */
[----:B------:R-:W-:Y:S02]  /*4030*/  IMAD.X R16, RZ, RZ, R18, P3 ;  /* 0x000000ffff107224 */ /* 0x000fe400018e0612 */
[----:B---3--:R-:W-:-:S14]  /*4040*/  DSETP.GEU.AND P1, PT, |R14|, |R8|, PT ;  /* 0x400000080e00722a */ /* 0x008fdc0003f2e200 */
        /* <DEDUP_REMOVED lines=11> */
[----:B----4-:R-:W-:-:S14]  /*4100*/  DSETP.GEU.AND P2, PT, |R8|, |R6|, PT ;  /* 0x400000060800722a */ /* 0x010fdc0003f4e200 */
        /* <DEDUP_REMOVED lines=10> */
[----:B------:R-:W-:Y:S01]  /*41b0*/  IMAD.X R9, RZ, RZ, R18, P3 ;  /* 0x000000ffff097224 */ /* 0x000fe200018e0612 */
[----:B------:R-:W-:Y:S01]  /*41c0*/  IADD3 R17, P3, PT, R20, 0x400, RZ ;  /* 0x0000040014117810 */ /* 0x000fe20007f7e0ff */
[----:B-----5:R-:W-:-:S04]  /*41d0*/  DSETP.GEU.AND P1, PT, |R6|, |R4|, PT ;  /* 0x400000040600722a */ /* 0x020fc80003f2e200 */
[----:B------:R-:W-:-:S10]  /*41e0*/  IMAD.X R16, RZ, RZ, R18, P3 ;  /* 0x000000ffff107224 */ /* 0x000fd400018e0612 */
        /* <DEDUP_REMOVED lines=8> */
[----:B------:R-:W-:Y:S01]  /*4270*/  @P1 IMAD.MOV.U32 R5, RZ, RZ, R7 ;  /* 0x000000ffff051224 */ /* 0x000fe200078e0007 */
[C---:B------:R-:W-:Y:S02]  /*4280*/  IADD3 R6, P1, PT, R21.reuse, 0xa00, RZ ;  /* 0x00000a0015067810 */ /* 0x040fe40007f3e0ff */
[----:B------:R-:W-:-:S02]  /*4290*/  IADD3 R21, P3, PT, R21, 0x500, RZ ;  /* 0x0000050015157810 */ /* 0x000fc40007f7e0ff */
[----:B-1----:R-:W-:Y:S01]  /*42a0*/  ISETP.GT.U32.AND P4, PT, R6, UR4, PT ;  /* 0x0000000406007c0c */ /* 0x002fe2000bf84070 */
[----:B------:R-:W-:Y:S01]  /*42b0*/  DSETP.GEU.AND P2, PT, |R4|, |R10|, PT ;  /* 0x4000000a0400722a */ /* 0x000fe20003f4e200 */
[--C-:B------:R-:W-:Y:S02]  /*42c0*/  IMAD.X R6, RZ, RZ, R19.reuse, P1 ;  /* 0x000000ffff067224 */ /* 0x100fe400008e0613 */
[----:B------:R-:W-:-:S03]  /*42d0*/  IMAD.X R18, RZ, RZ, R19, P3 ;  /* 0x000000ffff127224 */ /* 0x000fc600018e0613 */
[----:B------:R-:W-:Y:S01]  /*42e0*/  ISETP.GT.AND.EX P1, PT, R6, UR5, PT, P4 ;  /* 0x0000000506007c0c */ /* 0x000fe2000bf24340 */
[----:B------:R-:W-:-:S07]  /*42f0*/  IMAD.MOV.U32 R19, RZ, RZ, R18 ;  /* 0x000000ffff137224 */ /* 0x000fce00078e0012 */
        /* <DEDUP_REMOVED lines=8> */
[----:B------:R-:W-:Y:S02]  /*4380*/  @P2 IMAD.MOV.U32 R11, RZ, RZ, R5 ;  /* 0x000000ffff0b2224 */ /* 0x000fe400078e0005 */
[----:B------:R-:W-:Y:S02]  /*4390*/  IMAD.MOV.U32 R12, RZ, RZ, R10 ;  /* 0x000000ffff0c7224 */ /* 0x000fe400078e000a */
[----:B------:R-:W-:Y:S01]  /*43a0*/  IMAD.MOV.U32 R13, RZ, RZ, R11 ;  /* 0x000000ffff0d7224 */ /* 0x000fe200078e000b */
[----:B------:R-:W-:Y:S06]  /*43b0*/  @!P1 BRA `(.L_x_308) ;  /* 0xfffffff800c49947 */ /* 0x000fec000383ffff */
[----:B------:R-:W-:-:S07]  /*43c0*/  IMAD.MOV.U32 R19, RZ, RZ, R21 ;  /* 0x000000ffff137224 */ /* 0x000fce00078e0015 */
.L_x_307:
[----:B------:R-:W-:-:S04]  /*43d0*/  ISETP.GE.U32.AND P0, PT, R19, UR4, PT ;  /* 0x0000000413007c0c */ /* 0x000fc8000bf06070 */
[----:B------:R-:W-:-:S13]  /*43e0*/  ISETP.GE.AND.EX P0, PT, R18, UR5, PT, P0 ;  /* 0x0000000512007c0c */ /* 0x000fda000bf06300 */
[----:B------:R-:W-:Y:S05]  /*43f0*/  @P0 BRA `(.L_x_309) ;  /* 0x0000000800c40947 */ /* 0x000fea0003800000 */
[----:B------:R-:W-:Y:S01]  /*4400*/  IADD3 R21, PT, PT, -R19, UR4, RZ ;  /* 0x0000000413157c10 */ /* 0x000fe2000fffe1ff */
[----:B------:R-:W-:Y:S03]  /*4410*/  BSSY.RECONVERGENT B1, `(.L_x_309) ;  /* 0x00000af000017945 */ /* 0x000fe60003800200 */
[----:B------:R-:W-:-:S13]  /*4420*/  ISETP.GE.AND P0, PT, R0, R21, PT ;  /* 0x000000150000720c */ /* 0x000fda0003f06270 */
[----:B------:R-:W-:Y:S05]  /*4430*/  @P0 BRA `(.L_x_310) ;  /* 0x0000000800b00947 */ /* 0x000fea0003800000 */
[-C--:B------:R-:W-:Y:S01]  /*4440*/  LOP3.LUT R6, RZ, R0.reuse, RZ, 0x33, !PT ;  /* 0x00000000ff067212 */ /* 0x080fe200078e33ff */
[----:B------:R-:W-:Y:S01]  /*4450*/  BSSY.RECONVERGENT B2, `(.L_x_311) ;  /* 0x0000036000027945 */ /* 0x000fe20003800200 */
[----:B------:R-:W-:Y:S02]  /*4460*/  MOV R12, R0 ;  /* 0x00000000000c7202 */ /* 0x000fe40000000f00 */
        /* <DEDUP_REMOVED lines=9> */
[----:B------:R-:W-:Y:S02]  /*4500*/  LOP3.LUT R2, R2, 0x3, RZ, 0xc0, !PT ;  /* 0x0000000302027812 */ /* 0x000fe400078ec0ff */
[----:B------:R-:W-:-:S03]  /*4510*/  IADD3 R13, P0, PT, R9, UR6, RZ ;  /* 0x00000006090d7c10 */ /* 0x000fc6000ff1e0ff */
[----:B------:R-:W-:Y:S01]  /*4520*/  IMAD.MOV R7, RZ, RZ, -R2 ;  /* 0x000000ffff077224 */ /* 0x000fe200078e0a02 */
[----:B0-----:R-:W-:-:S04]  /*4530*/  LEA R8, P1, R9, UR10, 0x3 ;  /* 0x0000000a09087c11 */ /* 0x001fc8000f8218ff */
[----:B------:R-:W-:Y:S02]  /*4540*/  LEA.HI.X R9, R9, UR11, R14, 0x3, P1 ;  /* 0x0000000b09097c11 */ /* 0x000fe400088f1c0e */
[----:B------:R-:W-:-:S07]  /*4550*/  IADD3.X R14, PT, PT, R14, UR7, RZ, P0, !PT ;  /* 0x000000070e0e7c10 */ /* 0x000fce00087fe4ff */
.L_x_315:
        /* <DEDUP_REMOVED lines=31> */
.L_x_314:
[----:B------:R-:W-:Y:S05]  /*4750*/  BSYNC.RECONVERGENT B3 ;  /* 0x0000000000037941 */ /* 0x000fea0003800200 */
.L_x_313:
[----:B------:R-:W-:Y:S01]  /*4760*/  IADD3 R13, P0, PT, R13, 0x100, RZ ;  /* 0x000001000d0d7810 */ /* 0x000fe20007f1e0ff */
[----:B------:R-:W-:Y:S02]  /*4770*/  VIADD R12, R12, 0x100 ;  /* 0x000001000c0c7836 */ /* 0x000fe40000000000 */
[----:B------:R-:W-:Y:S02]  /*4780*/  IMAD.X R9, RZ, RZ, R9, P3 ;  /* 0x000000ffff097224 */ /* 0x000fe400018e0609 */
[----:B------:R-:W-:Y:S01]  /*4790*/  IMAD.X R14, RZ, RZ, R14, P0 ;  /* 0x000000ffff0e7224 */ /* 0x000fe200000e060e */
[----:B------:R-:W-:Y:S07]  /*47a0*/  @P2 BRA `(.L_x_315) ;  /* 0xfffffffc006c2947 */ /* 0x000fee000383ffff */
.L_x_312:
[----:B------:R-:W-:Y:S05]  /*47b0*/  BSYNC.RECONVERGENT B2 ;  /* 0x0000000000027941 */ /* 0x000fea0003800200 */
.L_x_311:
[----:B------:R-:W-:-:S13]  /*47c0*/  ISETP.GE.U32.AND P0, PT, R6, 0x300, PT ;  /* 0x000003000600780c */ /* 0x000fda0003f06070 */
[----:B------:R-:W-:Y:S05]  /*47d0*/  @!P0 BRA `(.L_x_310) ;  /* 0x0000000400c88947 */ /* 0x000fea0003800000 */
[----:B------:R-:W0:Y:S01]  /*47e0*/  LDC.64 R8, c[0x0][0x380] ;  /* 0x0000e000ff087b82 */ /* 0x000e220000000a00 */
[----:B------:R-:W-:-:S07]  /*47f0*/  VIADD R20, R12, 0x200 ;  /* 0x000002000c147836 */ /* 0x000fce0000000000 */
[----:B------:R-:W1:Y:S02]  /*4800*/  LDC.64 R6, c[0x0][0x388] ;  /* 0x0000e200ff067b82 */ /* 0x000e640000000a00 */
.L_x_324:
        /* <DEDUP_REMOVED lines=30> */
.L_x_317:
[----:B------:R-:W-:Y:S05]  /*49f0*/  BSYNC.RECONVERGENT B2 ;  /* 0x0000000000027941 */ /* 0x000fea0003800200 */
.L_x_316:
        /* <DEDUP_REMOVED lines=9> */
[----:B------:R-:W-:-:S03]  /*4a90*/  IMAD.MOV.U32 R24, RZ, RZ, R26 ;  /* 0x000000ffff187224 */ /* 0x000fc600078e001a */
[----:B------:R-:W-:Y:S01]  /*4aa0*/  MOV R25, R27 ;  /* 0x0000001b00197202 */ /* 0x000fe20000000f00 */
        /* <DEDUP_REMOVED lines=15> */
.L_x_319:
[----:B------:R-:W-:Y:S05]  /*4ba0*/  BSYNC.RECONVERGENT B2 ;  /* 0x0000000000027941 */ /* 0x000fea0003800200 */
.L_x_318:
[----:B------:R-:W-:Y:S01]  /*4bb0*/  DSETP.GEU.AND P0, PT, |R16|, |R10|, PT ;  /* 0x4000000a1000722a */ /* 0x000fe20003f0e200 */
[CC--:B------:R-:W-:Y:S01]  /*4bc0*/  IADD3 R13, P1, P4, R19.reuse, R6.reuse, R20 ;  /* 0x00000006130d7210 */ /* 0x0c0fe20007c3e014 */
[----:B------:R-:W-:Y:S01]  /*4bd0*/  VIADD R4, R20, 0x100 ;  /* 0x0000010014047836 */ /* 0x000fe20000000000 */
[----:B------:R-:W-:Y:S01]  /*4be0*/  BSSY.RECONVERGENT B2, `(.L_x_320) ;  /* 0x0000016000027945 */ /* 0x000fe20003800200 */
[----:B------:R-:W-:Y:S01]  /*4bf0*/  IMAD.MOV.U32 R2, RZ, RZ, R10 ;  /* 0x000000ffff027224 */ /* 0x000fe200078e000a */
[----:B------:R-:W-:Y:S01]  /*4c00*/  IADD3.X R22, PT, PT, R18, R7, RZ, P1, P4 ;  /* 0x0000000712167210 */ /* 0x000fe20000fe84ff */
[----:B------:R-:W-:Y:S01]  /*4c10*/  IMAD.MOV.U32 R5, RZ, RZ, R13 ;  /* 0x000000ffff057224 */ /* 0x000fe200078e000d */
[----:B------:R-:W-:Y:S01]  /*4c20*/  IADD3 R4, P2, P3, R19, R6, R4 ;  /* 0x0000000613047210 */ /* 0x000fe20007b5e004 */
        /* <DEDUP_REMOVED lines=17> */
.L_x_321:
[----:B------:R-:W-:Y:S05]  /*4d40*/  BSYNC.RECONVERGENT B2 ;  /* 0x0000000000027941 */ /* 0x000fea0003800200 */
.L_x_320:
[----:B------:R-:W-:Y:S01]  /*4d50*/  DSETP.GEU.AND P0, PT, |R2|, |R14|, PT ;  /* 0x4000000e0200722a */ /* 0x000fe20003f0e200 */
[----:B------:R-:W-:Y:S01]  /*4d60*/  IADD3.X R13, PT, PT, R18, R7, RZ, P2, P3 ;  /* 0x00000007120d7210 */ /* 0x000fe200017e64ff */
        /* <DEDUP_REMOVED lines=20> */
.L_x_323:
[----:B------:R-:W-:Y:S05]  /*4eb0*/  BSYNC.RECONVERGENT B2 ;  /* 0x0000000000027941 */ /* 0x000fea0003800200 */
.L_x_322:
[C---:B------:R-:W-:Y:S02]  /*4ec0*/  VIADD R2, R20.reuse, 0x200 ;  /* 0x0000020014027836 */ /* 0x040fe40000000000 */
[----:B------:R-:W-:-:S03]  /*4ed0*/  VIADD R20, R20, 0x400 ;  /* 0x0000040014147836 */ /* 0x000fc60000000000 */
[----:B------:R-:W-:-:S13]  /*4ee0*/  ISETP.GE.AND P0, PT, R2, R21, PT ;  /* 0x000000150200720c */ /* 0x000fda0003f06270 */
[----:B------:R-:W-:Y:S05]  /*4ef0*/  @!P0 BRA `(.L_x_324) ;  /* 0xfffffff800448947 */ /* 0x000fea000383ffff */
.L_x_310:
[----:B------:R-:W-:Y:S05]  /*4f00*/  BSYNC.RECONVERGENT B1 ;  /* 0x0000000000017941 */ /* 0x000fea0003800200 */
.L_x_309:
        /* <DEDUP_REMOVED lines=32> */
.L_x_326:
[----:B------:R-:W-:Y:S05]  /*5110*/  BSYNC.RECONVERGENT B1 ;  /* 0x0000000000017941 */ /* 0x000fea0003800200 */
.L_x_325:
        /* <DEDUP_REMOVED lines=31> */
.L_x_328:
[----:B------:R-:W-:Y:S05]  /*5310*/  BSYNC.RECONVERGENT B1 ;  /* 0x0000000000017941 */ /* 0x000fea0003800200 */
.L_x_327:
        /* <DEDUP_REMOVED lines=31> */
.L_x_330:
[----:B------:R-:W-:Y:S05]  /*5510*/  BSYNC.RECONVERGENT B1 ;  /* 0x0000000000017941 */ /* 0x000fea0003800200 */
.L_x_329:
[----:B------:R-:W-:Y:S01]  /*5520*/  ISETP.GT.AND P0, PT, R8, 0x17, PT ;  /* 0x000000170800780c */ /* 0x000fe20003f04270 */
[----:B-1----:R1:W1:Y:S01]  /*5530*/  SHFL.DOWN PT, R6, R2, 0x8, 0x1f ;  /* 0x09001f0002067f89 */ /* 0x00226200000e0000 */
[----:B------:R-:W-:Y:S01]  /*5540*/  BSSY.RECONVERGENT B1, `(.L_x_331) ;  /* 0x000001d000017945 */ /* 0x000fe20003800200 */
[----:B--2---:R-:W-:Y:S02]  /*5550*/  IMAD.MOV.U32 R9, RZ, RZ, R11 ;  /* 0x000000ffff097224 */ /* 0x004fe400078e000b */
[----:B---3--:R2:W3:Y:S01]  /*5560*/  SHFL.DOWN PT, R7, R3, 0x8, 0x1f ;  /* 0x09001f0003077f89 */ /* 0x0084e200000e0000 */
[----:B------:R-:W-:Y:S02]  /*5570*/  IMAD.MOV.U32 R10, RZ, RZ, R12 ;  /* 0x000000ffff0a7224 */ /* 0x000fe400078e000c */
[----:B------:R-:W-:Y:S01]  /*5580*/  IMAD.MOV.U32 R4, RZ, RZ, R2 ;  /* 0x000000ffff047224 */ /* 0x000fe200078e0002 */
[----:B0-----:R2:W0:Y:S01]  /*5590*/  SHFL.DOWN PT, R14, R11, 0x8, 0x1f ;  /* 0x09001f000b0e7f89 */ /* 0x00142200000e0000 */
[----:B------:R-:W-:-:S03]  /*55a0*/  IMAD.MOV.U32 R5, RZ, RZ, R3 ;  /* 0x000000ffff057224 */ /* 0x000fc600078e0003 */
[----:B----4-:R2:W4:Y:S01]  /*55b0*/  SHFL.DOWN PT, R13, R12, 0x8, 0x1f ;  /* 0x09001f000c0d7f89 */ /* 0x01052200000e0000 */
        /* <DEDUP_REMOVED lines=21> */
.L_x_332:
[----:B------:R-:W-:Y:S05]  /*5710*/  BSYNC.RECONVERGENT B1 ;  /* 0x0000000000017941 */ /* 0x000fea0003800200 */
.L_x_331:
        /* <DEDUP_REMOVED lines=8> */
[----:B----4-:R-:W-:-:S03]  /*57a0*/  IMAD.MOV.U32 R13, RZ, RZ, R5 ;  /* 0x000000ffff0d7224 */ /* 0x010fc600078e0005 */
[----:B---3--:R3:W4:Y:S01]  /*57b0*/  SHFL.DOWN PT, R7, R10, 0x10, 0x1f ;  /* 0x0a001f000a077f89 */ /* 0x00872200000e0000 */
[----:B------:R-:W-:Y:S05]  /*57c0*/  @P0 BRA `(.L_x_334) ;  /* 0x0000000000500947 */ /* 0x000fea0003800000 */
[----:B-12---:R-:W-:Y:S01]  /*57d0*/  DSETP.GEU.AND P0, PT, |R4|, |R2|, PT ;  /* 0x400000020400722a */ /* 0x006fe20003f0e200 */
        /* <DEDUP_REMOVED lines=19> */
.L_x_334:
[----:B------:R-:W-:Y:S05]  /*5910*/  BSYNC.RECONVERGENT B1 ;  /* 0x0000000000017941 */ /* 0x000fea0003800200 */
.L_x_333:
        /* <DEDUP_REMOVED lines=11> */
.L_x_336:
[----:B------:R-:W-:Y:S05]  /*59d0*/  BSYNC.RECONVERGENT B1 ;  /* 0x0000000000017941 */ /* 0x000fea0003800200 */
.L_x_335:
        /* <DEDUP_REMOVED lines=8> */
[----:B0---4-:R-:W0:Y:S04]  /*5a60*/  LDS.128 R4, [R0+0x20] ;  /* 0x0000200000047984 */ /* 0x011e280000000c00 */
[----:B------:R2:W4:Y:S04]  /*5a70*/  LDS.64 R2, [R0+0x80] ;  /* 0x0000800000027984 */ /* 0x0005280000000a00 */
[----:B---3--:R2:W3:Y:S01]  /*5a80*/  LDS.128 R8, [R0+0x30] ;  /* 0x0000300000087984 */ /* 0x0084e20000000c00 */
[----:B-1----:R-:W-:Y:S01]  /*5a90*/  DSETP.GEU.AND P0, PT, |R12|, |R16|, PT ;  /* 0x400000100c00722a */ /* 0x002fe20003f0e200 */
[----:B------:R-:W-:-:S02]  /*5aa0*/  IMAD.MOV.U32 R20, RZ, RZ, R16 ;  /* 0x000000ffff147224 */ /* 0x000fc400078e0010 */
[----:B------:R-:W-:Y:S02]  /*5ab0*/  IMAD.MOV.U32 R21, RZ, RZ, R17 ;  /* 0x000000ffff157224 */ /* 0x000fe400078e0011 */
[----:B0-----:R-:W-:Y:S02]  /*5ac0*/  IMAD.MOV.U32 R23, RZ, RZ, R4 ;  /* 0x000000ffff177224 */ /* 0x001fe400078e0004 */
        /* <DEDUP_REMOVED lines=16> */
.L_x_338:
[----:B------:R-:W-:Y:S05]  /*5bd0*/  BSYNC.RECONVERGENT B1 ;  /* 0x0000000000017941 */ /* 0x000fea0003800200 */
.L_x_337:
        /* <DEDUP_REMOVED lines=23> */
.L_x_340:
[----:B------:R-:W-:Y:S05]  /*5d50*/  BSYNC.RECONVERGENT B1 ;  /* 0x0000000000017941 */ /* 0x000fea0003800200 */
.L_x_339:
        /* <DEDUP_REMOVED lines=21> */
.L_x_342:
[----:B------:R-:W-:Y:S05]  /*5eb0*/  BSYNC.RECONVERGENT B1 ;  /* 0x0000000000017941 */ /* 0x000fea0003800200 */
.L_x_341:
        /* <DEDUP_REMOVED lines=23> */
.L_x_344:
[----:B------:R-:W-:Y:S05]  /*6030*/  BSYNC.RECONVERGENT B1 ;  /* 0x0000000000017941 */ /* 0x000fea0003800200 */
.L_x_343:
        /* <DEDUP_REMOVED lines=21> */
.L_x_346:
[----:B------:R-:W-:Y:S05]  /*6190*/  BSYNC.RECONVERGENT B1 ;  /* 0x0000000000017941 */ /* 0x000fea0003800200 */
.L_x_345:
        /* <DEDUP_REMOVED lines=21> */
.L_x_348:
[----:B------:R-:W-:Y:S05]  /*62f0*/  BSYNC.RECONVERGENT B1 ;  /* 0x0000000000017941 */ /* 0x000fea0003800200 */
.L_x_347:
        /* <DEDUP_REMOVED lines=20> */
.L_x_268:
[----:B------:R-:W-:Y:S05]  /*6440*/  BSYNC.RECONVERGENT B0 ;  /* 0x0000000000007941 */ /* 0x000fea0003800200 */
.L_x_235:
[----:B------:R-:W-:Y:S05]  /*6450*/  @P1 EXIT ;  /* 0x000000000000194d */ /* 0x000fea0003800000 */
[----:B0123--:R-:W0:Y:S02]  /*6460*/  LDC.64 R2, c[0x0][0x390] ;  /* 0x0000e400ff027b82 */ /* 0x00fe240000000a00 */
[----:B0-----:R-:W-:Y:S04]  /*6470*/  STG.E.64 desc[UR8][R2.64], R12 ;  /* 0x0000000c02007986 */ /* 0x001fe8000c101b08 */
[----:B------:R-:W-:Y:S01]  /*6480*/  STG.E.64 desc[UR8][R2.64+0x8], R14 ;  /* 0x0000080e02007986 */ /* 0x000fe2000c101b08 */
[----:B------:R-:W-:Y:S05]  /*6490*/  EXIT ;  /* 0x000000000000794d */ /* 0x000fea0003800000 */
.L_x_349:
        /* <DEDUP_REMOVED lines=14> */
.L_x_741:


//--------------------- .text._ZN6thrust24THRUST_300001_SM_1000_NS8cuda_cub4core6detail13_kernel_agentINS1_8__reduce11ReduceAgentIPN4cuda3std3__45tupleIJdlEEESC_SB_iNS1_9__extrema9arg_max_fIdl7CompareEEEEJSC_SC_iSG_EEEvDpT0_ --------------------------
	.section	.text._ZN6thrust24THRUST_300001_SM_1000_NS8cuda_cub4core6detail13_kernel_agentINS1_8__reduce11ReduceAgentIPN4cuda3std3__45tupleIJdlEEESC_SB_iNS1_9__extrema9arg_max_fIdl7CompareEEEEJSC_SC_iSG_EEEvDpT0_,"ax",@progbits
	.align	128
        .global         _ZN6thrust24THRUST_300001_SM_1000_NS8cuda_cub4core6detail13_kernel_agentINS1_8__reduce11ReduceAgentIPN4cuda3std3__45tupleIJdlEEESC_SB_iNS1_9__extrema9arg_max_fIdl7CompareEEEEJSC_SC_iSG_EEEvDpT0_
        .type           _ZN6thrust24THRUST_300001_SM_1000_NS8cuda_cub4core6detail13_kernel_agentINS1_8__reduce11ReduceAgentIPN4cuda3std3__45tupleIJdlEEESC_SB_iNS1_9__extrema9arg_max_fIdl7CompareEEEEJSC_SC_iSG_EEEvDpT0_,@function
        .size           _ZN6thrust24THRUST_300001_SM_1000_NS8cuda_cub4core6detail13_kernel_agentINS1_8__reduce11ReduceAgentIPN4cuda3std3__45tupleIJdlEEESC_SB_iNS1_9__extrema9arg_max_fIdl7CompareEEEEJSC_SC_iSG_EEEvDpT0_,(.L_x_742 - _ZN6thrust24THRUST_300001_SM_1000_NS8cuda_cub4core6detail13_kernel_agentINS1_8__reduce11ReduceAgentIPN4cuda3std3__45tupleIJdlEEESC_SB_iNS1_9__extrema9arg_max_fIdl7CompareEEEEJSC_SC_iSG_EEEvDpT0_)
        .other          _ZN6thrust24THRUST_300001_SM_1000_NS8cuda_cub4core6detail13_kernel_agentINS1_8__reduce11ReduceAgentIPN4cuda3std3__45tupleIJdlEEESC_SB_iNS1_9__extrema9arg_max_fIdl7CompareEEEEJSC_SC_iSG_EEEvDpT0_,@"STO_CUDA_ENTRY STV_DEFAULT"
_ZN6thrust24THRUST_300001_SM_1000_NS8cuda_cub4core6detail13_kernel_agentINS1_8__reduce11ReduceAgentIPN4cuda3std3__45tupleIJdlEEESC_SB_iNS1_9__extrema9arg_max_fIdl7CompareEEEEJSC_SC_iSG_EEEvDpT0_:
.text._ZN6thrust24THRUST_300001_SM_1000_NS8cuda_cub4core6detail13_kernel_agentINS1_8__reduce11ReduceAgentIPN4cuda3std3__45tupleIJdlEEESC_SB_iNS1_9__extrema9arg_max_fIdl7CompareEEEEJSC_SC_iSG_EEEvDpT0_:
        /* <DEDUP_REMOVED lines=21> */
.L_x_353:
[----:B0-----:R-:W-:Y:S05]  /*0150*/  BSYNC.RECONVERGENT B1 ;  /* 0x0000000000017941 */ /* 0x001fea0003800200 */
.L_x_352:
        /* <DEDUP_REMOVED lines=15> */
.L_x_360:
        /* <DEDUP_REMOVED lines=31> */
.L_x_359:
[----:B------:R-:W-:Y:S05]  /*0440*/  BSYNC.RECONVERGENT B3 ;  /* 0x0000000000037941 */ /* 0x000fea0003800200 */
.L_x_358:
[----:B------:R-:W-:Y:S02]  /*0450*/  IMAD.X R3, RZ, RZ, R3, P3 ;  /* 0x000000ffff037224 */ /* 0x000fe400018e0603 */
[----:B------:R-:W-:Y:S01]  /*0460*/  VIADD R19, R19, 0x100 ;  /* 0x0000010013137836 */ /* 0x000fe20000000000 */
[----:B------:R-:W-:Y:S06]  /*0470*/  @P2 BRA `(.L_x_360) ;  /* 0xfffffffc00742947 */ /* 0x000fec000383ffff */
.L_x_357:
[----:B------:R-:W-:Y:S05]  /*0480*/  BSYNC.RECONVERGENT B2 ;  /* 0x0000000000027941 */ /* 0x000fea0003800200 */
.L_x_356:
[----:B------:R-:W0:Y:S01]  /*0490*/  LDC.64 R8, c[0x0][0x380] ;  /* 0x0000e000ff087b82 */ /* 0x000e220000000a00 */
[----:B------:R-:W-:-:S13]  /*04a0*/  ISETP.GE.U32.AND P0, PT, R4, 0x300, PT ;  /* 0x000003000400780c */ /* 0x000fda0003f06070 */
[----:B------:R-:W-:Y:S05]  /*04b0*/  @!P0 BRA `(.L_x_355) ;  /* 0x0000000400908947 */ /* 0x000fea0003800000 */
.L_x_369:
        /* <DEDUP_REMOVED lines=13> */
[----:B------:R-:W-:Y:S01]  /*0590*/  IMAD.MOV.U32 R23, RZ, RZ, R12 ;  /* 0x000000ffff177224 */ /* 0x000fe200078e000c */
[----:B------:R-:W-:Y:S01]  /*05a0*/  MOV R25, R13 ;  /* 0x0000000d00197202 */ /* 0x000fe20000000f00 */
[----:B------:R-:W-:Y:S02]  /*05b0*/  IMAD.MOV.U32 R2, RZ, RZ, R14 ;  /* 0x000000ffff027224 */ /* 0x000fe400078e000e */
[----:B------:R-:W-:-:S09]  /*05c0*/  IMAD.MOV.U32 R3, RZ, RZ, R15 ;  /* 0x000000ffff037224 */ /* 0x000fd200078e000f */
        /* <DEDUP_REMOVED lines=9> */
.L_x_362:
[----:B------:R-:W-:Y:S05]  /*0660*/  BSYNC.RECONVERGENT B2 ;  /* 0x0000000000027941 */ /* 0x000fea0003800200 */
.L_x_361:
        /* <DEDUP_REMOVED lines=25> */
.L_x_364:
[----:B------:R-:W-:Y:S05]  /*0800*/  BSYNC.RECONVERGENT B2 ;  /* 0x0000000000027941 */ /* 0x000fea0003800200 */
.L_x_363:
        /* <DEDUP_REMOVED lines=21> */
.L_x_366:
[----:B------:R-:W-:Y:S05]  /*0960*/  BSYNC.RECONVERGENT B2 ;  /* 0x0000000000027941 */ /* 0x000fea0003800200 */
.L_x_365:
        /* <DEDUP_REMOVED lines=21> */
.L_x_368:
[----:B------:R-:W-:Y:S05]  /*0ac0*/  BSYNC.RECONVERGENT B2 ;  /* 0x0000000000027941 */ /* 0x000fea0003800200 */
.L_x_367:
[----:B------:R-:W-:-:S05]  /*0ad0*/  VIADD R19, R19, 0x400 ;  /* 0x0000040013137836 */ /* 0x000fca0000000000 */
[----:B------:R-:W-:-:S13]  /*0ae0*/  ISETP.GE.AND P0, PT, R19, UR5, PT ;  /* 0x0000000513007c0c */ /* 0x000fda000bf06270 */
[----:B------:R-:W-:Y:S05]  /*0af0*/  @!P0 BRA `(.L_x_369) ;  /* 0xfffffff800708947 */ /* 0x000fea000383ffff */
.L_x_355:
[----:B------:R-:W-:Y:S05]  /*0b00*/  BSYNC.RECONVERGENT B1 ;  /* 0x0000000000017941 */ /* 0x000fea0003800200 */
.L_x_354:
        /* <DEDUP_REMOVED lines=35> */
.L_x_372:
[----:B------:R-:W-:Y:S05]  /*0d40*/  BSYNC.RECONVERGENT B1 ;  /* 0x0000000000017941 */ /* 0x000fea0003800200 */
.L_x_371:
        /* <DEDUP_REMOVED lines=31> */
.L_x_374:
[----:B------:R-:W-:Y:S05]  /*0f40*/  BSYNC.RECONVERGENT B1 ;  /* 0x0000000000017941 */ /* 0x000fea0003800200 */
.L_x_373:
        /* <DEDUP_REMOVED lines=31> */
.L_x_376:
[----:B------:R-:W-:Y:S05]  /*1140*/  BSYNC.RECONVERGENT B1 ;  /* 0x0000000000017941 */ /* 0x000fea0003800200 */
.L_x_375:
        /* <DEDUP_REMOVED lines=31> */
.L_x_378:
[----:B------:R-:W-:Y:S05]  /*1340*/  BSYNC.RECONVERGENT B1 ;  /* 0x0000000000017941 */ /* 0x000fea0003800200 */
.L_x_377:
[----:B------:R-:W-:Y:S01]  /*1350*/  ISETP.GT.AND P0, PT, R9, 0xf, PT ;  /* 0x0000000f0900780c */ /* 0x000fe20003f04270 */
[----:B-1----:R1:W1:Y:S01]  /*1360*/  SHFL.DOWN PT, R6, R4, 0x10, 0x1f ;  /* 0x0a001f0004067f89 */ /* 0x00226200000e0000 */
[----:B------:R-:W-:Y:S01]  /*1370*/  BSSY.RECONVERGENT B1, `(.L_x_379) ;  /* 0x000001d000017945 */ /* 0x000fe20003800200 */
[----:B0-----:R-:W-:Y:S01]  /*1380*/  MOV R14, R8 ;  /* 0x00000008000e7202 */ /* 0x001fe20000000f00 */
[----:B----4-:R-:W-:Y:S01]  /*1390*/  IMAD.MOV.U32 R15, RZ, RZ, R10 ;  /* 0x000000ffff0f7224 */ /* 0x010fe200078e000a */
[----:B--2---:R0:W2:Y:S01]  /*13a0*/  SHFL.DOWN PT, R7, R5, 0x10, 0x1f ;  /* 0x0a001f0005077f89 */ /* 0x0040a200000e0000 */
[----:B------:R-:W-:Y:S02]  /*13b0*/  IMAD.MOV.U32 R2, RZ, RZ, R4 ;  /* 0x000000ffff027224 */ /* 0x000fe400078e0004 */
[----:B------:R-:W-:Y:S01]  /*13c0*/  IMAD.MOV.U32 R3, RZ, RZ, R5 ;  /* 0x000000ffff037224 */ /* 0x000fe200078e0005 */
[----:B------:R0:W4:Y:S04]  /*13d0*/  SHFL.DOWN PT, R11, R8, 0x10, 0x1f ;  /* 0x0a001f00080b7f89 */ /* 0x00012800000e0000 */
        /* <DEDUP_REMOVED lines=22> */
.L_x_380:
[----:B------:R-:W-:Y:S05]  /*1540*/  BSYNC.RECONVERGENT B1 ;  /* 0x0000000000017941 */ /* 0x000fea0003800200 */
.L_x_379:
        /* <DEDUP_REMOVED lines=11> */
.L_x_382:
[----:B------:R-:W-:Y:S05]  /*1600*/  BSYNC.RECONVERGENT B1 ;  /* 0x0000000000017941 */ /* 0x000fea0003800200 */
.L_x_381:
        /* <DEDUP_REMOVED lines=31> */
.L_x_385:
[----:B------:R-:W-:Y:S05]  /*1800*/  BSYNC.RECONVERGENT B1 ;  /* 0x0000000000017941 */ /* 0x000fea0003800200 */
.L_x_384:
        /* <DEDUP_REMOVED lines=10> */
[----:B------:R-:W-:Y:S01]  /*18b0*/  MOV R15, R26 ;  /* 0x0000001a000f7202 */ /* 0x000fe20000000f00 */
[----:B------:R-:W-:Y:S02]  /*18c0*/  IMAD.MOV.U32 R29, RZ, RZ, R27 ;  /* 0x000000ffff1d7224 */ /* 0x000fe400078e001b */
[----:B------:R-:W-:Y:S02]  /*18d0*/  IMAD.MOV.U32 R4, RZ, RZ, R24 ;  /* 0x000000ffff047224 */ /* 0x000fe400078e0018 */
[----:B------:R-:W-:-:S08]  /*18e0*/  IMAD.MOV.U32 R5, RZ, RZ, R25 ;  /* 0x000000ffff057224 */ /* 0x000fd000078e0019 */
        /* <DEDUP_REMOVED lines=9> */
.L_x_387:
[----:B------:R-:W-:Y:S05]  /*1980*/  BSYNC.RECONVERGENT B1 ;  /* 0x0000000000017941 */ /* 0x000fea0003800200 */
.L_x_386:
        /* <DEDUP_REMOVED lines=21> */
.L_x_389:
[----:B------:R-:W-:Y:S05]  /*1ae0*/  BSYNC.RECONVERGENT B1 ;  /* 0x0000000000017941 */ /* 0x000fea0003800200 */
.L_x_388:
        /* <DEDUP_REMOVED lines=23> */
.L_x_391:
[----:B------:R-:W-:Y:S05]  /*1c60*/  BSYNC.RECONVERGENT B1 ;  /* 0x0000000000017941 */ /* 0x000fea0003800200 */
.L_x_390:
        /* <DEDUP_REMOVED lines=21> */
.L_x_393:
[----:B------:R-:W-:Y:S05]  /*1dc0*/  BSYNC.RECONVERGENT B1 ;  /* 0x0000000000017941 */ /* 0x000fea0003800200 */
.L_x_392:
        /* <DEDUP_REMOVED lines=21> */
.L_x_395:
[----:B------:R-:W-:Y:S05]  /*1f20*/  BSYNC.RECONVERGENT B1 ;  /* 0x0000000000017941 */ /* 0x000fea0003800200 */
.L_x_394:
        /* <DEDUP_REMOVED lines=21> */
.L_x_370:
        /* <DEDUP_REMOVED lines=19> */
[----:B0-----:R-:W-:Y:S01]  /*21b0*/  MOV R16, R9 ;  /* 0x0000000900107202 */ /* 0x001fe20000000f00 */
[----:B--2---:R-:W-:Y:S02]  /*21c0*/  IMAD.MOV.U32 R18, RZ, RZ, R11 ;  /* 0x000000ffff127224 */ /* 0x004fe400078e000b */
[----:B------:R-:W-:Y:S02]  /*21d0*/  IMAD.MOV.U32 R2, RZ, RZ, R6 ;  /* 0x000000ffff027224 */ /* 0x000fe400078e0006 */
[----:B------:R-:W-:-:S08]  /*21e0*/  IMAD.MOV.U32 R3, RZ, RZ, R7 ;  /* 0x000000ffff037224 */ /* 0x000fd000078e0007 */
        /* <DEDUP_REMOVED lines=15> */
.L_x_397:
[----:B------:R-:W-:Y:S05]  /*22e0*/  BSYNC.RECONVERGENT B1 ;  /* 0x0000000000017941 */ /* 0x000fea0003800200 */
.L_x_396:
        /* <DEDUP_REMOVED lines=32> */
.L_x_399:
[----:B------:R-:W-:Y:S05]  /*24f0*/  BSYNC.RECONVERGENT B1 ;  /* 0x0000000000017941 */ /* 0x000fea0003800200 */
.L_x_398:
[----:B-1----:R-:W-:Y:S01]  /*2500*/  VIADD R2, R4, 0x4 ;  /* 0x0000000404027836 */ /* 0x002fe20000000000 */
[----:B---3--:R1:W3:Y:S01]  /*2510*/  SHFL.DOWN PT, R8, R6, 0x4, R5 ;  /* 0x0880000006087989 */ /* 0x0082e200000e0005 */
[----:B------:R-:W-:Y:S01]  /*2520*/  BSSY.RECONVERGENT B1, `(.L_x_400) ;  /* 0x000001e000017945 */ /* 0x000fe20003800200 */
[----:B------:R-:W-:Y:S01]  /*2530*/  IMAD.MOV.U32 R14, RZ, RZ, R10 ;  /* 0x000000ffff0e7224 */ /* 0x000fe200078e000a */
[----:B------:R-:W-:Y:S01]  /*2540*/  MOV R3, R7 ;  /* 0x0000000700037202 */ /* 0x000fe20000000f00 */
[----:B0-----:R1:W0:Y:S01]  /*2550*/  SHFL.DOWN PT, R9, R7, 0x4, R5 ;  /* 0x0880000007097989 */ /* 0x00122200000e0005 */
[----:B------:R-:W-:Y:S01]  /*2560*/  ISETP.GT.AND P0, PT, R2, R5, PT ;  /* 0x000000050200720c */ /* 0x000fe20003f04270 */
[----:B------:R-:W-:Y:S02]  /*2570*/  IMAD.MOV.U32 R16, RZ, RZ, R12 ;  /* 0x000000ffff107224 */ /* 0x000fe400078e000c */
[----:B--2---:R1:W2:Y:S01]  /*2580*/  SHFL.DOWN PT, R11, R10, 0x4, R5 ;  /* 0x088000000a0b7989 */ /* 0x0042a200000e0005 */
[----:B------:R-:W-:-:S03]  /*2590*/  IMAD.MOV.U32 R2, RZ, RZ, R6 ;  /* 0x000000ffff027224 */ /* 0x000fc600078e0006 */
[----:B----4-:R1:W4:Y:S06]  /*25a0*/  SHFL.DOWN PT, R13, R12, 0x4, R5 ;  /* 0x088000000c0d7989 */ /* 0x01032c00000e0005 */
        /* <DEDUP_REMOVED lines=21> */
.L_x_401:
[----:B------:R-:W-:Y:S05]  /*2700*/  BSYNC.RECONVERGENT B1 ;  /* 0x0000000000017941 */ /* 0x000fea0003800200 */
.L_x_400:
        /* <DEDUP_REMOVED lines=32> */
.L_x_403:
[----:B------:R-:W-:Y:S05]  /*2910*/  BSYNC.RECONVERGENT B1 ;  /* 0x0000000000017941 */ /* 0x000fea0003800200 */
.L_x_402:
[----:B-1----:R-:W-:Y:S01]  /*2920*/  VIADD R2, R4, 0x10 ;  /* 0x0000001004027836 */ /* 0x002fe20000000000 */
[----:B---3--:R1:W3:Y:S01]  /*2930*/  SHFL.DOWN PT, R8, R6, 0x10, R5 ;  /* 0x0a00000006087989 */ /* 0x0082e200000e0005 */
[----:B------:R-:W-:Y:S01]  /*2940*/  BSSY.RECONVERGENT B1, `(.L_x_404) ;  /* 0x000001e000017945 */ /* 0x000fe20003800200 */
[----:B------:R-:W-:Y:S02]  /*2950*/  IMAD.MOV.U32 R14, RZ, RZ, R10 ;  /* 0x000000ffff0e7224 */ /* 0x000fe400078e000a */
[----:B------:R-:W-:Y:S01]  /*2960*/  ISETP.GT.AND P0, PT, R2, R5, PT ;  /* 0x000000050200720c */ /* 0x000fe20003f04270 */
[----:B0-----:R1:W0:Y:S01]  /*2970*/  SHFL.DOWN PT, R9, R7, 0x10, R5 ;  /* 0x0a00000007097989 */ /* 0x00122200000e0005 */
[----:B------:R-:W-:Y:S01]  /*2980*/  IMAD.MOV.U32 R15, RZ, RZ, R12 ;  /* 0x000000ffff0f7224 */ /* 0x000fe200078e000c */
[----:B------:R-:W-:Y:S01]  /*2990*/  MOV R2, R6 ;  /* 0x0000000600027202 */ /* 0x000fe20000000f00 */
[----:B------:R-:W-:Y:S01]  /*29a0*/  IMAD.MOV.U32 R3, RZ, RZ, R7 ;  /* 0x000000ffff037224 */ /* 0x000fe200078e0007 */
[----:B--2---:R1:W2:Y:S04]  /*29b0*/  SHFL.DOWN PT, R11, R10, 0x10, R5 ;  /* 0x0a0000000a0b7989 */ /* 0x0042a800000e0005 */
        /* <DEDUP_REMOVED lines=22> */
.L_x_405:
[----:B------:R-:W-:Y:S05]  /*2b20*/  BSYNC.RECONVERGENT B1 ;  /* 0x0000000000017941 */ /* 0x000fea0003800200 */
.L_x_404:
        /* <DEDUP_REMOVED lines=11> */
.L_x_407:
[----:B------:R-:W-:Y:S05]  /*2be0*/  BSYNC.RECONVERGENT B1 ;  /* 0x0000000000017941 */ /* 0x000fea0003800200 */
.L_x_406:
        /* <DEDUP_REMOVED lines=35> */
.L_x_409:
[----:B------:R-:W-:Y:S05]  /*2e20*/  BSYNC.RECONVERGENT B1 ;  /* 0x0000000000017941 */ /* 0x000fea0003800200 */
.L_x_408:
[----:B------:R-:W-:Y:S01]  /*2e30*/  UISETP.GE.AND UP0, UPT, UR8, 0x41, UPT ;  /* 0x000000410800788c */ /* 0x000fe2000bf06270 */
[----:B0-----:R-:W-:Y:S01]  /*2e40*/  IMAD.MOV.U32 R9, RZ, RZ, R11 ;  /* 0x000000ffff097224 */ /* 0x001fe200078e000b */
[----:B------:R-:W-:Y:S01]  /*2e50*/  MOV R2, R4 ;  /* 0x0000000400027202 */ /* 0x000fe20000000f00 */
[----:B------:R-:W-:Y:S02]  /*2e60*/  IMAD.MOV.U32 R0, RZ, RZ, R8 ;  /* 0x000000ffff007224 */ /* 0x000fe400078e0008 */
[----:B------:R-:W-:-:S04]  /*2e70*/  IMAD.MOV.U32 R3, RZ, RZ, R5 ;  /* 0x000000ffff037224 */ /* 0x000fc800078e0005 */
        /* <DEDUP_REMOVED lines=27> */
.L_x_411:
[----:B------:R-:W-:Y:S05]  /*3030*/  BSYNC.RECONVERGENT B1 ;  /* 0x0000000000017941 */ /* 0x000fea0003800200 */
.L_x_410:
        /* <DEDUP_REMOVED lines=32> */
.L_x_413:
[----:B------:R-:W-:Y:S05]  /*3240*/  BSYNC.RECONVERGENT B1 ;  /* 0x0000000000017941 */ /* 0x000fea0003800200 */
.L_x_412:
[----:B------:R-:W-:Y:S01]  /*3250*/  UISETP.GE.AND UP0, UPT, UR8, 0x81, UPT ;  /* 0x000000810800788c */ /* 0x000fe2000bf06270 */
[----:B------:R-:W-:Y:S01]  /*3260*/  IMAD.MOV.U32 R9, RZ, RZ, R11 ;  /* 0x000000ffff097224 */ /* 0x000fe200078e000b */
        /* <DEDUP_REMOVED lines=30> */
.L_x_415:
[----:B------:R-:W-:Y:S05]  /*3450*/  BSYNC.RECONVERGENT B1 ;  /* 0x0000000000017941 */ /* 0x000fea0003800200 */
.L_x_414:
        /* <DEDUP_REMOVED lines=32> */
.L_x_417:
[----:B------:R-:W-:Y:S05]  /*3660*/  BSYNC.RECONVERGENT B1 ;  /* 0x0000000000017941 */ /* 0x000fea0003800200 */
.L_x_416:
        /* <DEDUP_REMOVED lines=13> */
[----:B------:R-:W-:Y:S01]  /*3740*/  MOV R6, R2 ;  /* 0x0000000200067202 */ /* 0x000fe20000000f00 */
[----:B------:R-:W-:Y:S02]  /*3750*/  IMAD.MOV.U32 R7, RZ, RZ, R3 ;  /* 0x000000ffff077224 */ /* 0x000fe400078e0003 */
[----:B-1----:R-:W-:Y:S02]  /*3760*/  IMAD.MOV.U32 R9, RZ, RZ, R12 ;  /* 0x000000ffff097224 */ /* 0x002fe400078e000c */
        /* <DEDUP_REMOVED lines=16> */
.L_x_419:
[----:B------:R-:W-:Y:S05]  /*3870*/  BSYNC.RECONVERGENT B1 ;  /* 0x0000000000017941 */ /* 0x000fea0003800200 */
.L_x_418:
        /* <DEDUP_REMOVED lines=32> */
.L_x_351:
        /* <DEDUP_REMOVED lines=34> */
[----:B------:R-:W-:-:S04]  /*3ca0*/  IMAD.MOV.U32 R15, RZ, RZ, 0x500 ;  /* 0x00000500ff0f7424 */ /* 0x000fc800078e00ff */
        /* <DEDUP_REMOVED lines=8> */
[----:B------:R-:W-:Y:S02]  /*3d30*/  @P2 MOV R9, R13 ;  /* 0x0000000d00092202 */ /* 0x000fe40000000f00 */
[----:B------:R-:W-:-:S04]  /*3d40*/  @P2 SEL R7, R11, R7, P0 ;  /* 0x000000070b072207 */ /* 0x000fc80000000000 */
        /* <DEDUP_REMOVED lines=10> */
[----:B------:R-:W-:Y:S06]  /*3df0*/  BRA.U !UP0, `(.L_x_420) ;  /* 0x0000000508287547 */ /* 0x000fec000b800000 */
[----:B------:R-:W-:Y:S01]  /*3e00*/  IMAD.MOV.U32 R25, RZ, RZ, R2 ;  /* 0x000000ffff197224 */ /* 0x000fe200078e0002 */
[----:B------:R-:W0:Y:S01]  /*3e10*/  LDCU UR4, c[0x0][0x390] ;  /* 0x00007200ff0477ac */ /* 0x000e220008000800 */
[----:B------:R-:W-:Y:S02]  /*3e20*/  IMAD.MOV.U32 R24, RZ, RZ, R3 ;  /* 0x000000ffff187224 */ /* 0x000fe400078e0003 */
[----:B------:R-:W-:-:S07]  /*3e30*/  IMAD.MOV.U32 R27, RZ, RZ, 0x500 ;  /* 0x00000500ff1b7424 */ /* 0x000fce00078e00ff */
.L_x_421:
[----:B------:R-:W1:Y:S01]  /*3e40*/  LDC.64 R22, c[0x0][0x380] ;  /* 0x0000e000ff167b82 */ /* 0x000e620000000a00 */
[----:B------:R-:W-:-:S04]  /*3e50*/  IMAD.IADD R3, R0, 0x1, R27 ;  /* 0x0000000100037824 */ /* 0x000fc800078e021b */
[----:B-1----:R-:W-:-:S05]  /*3e60*/  IMAD.WIDE.U32 R22, R3, 0x10, R22 ;  /* 0x0000001003167825 */ /* 0x002fca00078e0016 */
        /* <DEDUP_REMOVED lines=14> */
[----:B------:R-:W-:Y:S02]  /*3f50*/  @P2 FSEL R29, R5, R21, P0 ;  /* 0x00000015051d2208 */ /* 0x000fe40000000000 */
[----:B------:R-:W2:Y:S01]  /*3f60*/  LDG.E.64.CONSTANT R4, desc[UR6][R22.64+0x4000] ;  /* 0x0040000616047981 */ /* 0x000ea2000c1e9b00 */
[----:B------:R-:W-:Y:S02]  /*3f70*/  @P2 IMAD.MOV.U32 R20, RZ, RZ, R26 ;  /* 0x000000ffff142224 */ /* 0x000fe400078e001a */
[----:B------:R-:W-:-:S06]  /*3f80*/  @P2 IMAD.MOV.U32 R21, RZ, RZ, R29 ;  /* 0x000000ffff152224 */ /* 0x000fcc00078e001d */
        /* <DEDUP_REMOVED lines=32> */
[----:B------:R-:W-:-:S05]  /*4190*/  VIADD R7, R27, 0xa00 ;  /* 0x00000a001b077836 */ /* 0x000fca0000000000 */
[----:B0-----:R-:W-:Y:S01]  /*41a0*/  ISETP.GT.AND P1, PT, R7, UR4, PT ;  /* 0x0000000407007c0c */ /* 0x001fe2000bf24270 */
[----:B------:R-:W-:-:S04]  /*41b0*/  VIADD R15, R27, 0x500 ;  /* 0x000005001b0f7836 */ /* 0x000fc80000000000 */
[----:B------:R-:W-:Y:S01]  /*41c0*/  IMAD.MOV.U32 R27, RZ, RZ, R15 ;  /* 0x000000ffff1b7224 */ /* 0x000fe200078e000f */
        /* <DEDUP_REMOVED lines=11> */
[----:B------:R-:W-:Y:S01]  /*4280*/  IMAD.MOV.U32 R24, RZ, RZ, R3 ;  /* 0x000000ffff187224 */ /* 0x000fe200078e0003 */
[----:B------:R-:W-:Y:S06]  /*4290*/  @!P1 BRA `(.L_x_421) ;  /* 0xfffffff800e89947 */ /* 0x000fec000383ffff */
.L_x_420:
[----:B------:R-:W-:-:S13]  /*42a0*/  ISETP.GE.AND P0, PT, R15, UR4, PT ;  /* 0x000000040f007c0c */ /* 0x000fda000bf06270 */
        /* <DEDUP_REMOVED lines=12> */
[----:B------:R-:W0:Y:S01]  /*4370*/  LDC.64 R6, c[0x0][0x380] ;  /* 0x0000e000ff067b82 */ /* 0x000e220000000a00 */
[----:B------:R-:W-:Y:S01]  /*4380*/  LEA.HI R8, R20, 0x1, RZ, 0x18 ;  /* 0x0000000114087811 */ /* 0x000fe200078fc0ff */
[----:B------:R-:W-:Y:S01]  /*4390*/  IMAD.IADD R21, R0, 0x1, R15 ;  /* 0x0000000100157824 */ /* 0x000fe200078e020f */
[----:B------:R-:W-:Y:S02]  /*43a0*/  MOV R12, R0 ;  /* 0x00000000000c7202 */ /* 0x000fe40000000f00 */
[----:B------:R-:W-:-:S05]  /*43b0*/  LOP3.LUT R8, R8, 0x3, RZ, 0xc0, !PT ;  /* 0x0000000308087812 */ /* 0x000fca00078ec0ff */
[----:B------:R-:W-:-:S07]  /*43c0*/  IMAD.MOV R14, RZ, RZ, -R8 ;  /* 0x000000ffff0e7224 */ /* 0x000fce00078e0a08 */
.L_x_428:
[----:B0-----:R-:W-:-:S05]  /*43d0*/  IMAD.WIDE.U32 R18, R21, 0x10, R6 ;  /* 0x0000001015127825 */ /* 0x001fca00078e0006 */
[----:B------:R-:W2:Y:S04]  /*43e0*/  LDG.E.64.CONSTANT R8, desc[UR6][R18.64] ;  /* 0x0000000612087981 */ /* 0x000ea8000c1e9b00 */
[----:B------:R-:W3:Y:S01]  /*43f0*/  LDG.E.64.CONSTANT R10, desc[UR6][R18.64+0x8] ;  /* 0x00000806120a7981 */ /* 0x000ee2000c1e9b00 */
[----:B------:R-:W-:Y:S01]  /*4400*/  VIADD R14, R14, 0x1 ;  /* 0x000000010e0e7836 */ /* 0x000fe20000000000 */
[----:B------:R-:W-:Y:S01]  /*4410*/  BSSY.RECONVERGENT B3, `(.L_x_426) ;  /* 0x000001a000037945 */ /* 0x000fe20003800200 */
[----:B------:R-:W-:Y:S02]  /*4420*/  IMAD.MOV.U32 R23, RZ, RZ, R2 ;  /* 0x000000ffff177224 */ /* 0x000fe400078e0002 */
        /* <DEDUP_REMOVED lines=24> */
.L_x_427:
[----:B------:R-:W-:Y:S05]  /*45b0*/  BSYNC.RECONVERGENT B3 ;  /* 0x0000000000037941 */ /* 0x000fea0003800200 */
.L_x_426:
[----:B------:R-:W-:Y:S02]  /*45c0*/  VIADD R12, R12, 0x100 ;  /* 0x000001000c0c7836 */ /* 0x000fe40000000000 */
[----:B------:R-:W-:Y:S01]  /*45d0*/  VIADD R21, R21, 0x100 ;  /* 0x0000010015157836 */ /* 0x000fe20000000000 */
[----:B------:R-:W-:Y:S06]  /*45e0*/  @P2 BRA `(.L_x_428) ;  /* 0xfffffffc00782947 */ /* 0x000fec000383ffff */
.L_x_425:
[----:B------:R-:W-:Y:S05]  /*45f0*/  BSYNC.RECONVERGENT B2 ;  /* 0x0000000000027941 */ /* 0x000fea0003800200 */
.L_x_424:
[----:B------:R-:W-:-:S13]  /*4600*/  ISETP.GE.U32.AND P0, PT, R20, 0x300, PT ;  /* 0x000003001400780c */ /* 0x000fda0003f06070 */
[----:B------:R-:W-:Y:S05]  /*4610*/  @!P0 BRA `(.L_x_423) ;  /* 0x0000000400c88947 */ /* 0x000fea0003800000 */
[----:B------:R-:W0:Y:S01]  /*4620*/  LDCU.64 UR8, c[0x0][0x380] ;  /* 0x00007000ff0877ac */ /* 0x000e220008000a00 */
[----:B------:R-:W1:Y:S01]  /*4630*/  LDC.64 R10, c[0x0][0x380] ;  /* 0x0000e000ff0a7b82 */ /* 0x000e620000000a00 */
[C---:B------:R-:W-:Y:S01]  /*4640*/  IADD3 R17, P0, PT, R12.reuse, R15, RZ ;  /* 0x0000000f0c117210 */ /* 0x040fe20007f1e0ff */
[----:B------:R-:W-:-:S04]  /*4650*/  IMAD.IADD R15, R12, 0x1, R15 ;  /* 0x000000010c0f7824 */ /* 0x000fc800078e020f */
[----:B------:R-:W-:Y:S01]  /*4660*/  IMAD.X R6, RZ, RZ, RZ, P0 ;  /* 0x000000ffff067224 */ /* 0x000fe200000e06ff */
[----:B0-----:R-:W-:-:S04]  /*4670*/  LEA R14, P1, R17, UR8, 0x4 ;  /* 0x00000008110e7c11 */ /* 0x001fc8000f8220ff */
[----:B------:R-:W-:Y:S02]  /*4680*/  IADD3 R14, P0, PT, R14, 0x3008, RZ ;  /* 0x000030080e0e7810 */ /* 0x000fe40007f1e0ff */
[----:B------:R-:W-:-:S05]  /*4690*/  LEA.HI.X R17, R17, UR9, R6, 0x4, P1 ;  /* 0x0000000911117c11 */ /* 0x000fca00088f2406 */
[----:B------:R-:W-:-:S07]  /*46a0*/  IMAD.X R17, RZ, RZ, R17, P0 ;  /* 0x000000ffff117224 */ /* 0x000fce00000e0611 */
.L_x_437:
[----:B-1----:R-:W-:-:S05]  /*46b0*/  IMAD.WIDE.U32 R8, R15, 0x10, R10 ;  /* 0x000000100f087825 */ /* 0x002fca00078e000a */
[----:B------:R-:W2:Y:S04]  /*46c0*/  LDG.E.64.CONSTANT R22, desc[UR6][R8.64] ;  /* 0x0000000608167981 */ /* 0x000ea8000c1e9b00 */
[----:B------:R0:W3:Y:S02]  /*46d0*/  LDG.E.64.CONSTANT R6, desc[UR6][R8.64+0x8] ;  /* 0x0000080608067981 */ /* 0x0000e4000c1e9b00 */
[----:B0-----:R-:W-:Y:S02]  /*46e0*/  IMAD.MOV.U32 R8, RZ, RZ, R14 ;  /* 0x000000ffff087224 */ /* 0x001fe400078e000e */
[----:B------:R-:W-:-:S05]  /*46f0*/  IMAD.MOV.U32 R9, RZ, RZ, R17 ;  /* 0x000000ffff097224 */ /* 0x000fca00078e0011 */
[----:B------:R0:W5:Y:S04]  /*4700*/  LDG.E.64.CONSTANT R20, desc[UR6][R8.64+-0x2008] ;  /* 0xffdff80608147981 */ /* 0x000168000c1e9b00 */
[----:B------:R0:W5:Y:S01]  /*4710*/  LDG.E.64.CONSTANT R18, desc[UR6][R8.64+-0x2000] ;  /* 0xffe0000608127981 */ /* 0x000162000c1e9b00 */
[----:B------:R-:W-:Y:S01]  /*4720*/  BSSY.RECONVERGENT B2, `(.L_x_429) ;  /* 0x0000015000027945 */ /* 0x000fe20003800200 */
[----:B--2---:R-:W-:Y:S01]  /*4730*/  DSETP.GEU.AND P0, PT, |R4|, |R22|, PT ;  /* 0x400000160400722a */ /* 0x004fe20003f0e200 */
[----:B------:R-:W-:Y:S02]  /*4740*/  IMAD.MOV.U32 R16, RZ, RZ, R22 ;  /* 0x000000ffff107224 */ /* 0x000fe400078e0016 */
[----:B------:R-:W-:Y:S01]  /*4750*/  IMAD.MOV.U32 R17, RZ, RZ, R23 ;  /* 0x000000ffff117224 */ /* 0x000fe200078e0017 */
[----:B---3--:R-:W-:Y:S01]  /*4760*/  MOV R29, R7 ;  /* 0x00000007001d7202 */ /* 0x008fe20000000f00 */
[----:B------:R-:W-:-:S09]  /*4770*/  IMAD.MOV.U32 R27, RZ, RZ, R6 ;  /* 0x000000ffff1b7224 */ /* 0x000fd200078e0006 */
        /* <DEDUP_REMOVED lines=15> */
.L_x_430:
[----:B------:R-:W-:Y:S05]  /*4870*/  BSYNC.RECONVERGENT B2 ;  /* 0x0000000000027941 */ /* 0x000fea0003800200 */
.L_x_429:
[----:B------:R0:W5:Y:S04]  /*4880*/  LDG.E.64.CONSTANT R6, desc[UR6][R8.64+-0x1008] ;  /* 0xffeff80608067981 */ /* 0x000168000c1e9b00 */
[----:B------:R0:W5:Y:S02]  /*4890*/  LDG.E.64.CONSTANT R4, desc[UR6][R8.64+-0x1000] ;  /* 0xfff0000608047981 */ /* 0x000164000c1e9b00 */
[----:B-----5:R-:W-:Y:S01]  /*48a0*/  DSETP.GEU.AND P0, PT, |R16|, |R20|, PT ;  /* 0x400000141000722a */ /* 0x020fe20003f0e200 */
[----:B------:R-:W-:Y:S01]  /*48b0*/  BSSY.RECONVERGENT B2, `(.L_x_431) ;  /* 0x0000014000027945 */ /* 0x000fe20003800200 */
[----:B------:R-:W-:Y:S02]  /*48c0*/  IMAD.MOV.U32 R2, RZ, RZ, R20 ;  /* 0x000000ffff027224 */ /* 0x000fe400078e0014 */
[----:B------:R-:W-:-:S02]  /*48d0*/  IMAD.MOV.U32 R3, RZ, RZ, R21 ;  /* 0x000000ffff037224 */ /* 0x000fc400078e0015 */
        /* <DEDUP_REMOVED lines=17> */
.L_x_432:
[----:B------:R-:W-:Y:S05]  /*49f0*/  BSYNC.RECONVERGENT B2 ;  /* 0x0000000000027941 */ /* 0x000fea0003800200 */
.L_x_431:
[----:B------:R0:W5:Y:S04]  /*4a00*/  LDG.E.64.CONSTANT R16, desc[UR6][R8.64+-0x8] ;  /* 0xfffff80608107981 */ /* 0x000168000c1e9b00 */
[----:B------:R0:W5:Y:S01]  /*4a10*/  LDG.E.64.CONSTANT R18, desc[UR6][R8.64] ;  /* 0x0000000608127981 */ /* 0x000162000c1e9b00 */
[----:B------:R-:W-:Y:S01]  /*4a20*/  DSETP.GEU.AND P0, PT, |R2|, |R6|, PT ;  /* 0x400000060200722a */ /* 0x000fe20003f0e200 */
[----:B------:R-:W-:Y:S01]  /*4a30*/  BSSY.RECONVERGENT B2, `(.L_x_433) ;  /* 0x0000014000027945 */ /* 0x000fe20003800200 */
[----:B------:R-:W-:Y:S02]  /*4a40*/  IMAD.MOV.U32 R20, RZ, RZ, R6 ;  /* 0x000000ffff147224 */ /* 0x000fe400078e0006 */
[----:B------:R-:W-:Y:S02]  /*4a50*/  IMAD.MOV.U32 R21, RZ, RZ, R7 ;  /* 0x000000ffff157224 */ /* 0x000fe400078e0007 */
[----:B------:R-:W-:-:S02]  /*4a60*/  IMAD.MOV.U32 R29, RZ, RZ, R4 ;  /* 0x000000ffff1d7224 */ /* 0x000fc400078e0004 */
        /* <DEDUP_REMOVED lines=16> */
.L_x_434:
[----:B------:R-:W-:Y:S05]  /*4b70*/  BSYNC.RECONVERGENT B2 ;  /* 0x0000000000027941 */ /* 0x000fea0003800200 */
.L_x_433:
[----:B-----5:R-:W-:Y:S01]  /*4b80*/  DSETP.GEU.AND P0, PT, |R20|, |R16|, PT ;  /* 0x400000101400722a */ /* 0x020fe20003f0e200 */
[----:B------:R-:W-:Y:S01]  /*4b90*/  BSSY.RECONVERGENT B2, `(.L_x_435) ;  /* 0x0000014000027945 */ /* 0x000fe20003800200 */
[----:B------:R-:W-:Y:S02]  /*4ba0*/  IMAD.MOV.U32 R4, RZ, RZ, R16 ;  /* 0x000000ffff047224 */ /* 0x000fe400078e0010 */
[----:B------:R-:W-:Y:S02]  /*4bb0*/  IMAD.MOV.U32 R5, RZ, RZ, R17 ;  /* 0x000000ffff057224 */ /* 0x000fe400078e0011 */
[----:B------:R-:W-:Y:S02]  /*4bc0*/  IMAD.MOV.U32 R2, RZ, RZ, R18 ;  /* 0x000000ffff027224 */ /* 0x000fe400078e0012 */
[----:B------:R-:W-:-:S06]  /*4bd0*/  IMAD.MOV.U32 R3, RZ, RZ, R19 ;  /* 0x000000ffff037224 */ /* 0x000fcc00078e0013 */
        /* <DEDUP_REMOVED lines=15> */
.L_x_436:
[----:B------:R-:W-:Y:S05]  /*4cd0*/  BSYNC.RECONVERGENT B2 ;  /* 0x0000000000027941 */ /* 0x000fea0003800200 */
.L_x_435:
[----:B------:R-:W-:Y:S01]  /*4ce0*/  VIADD R12, R12, 0x400 ;  /* 0x000004000c0c7836 */ /* 0x000fe20000000000 */
[----:B------:R-:W-:Y:S01]  /*4cf0*/  IADD3 R14, P1, PT, R8, 0x4000, RZ ;  /* 0x00004000080e7810 */ /* 0x000fe20007f3e0ff */
[----:B------:R-:W-:-:S03]  /*4d00*/  VIADD R15, R15, 0x400 ;  /* 0x000004000f0f7836 */ /* 0x000fc60000000000 */
[----:B------:R-:W-:Y:S01]  /*4d10*/  ISETP.GE.AND P0, PT, R12, R13, PT ;  /* 0x0000000d0c00720c */ /* 0x000fe20003f06270 */
[----:B------:R-:W-:-:S12]  /*4d20*/  IMAD.X R17, RZ, RZ, R9, P1 ;  /* 0x000000ffff117224 */ /* 0x000fd800008e0609 */
[----:B------:R-:W-:Y:S05]  /*4d30*/  @!P0 BRA `(.L_x_437) ;  /* 0xfffffff8005c8947 */ /* 0x000fea000383ffff */
.L_x_423:
[----:B------:R-:W-:Y:S05]  /*4d40*/  BSYNC.RECONVERGENT B1 ;  /* 0x0000000000017941 */ /* 0x000fea0003800200 */
.L_x_422:
        /* <DEDUP_REMOVED lines=32> */
.L_x_439:
[----:B------:R-:W-:Y:S05]  /*4f50*/  BSYNC.RECONVERGENT B1 ;  /* 0x0000000000017941 */ /* 0x000fea0003800200 */
.L_x_438:
        /* <DEDUP_REMOVED lines=12> */
[----:B---3--:R-:W-:Y:S01]  /*5020*/  IMAD.MOV.U32 R8, RZ, RZ, R14 ;  /* 0x000000ffff087224 */ /* 0x008fe200078e000e */
[----:B------:R-:W-:Y:S01]  /*5030*/  MOV R2, R4 ;  /* 0x0000000400027202 */ /* 0x000fe20000000f00 */
[----:B----4-:R-:W-:Y:S02]  /*5040*/  IMAD.MOV.U32 R9, RZ, RZ, R13 ;  /* 0x000000ffff097224 */ /* 0x010fe400078e000d */
        /* <DEDUP_REMOVED lines=16> */
.L_x_441:
[----:B------:R-:W-:Y:S05]  /*5150*/  BSYNC.RECONVERGENT B1 ;  /* 0x0000000000017941 */ /* 0x000fea0003800200 */
.L_x_440:
[----:B------:R-:W-:Y:S01]  /*5160*/  ISETP.GT.AND P0, PT, R10, 0x1b, PT ;  /* 0x0000001b0a00780c */ /* 0x000fe20003f04270 */
[----:B0-----:R0:W0:Y:S01]  /*5170*/  SHFL.DOWN PT, R6, R2, 0x4, 0x1f ;  /* 0x08801f0002067f89 */ /* 0x00102200000e0000 */
[----:B------:R-:W-:Y:S01]  /*5180*/  BSSY.RECONVERGENT B1, `(.L_x_442) ;  /* 0x000001d000017945 */ /* 0x000fe20003800200 */
[----:B------:R-:W-:Y:S02]  /*5190*/  IMAD.MOV.U32 R11, RZ, RZ, R8 ;  /* 0x000000ffff0b7224 */ /* 0x000fe400078e0008 */
[----:B------:R0:W0:Y:S01]  /*51a0*/  SHFL.DOWN PT, R7, R3, 0x4, 0x1f ;  /* 0x08801f0003077f89 */ /* 0x00002200000e0000 */
[----:B------:R-:W-:Y:S02]  /*51b0*/  IMAD.MOV.U32 R12, RZ, RZ, R9 ;  /* 0x000000ffff0c7224 */ /* 0x000fe400078e0009 */
[----:B-1----:R-:W-:Y:S01]  /*51c0*/  IMAD.MOV.U32 R4, RZ, RZ, R2 ;  /* 0x000000ffff047224 */ /* 0x002fe200078e0002 */
[----:B----4-:R1:W4:Y:S01]  /*51d0*/  SHFL.DOWN PT, R13, R8, 0x4, 0x1f ;  /* 0x08801f00080d7f89 */ /* 0x01032200000e0000 */
[----:B--2---:R-:W-:-:S03]  /*51e0*/  IMAD.MOV.U32 R5, RZ, RZ, R3 ;  /* 0x000000ffff057224 */ /* 0x004fc600078e0003 */
[----:B---3--:R1:W2:Y:S01]  /*51f0*/  SHFL.DOWN PT, R14, R9, 0x4, 0x1f ;  /* 0x08801f00090e7f89 */ /* 0x0082a200000e0000 */
[----:B------:R-:W-:Y:S05]  /*5200*/  @P0 BRA `(.L_x_443) ;  /* 0x0000000000500947 */ /* 0x000fea0003800000 */
[----:B0-----:R-:W-:Y:S01]  /*5210*/  DSETP.GEU.AND P0, PT, |R2|, |R6|, PT ;  /* 0x400000060200722a */ /* 0x001fe20003f0e200 */
[----:B----4-:R-:W-:Y:S02]  /*5220*/  IMAD.MOV.U32 R11, RZ, RZ, R13 ;  /* 0x000000ffff0b7224 */ /* 0x010fe400078e000d */
        /* <DEDUP_REMOVED lines=18> */
.L_x_443:
[----:B------:R-:W-:Y:S05]  /*5350*/  BSYNC.RECONVERGENT B1 ;  /* 0x0000000000017941 */ /* 0x000fea0003800200 */
.L_x_442:
[----:B------:R-:W-:Y:S01]  /*5360*/  ISETP.GT.AND P0, PT, R10, 0x17, PT ;  /* 0x000000170a00780c */ /* 0x000fe20003f04270 */
[----:B0-----:R0:W3:Y:S01]  /*5370*/  SHFL.DOWN PT, R2, R4, 0x8, 0x1f ;  /* 0x09001f0004027f89 */ /* 0x0010e200000e0000 */
[----:B------:R-:W-:Y:S01]  /*5380*/  BSSY.RECONVERGENT B1, `(.L_x_444) ;  /* 0x000001d000017945 */ /* 0x000fe20003800200 */
[----:B-1----:R-:W-:Y:S02]  /*5390*/  IMAD.MOV.U32 R8, RZ, RZ, R11 ;  /* 0x000000ffff087224 */ /* 0x002fe400078e000b */
[----:B------:R0:W1:Y:S01]  /*53a0*/  SHFL.DOWN PT, R3, R5, 0x8, 0x1f ;  /* 0x09001f0005037f89 */ /* 0x00006200000e0000 */
[----:B------:R-:W-:Y:S02]  /*53b0*/  IMAD.MOV.U32 R9, RZ, RZ, R12 ;  /* 0x000000ffff097224 */ /* 0x000fe400078e000c */
[----:B------:R-:W-:Y:S01]  /*53c0*/  IMAD.MOV.U32 R6, RZ, RZ, R4 ;  /* 0x000000ffff067224 */ /* 0x000fe200078e0004 */
[----:B--2---:R0:W2:Y:S01]  /*53d0*/  SHFL.DOWN PT, R14, R11, 0x8, 0x1f ;  /* 0x09001f000b0e7f89 */ /* 0x0040a200000e0000 */
[----:B------:R-:W-:-:S03]  /*53e0*/  IMAD.MOV.U32 R7, RZ, RZ, R5 ;  /* 0x000000ffff077224 */ /* 0x000fc600078e0005 */
[----:B----4-:R0:W4:Y:S01]  /*53f0*/  SHFL.DOWN PT, R13, R12, 0x8, 0x1f ;  /* 0x09001f000c0d7f89 */ /* 0x01012200000e0000 */
[----:B------:R-:W-:Y:S05]  /*5400*/  @P0 BRA `(.L_x_445) ;  /* 0x0000000000500947 */ /* 0x000fea0003800000 */
[----:B-1-3--:R-:W-:Y:S01]  /*5410*/  DSETP.GEU.AND P0, PT, |R4|, |R2|, PT ;  /* 0x400000020400722a */ /* 0x00afe20003f0e200 */
[----:B--2---:R-:W-:Y:S01]  /*5420*/  IMAD.MOV.U32 R8, RZ, RZ, R14 ;  /* 0x000000ffff087224 */ /* 0x004fe200078e000e */
        /* <DEDUP_REMOVED lines=18> */
.L_x_445:
[----:B------:R-:W-:Y:S05]  /*5550*/  BSYNC.RECONVERGENT B1 ;  /* 0x0000000000017941 */ /* 0x000fea0003800200 */
.L_x_444:
[----:B------:R-:W-:Y:S01]  /*5560*/  ISETP.GT.AND P0, PT, R10, 0xf, PT ;  /* 0x0000000f0a00780c */ /* 0x000fe20003f04270 */
[----:B0-----:R0:W0:Y:S01]  /*5570*/  SHFL.DOWN PT, R4, R6, 0x10, 0x1f ;  /* 0x0a001f0006047f89 */ /* 0x00102200000e0000 */
[----:B------:R-:W-:Y:S01]  /*5580*/  BSSY.RECONVERGENT B1, `(.L_x_446) ;  /* 0x000001d000017945 */ /* 0x000fe20003800200 */
[----:B--2---:R-:W-:Y:S02]  /*5590*/  IMAD.MOV.U32 R14, RZ, RZ, R8 ;  /* 0x000000ffff0e7224 */ /* 0x004fe400078e0008 */
[----:B------:R2:W0:Y:S01]  /*55a0*/  SHFL.DOWN PT, R5, R7, 0x10, 0x1f ;  /* 0x0a001f0007057f89 */ /* 0x00042200000e0000 */
[----:B------:R-:W-:Y:S02]  /*55b0*/  IMAD.MOV.U32 R15, RZ, RZ, R9 ;  /* 0x000000ffff0f7224 */ /* 0x000fe400078e0009 */
[----:B---3--:R-:W-:Y:S01]  /*55c0*/  IMAD.MOV.U32 R2, RZ, RZ, R6 ;  /* 0x000000ffff027224 */ /* 0x008fe200078e0006 */
[----:B------:R2:W3:Y:S01]  /*55d0*/  SHFL.DOWN PT, R11, R8, 0x10, 0x1f ;  /* 0x0a001f00080b7f89 */ /* 0x0004e200000e0000 */
[----:B-1----:R-:W-:-:S03]  /*55e0*/  IMAD.MOV.U32 R3, RZ, RZ, R7 ;  /* 0x000000ffff037224 */ /* 0x002fc600078e0007 */
[----:B------:R2:W1:Y:S01]  /*55f0*/  SHFL.DOWN PT, R12, R9, 0x10, 0x1f ;  /* 0x0a001f00090c7f89 */ /* 0x00046200000e0000 */
[----:B------:R-:W-:Y:S05]  /*5600*/  @P0 BRA `(.L_x_447) ;  /* 0x0000000000500947 */ /* 0x000fea0003800000 */
[----:B0-----:R-:W-:Y:S01]  /*5610*/  DSETP.GEU.AND P0, PT, |R6|, |R4|, PT ;  /* 0x400000040600722a */ /* 0x001fe20003f0e200 */
[----:B---3--:R-:W-:Y:S02]  /*5620*/  IMAD.MOV.U32 R14, RZ, RZ, R11 ;  /* 0x000000ffff0e7224 */ /* 0x008fe400078e000b */
[----:B-1----:R-:W-:Y:S02]  /*5630*/  IMAD.MOV.U32 R15, RZ, RZ, R12 ;  /* 0x000000ffff0f7224 */ /* 0x002fe400078e000c */
        /* <DEDUP_REMOVED lines=17> */
.L_x_447:
[----:B------:R-:W-:Y:S05]  /*5750*/  BSYNC.RECONVERGENT B1 ;  /* 0x0000000000017941 */ /* 0x000fea0003800200 */
.L_x_446:
        /* <DEDUP_REMOVED lines=11> */
.L_x_449:
[----:B------:R-:W-:Y:S05]  /*5810*/  BSYNC.RECONVERGENT B1 ;  /* 0x0000000000017941 */ /* 0x000fea0003800200 */
.L_x_448:
        /* <DEDUP_REMOVED lines=8> */
[----:B--2---:R-:W2:Y:S04]  /*58a0*/  LDS.128 R4, [R0+0x20] ;  /* 0x0000200000047984 */ /* 0x004ea80000000c00 */
[----:B-1--4-:R1:W4:Y:S04]  /*58b0*/  LDS.64 R12, [R0+0x80] ;  /* 0x00008000000c7984 */ /* 0x0123280000000a00 */
[----:B---3--:R1:W3:Y:S01]  /*58c0*/  LDS.128 R8, [R0+0x30] ;  /* 0x0000300000087984 */ /* 0x0082e20000000c00 */
[----:B0-----:R-:W-:Y:S01]  /*58d0*/  DSETP.GEU.AND P0, PT, |R2|, |R16|, PT ;  /* 0x400000100200722a */ /* 0x001fe20003f0e200 */
[----:B------:R-:W-:-:S02]  /*58e0*/  IMAD.MOV.U32 R24, RZ, RZ, R16 ;  /* 0x000000ffff187224 */ /* 0x000fc400078e0010 */
[----:B------:R-:W-:Y:S02]  /*58f0*/  IMAD.MOV.U32 R25, RZ, RZ, R17 ;  /* 0x000000ffff197224 */ /* 0x000fe400078e0011 */
[----:B--2---:R-:W-:Y:S02]  /*5900*/  IMAD.MOV.U32 R27, RZ, RZ, R4 ;  /* 0x000000ffff1b7224 */ /* 0x004fe400078e0004 */
[----:B------:R-:W-:-:S07]  /*5910*/  IMAD.MOV.U32 R29, RZ, RZ, R5 ;  /* 0x000000ffff1d7224 */ /* 0x000fce00078e0005 */
[----:B-1-34-:R-:W-:Y:S05]  /*5920*/  @!P0 BRA `(.L_x_451) ;  /* 0x0000000000388947 */ /* 0x01afea0003800000 */
        /* <DEDUP_REMOVED lines=14> */
.L_x_451:
[----:B------:R-:W-:Y:S05]  /*5a10*/  BSYNC.RECONVERGENT B1 ;  /* 0x0000000000017941 */ /* 0x000fea0003800200 */
.L_x_450:
        /* <DEDUP_REMOVED lines=23> */
.L_x_453:
[----:B------:R-:W-:Y:S05]  /*5b90*/  BSYNC.RECONVERGENT B1 ;  /* 0x0000000000017941 */ /* 0x000fea0003800200 */
.L_x_452:
        /* <DEDUP_REMOVED lines=21> */
.L_x_455:
[----:B------:R-:W-:Y:S05]  /*5cf0*/  BSYNC.RECONVERGENT B1 ;  /* 0x0000000000017941 */ /* 0x000fea0003800200 */
.L_x_454:
        /* <DEDUP_REMOVED lines=23> */
.L_x_457:
[----:B------:R-:W-:Y:S05]  /*5e70*/  BSYNC.RECONVERGENT B1 ;  /* 0x0000000000017941 */ /* 0x000fea0003800200 */
.L_x_456:
[----:B------:R-:W-:Y:S01]  /*5e80*/  DSETP.GEU.AND P0, PT, |R14|, |R22|, PT ;  /* 0x400000160e00722a */ /* 0x000fe20003f0e200 */
[----:B------:R-:W-:Y:S01]  /*5e90*/  BSSY.RECONVERGENT B1, `(.L_x_458) ;  /* 0x0000014000017945 */ /* 0x000fe20003800200 */
[----:B------:R-:W-:Y:S01]  /*5ea0*/  MOV R2, R22 ;  /* 0x0000001600027202 */ /* 0x000fe20000000f00 */
[----:B------:R-:W-:Y:S02]  /*5eb0*/  IMAD.MOV.U32 R3, RZ, RZ, R23 ;  /* 0x000000ffff037224 */ /* 0x000fe400078e0017 */
[----:B-1----:R-:W-:Y:S02]  /*5ec0*/  IMAD.MOV.U32 R19, RZ, RZ, R8 ;  /* 0x000000ffff137224 */ /* 0x002fe400078e0008 */
        /* <DEDUP_REMOVED lines=16> */
.L_x_459:
[----:B------:R-:W-:Y:S05]  /*5fd0*/  BSYNC.RECONVERGENT B1 ;  /* 0x0000000000017941 */ /* 0x000fea0003800200 */
.L_x_458:
        /* <DEDUP_REMOVED lines=21> */
.L_x_461:
[----:B------:R-:W-:Y:S05]  /*6130*/  BSYNC.RECONVERGENT B1 ;  /* 0x0000000000017941 */ /* 0x000fea0003800200 */
.L_x_460:
        /* <DEDUP_REMOVED lines=20> */
.L_x_383:
[----:B------:R-:W-:Y:S05]  /*6280*/  BSYNC.RECONVERGENT B0 ;  /* 0x0000000000007941 */ /* 0x000fea0003800200 */
.L_x_350:
[----:B------:R-:W-:Y:S05]  /*6290*/  @P1 EXIT ;  /* 0x000000000000194d */ /* 0x000fea0003800000 */
[----:B01----:R-:W0:Y:S02]  /*62a0*/  LDC.64 R4, c[0x0][0x388] ;  /* 0x0000e200ff047b82 */ /* 0x003e240000000a00 */
[----:B0-----:R-:W-:Y:S04]  /*62b0*/  STG.E.64 desc[UR6][R4.64], R2 ;  /* 0x0000000204007986 */ /* 0x001fe8000c101b06 */
[----:B------:R-:W-:Y:S01]  /*62c0*/  STG.E.64 desc[UR6][R4.64+0x8], R14 ;  /* 0x0000080e04007986 */ /* 0x000fe2000c101b06 */
[----:B------:R-:W-:Y:S05]  /*62d0*/  EXIT ;  /* 0x000000000000794d */ /* 0x000fea0003800000 */
.L_x_462:
        /* <DEDUP_REMOVED lines=10> */
.L_x_742:


//--------------------- .text._ZN6thrust24THRUST_300001_SM_1000_NS8cuda_cub4core6detail13_kernel_agentINS1_8__reduce10DrainAgentIiEEJN3cub18CUB_300001_SM_10009GridQueueIjEEiEEEvDpT0_ --------------------------
	.section	.text._ZN6thrust24THRUST_300001_SM_1000_NS8cuda_cub4core6detail13_kernel_agentINS1_8__reduce10DrainAgentIiEEJN3cub18CUB_300001_SM_10009GridQueueIjEEiEEEvDpT0_,"ax",@progbits
	.align	128
        .global         _ZN6thrust24THRUST_300001_SM_1000_NS8cuda_cub4core6detail13_kernel_agentINS1_8__reduce10DrainAgentIiEEJN3cub18CUB_300001_SM_10009GridQueueIjEEiEEEvDpT0_
        .type           _ZN6thrust24THRUST_300001_SM_1000_NS8cuda_cub4core6detail13_kernel_agentINS1_8__reduce10DrainAgentIiEEJN3cub18CUB_300001_SM_10009GridQueueIjEEiEEEvDpT0_,@function
        .size           _ZN6thrust24THRUST_300001_SM_1000_NS8cuda_cub4core6detail13_kernel_agentINS1_8__reduce10DrainAgentIiEEJN3cub18CUB_300001_SM_10009GridQueueIjEEiEEEvDpT0_,(.L_x_743 - _ZN6thrust24THRUST_300001_SM_1000_NS8cuda_cub4core6detail13_kernel_agentINS1_8__reduce10DrainAgentIiEEJN3cub18CUB_300001_SM_10009GridQueueIjEEiEEEvDpT0_)
        .other          _ZN6thrust24THRUST_300001_SM_1000_NS8cuda_cub4core6detail13_kernel_agentINS1_8__reduce10DrainAgentIiEEJN3cub18CUB_300001_SM_10009GridQueueIjEEiEEEvDpT0_,@"STO_CUDA_ENTRY STV_DEFAULT"
_ZN6thrust24THRUST_300001_SM_1000_NS8cuda_cub4core6detail13_kernel_agentINS1_8__reduce10DrainAgentIiEEJN3cub18CUB_300001_SM_10009GridQueueIjEEiEEEvDpT0_:
.text._ZN6thrust24THRUST_300001_SM_1000_NS8cuda_cub4core6detail13_kernel_agentINS1_8__reduce10DrainAgentIiEEJN3cub18CUB_300001_SM_10009GridQueueIjEEiEEEvDpT0_:
[----:B------:R-:W-:Y:S08]  /*0000*/  LDC R1, c[0x0][0x37c] ;  /* 0x0000df00ff017b82 */ /* 0x000ff00000000800 */
[----:B------:R-:W0:Y:S01]  /*0010*/  LDC.64 R2, c[0x0][0x380] ;  /* 0x0000e000ff027b82 */ /* 0x000e220000000a00 */
[----:B------:R-:W0:Y:S07]  /*0020*/  LDCU.64 UR4, c[0x0][0x358] ;  /* 0x00006b00ff0477ac */ /* 0x000e2e0008000a00 */
[----:B------:R-:W1:Y:S01]  /*0030*/  LDC R5, c[0x0][0x388] ;  /* 0x0000e200ff057b82 */ /* 0x000e620000000800 */
[----:B0-----:R-:W-:Y:S04]  /*0040*/  STG.E desc[UR4][R2.64+0x4], RZ ;  /* 0x000004ff02007986 */ /* 0x001fe8000c101904 */
[----:B-1----:R-:W-:Y:S01]  /*0050*/  STG.E desc[UR4][R2.64], R5 ;  /* 0x0000000502007986 */ /* 0x002fe2000c101904 */
[----:B------:R-:W-:Y:S05]  /*0060*/  EXIT ;  /* 0x000000000000794d */ /* 0x000fea0003800000 */
.L_x_463:
        /* <DEDUP_REMOVED lines=9> */
.L_x_743:


//--------------------- .text._ZN6thrust24THRUST_300001_SM_1000_NS8cuda_cub4core6detail13_kernel_agentINS1_8__reduce11ReduceAgentINS0_12zip_iteratorIN4cuda3std3__45tupleIJNS0_10device_ptrIdEENS0_17counting_iteratorIlNS0_11use_defaultESF_SF_EEEEEEEPNSB_IJdlEEESJ_iNS1_9__extrema9arg_max_fIdl7CompareEEEEJSI_SK_iN3cub18CUB_300001_SM_100013GridEvenShareIiEENSR_9GridQueueIjEESO_EEEvDpT0_ --------------------------
	.section	.text._ZN6thrust24THRUST_300001_SM_1000_NS8cuda_cub4core6detail13_kernel_agentINS1_8__reduce11ReduceAgentINS0_12zip_iteratorIN4cuda3std3__45tupleIJNS0_10device_ptrIdEENS0_17counting_iteratorIlNS0_11use_defaultESF_SF_EEEEEEEPNSB_IJdlEEESJ_iNS1_9__extrema9arg_max_fIdl7CompareEEEEJSI_SK_iN3cub18CUB_300001_SM_100013GridEvenShareIiEENSR_9GridQueueIjEESO_EEEvDpT0_,"ax",@progbits
	.align	128
        .global         _ZN6thrust24THRUST_300001_SM_1000_NS8cuda_cub4core6detail13_kernel_agentINS1_8__reduce11ReduceAgentINS0_12zip_iteratorIN4cuda3std3__45tupleIJNS0_10device_ptrIdEENS0_17counting_iteratorIlNS0_11use_defaultESF_SF_EEEEEEEPNSB_IJdlEEESJ_iNS1_9__extrema9arg_max_fIdl7CompareEEEEJSI_SK_iN3cub18CUB_300001_SM_100013GridEvenShareIiEENSR_9GridQueueIjEESO_EEEvDpT0_
        .type           _ZN6thrust24THRUST_300001_SM_1000_NS8cuda_cub4core6detail13_kernel_agentINS1_8__reduce11ReduceAgentINS0_12zip_iteratorIN4cuda3std3__45tupleIJNS0_10device_ptrIdEENS0_17counting_iteratorIlNS0_11use_defaultESF_SF_EEEEEEEPNSB_IJdlEEESJ_iNS1_9__extrema9arg_max_fIdl7CompareEEEEJSI_SK_iN3cub18CUB_300001_SM_100013GridEvenShareIiEENSR_9GridQueueIjEESO_EEEvDpT0_,@function
        .size           _ZN6thrust24THRUST_300001_SM_1000_NS8cuda_cub4core6detail13_kernel_agentINS1_8__reduce11ReduceAgentINS0_12zip_iteratorIN4cuda3std3__45tupleIJNS0_10device_ptrIdEENS0_17counting_iteratorIlNS0_11use_defaultESF_SF_EEEEEEEPNSB_IJdlEEESJ_iNS1_9__extrema9arg_max_fIdl7CompareEEEEJSI_SK_iN3cub18CUB_300001_SM_100013GridEvenShareIiEENSR_9GridQueueIjEESO_EEEvDpT0_,(.L_x_744 - _ZN6thrust24THRUST_300001_SM_1000_NS8cuda_cub4core6detail13_kernel_agentINS1_8__reduce11ReduceAgentINS0_12zip_iteratorIN4cuda3std3__45tupleIJNS0_10device_ptrIdEENS0_17counting_iteratorIlNS0_11use_defaultESF_SF_EEEEEEEPNSB_IJdlEEESJ_iNS1_9__extrema9arg_max_fIdl7CompareEEEEJSI_SK_iN3cub18CUB_300001_SM_100013GridEvenShareIiEENSR_9GridQueueIjEESO_EEEvDpT0_)
        .other          _ZN6thrust24THRUST_300001_SM_1000_NS8cuda_cub4core6detail13_kernel_agentINS1_8__reduce11ReduceAgentINS0_12zip_iteratorIN4cuda3std3__45tupleIJNS0_10device_ptrIdEENS0_17counting_iteratorIlNS0_11use_defaultESF_SF_EEEEEEEPNSB_IJdlEEESJ_iNS1_9__extrema9arg_max_fIdl7CompareEEEEJSI_SK_iN3cub18CUB_300001_SM_100013GridEvenShareIiEENSR_9GridQueueIjEESO_EEEvDpT0_,@"STO_CUDA_ENTRY STV_DEFAULT"
_ZN6thrust24THRUST_300001_SM_1000_NS8cuda_cub4core6detail13_kernel_agentINS1_8__reduce11ReduceAgentINS0_12zip_iteratorIN4cuda3std3__45tupleIJNS0_10device_ptrIdEENS0_17counting_iteratorIlNS0_11use_defaultESF_SF_EEEEEEEPNSB_IJdlEEESJ_iNS1_9__extrema9arg_max_fIdl7CompareEEEEJSI_SK_iN3cub18CUB_300001_SM_100013GridEvenShareIiEENSR_9GridQueueIjEESO_EEEvDpT0_:
.text._ZN6thrust24THRUST_300001_SM_1000_NS8cuda_cub4core6detail13_kernel_agentINS1_8__reduce11ReduceAgentINS0_12zip_iteratorIN4cuda3std3__45tupleIJNS0_10device_ptrIdEENS0_17counting_iteratorIlNS0_11use_defaultESF_SF_EEEEEEEPNSB_IJdlEEESJ_iNS1_9__extrema9arg_max_fIdl7CompareEEEEJSI_SK_iN3cub18CUB_300001_SM_100013GridEvenShareIiEENSR_9GridQueueIjEESO_EEEvDpT0_:
[----:B------:R-:W-:Y:S01]  /*0000*/  LDC R1, c[0x0][0x37c] ;  /* 0x0000df00ff017b82 */ /* 0x000fe20000000800 */
[----:B------:R-:W0:Y:S01]  /*0010*/  S2R R0, SR_CTAID.X ;  /* 0x0000000000007919 */ /* 0x000e220000002500 */
[----:B------:R-:W1:Y:S01]  /*0020*/  LDCU UR4, c[0x0][0x398] ;  /* 0x00007300ff0477ac */ /* 0x000e620008000800 */
[----:B------:R-:W-:Y:S01]  /*0030*/  BSSY.RECONVERGENT B0, `(.L_x_464) ;  /* 0x000066d000007945 */ /* 0x000fe20003800200 */
[----:B------:R-:W2:Y:S01]  /*0040*/  LDCU UR6, c[0x0][0x370] ;  /* 0x00006e00ff0677ac */ /* 0x000ea20008000800 */
[----:B------:R-:W3:Y:S01]  /*0050*/  LDCU.64 UR10, c[0x0][0x358] ;  /* 0x00006b00ff0a77ac */ /* 0x000ee20008000a00 */
[----:B-1----:R-:W-:Y:S01]  /*0060*/  IMAD.U32 R7, RZ, RZ, UR4 ;  /* 0x00000004ff077e24 */ /* 0x002fe2000f8e00ff */
[----:B--2---:R-:W-:Y:S01]  /*0070*/  UIMAD UR6, UR6, 0x500, URZ ;  /* 0x00000500060678a4 */ /* 0x004fe2000f8e02ff */
[----:B0-----:R-:W-:-:S04]  /*0080*/  IMAD R10, R0, 0x500, RZ ;  /* 0x00000500000a7824 */ /* 0x001fc800078e02ff */
[----:B------:R-:W-:-:S05]  /*0090*/  VIADD R2, R10, 0x500 ;  /* 0x000005000a027836 */ /* 0x000fca0000000000 */
[----:B------:R-:W-:-:S13]  /*00a0*/  ISETP.GT.AND P0, PT, R2, R7, PT ;  /* 0x000000070200720c */ /* 0x000fda0003f04270 */
[----:B---3--:R-:W-:Y:S05]  /*00b0*/  @!P0 BRA `(.L_x_465) ;  /* 0x0000003800d08947 */ /* 0x008fea0003800000 */
[----:B------:R-:W0:Y:S01]  /*00c0*/  S2R R5, SR_TID.X ;  /* 0x0000000000057919 */ /* 0x000e220000002100 */
[----:B------:R-:W-:Y:S01]  /*00d0*/  IMAD.IADD R4, R7, 0x1, -R10 ;  /* 0x0000000107047824 */ /* 0x000fe200078e0a0a */
[----:B------:R-:W1:Y:S01]  /*00e0*/  LDCU.64 UR6, c[0x0][0x388] ;  /* 0x00007100ff0677ac */ /* 0x000e620008000a00 */
[----:B------:R-:W-:Y:S01]  /*00f0*/  BSSY.RECONVERGENT B1, `(.L_x_466) ;  /* 0x0000010000017945 */ /* 0x000fe20003800200 */
[----:B------:R-:W-:Y:S01]  /*0100*/  IMAD.MOV.U32 R8, RZ, RZ, RZ ;  /* 0x000000ffff087224 */ /* 0x000fe200078e00ff */
[----:B------:R-:W-:Y:S01]  /*0110*/  CS2R R2, SRZ ;  /* 0x0000000000027805 */ /* 0x000fe2000001ff00 */
[----:B------:R-:W2:Y:S01]  /*0120*/  LDCU.64 UR8, c[0x0][0x388] ;  /* 0x00007100ff0877ac */ /* 0x000ea20008000a00 */
[----:B------:R-:W-:Y:S01]  /*0130*/  IMAD.MOV.U32 R6, RZ, RZ, RZ ;  /* 0x000000ffff067224 */ /* 0x000fe200078e00ff */
[----:B0-----:R-:W-:Y:S01]  /*0140*/  ISETP.GE.AND P0, PT, R5, R4, PT ;  /* 0x000000040500720c */ /* 0x001fe20003f06270 */
[----:B------:R-:W-:-:S12]  /*0150*/  IMAD.MOV.U32 R9, RZ, RZ, R5 ;  /* 0x000000ffff097224 */ /* 0x000fd800078e0005 */
[----:B-12---:R-:W-:Y:S05]  /*0160*/  @P0 BRA `(.L_x_467) ;  /* 0x0000000000200947 */ /* 0x006fea0003800000 */
[----:B------:R-:W0:Y:S01]  /*0170*/  LDC.64 R2, c[0x0][0x380] ;  /* 0x0000e000ff027b82 */ /* 0x000e220000000a00 */
[----:B------:R-:W-:Y:S01]  /*0180*/  IMAD.IADD R11, R10, 0x1, R5 ;  /* 0x000000010a0b7824 */ /* 0x000fe200078e0205 */
[----:B------:R-:W1:Y:S03]  /*0190*/  LDCU.64 UR4, c[0x0][0x388] ;  /* 0x00007100ff0477ac */ /* 0x000e660008000a00 */
[----:B0-----:R-:W-:-:S06]  /*01a0*/  IMAD.WIDE R2, R11, 0x8, R2 ;  /* 0x000000080b027825 */ /* 0x001fcc00078e0202 */
[----:B------:R-:W5:Y:S01]  /*01b0*/  LDG.E.64 R2, desc[UR10][R2.64] ;  /* 0x0000000a02027981 */ /* 0x000f62000c1e1b00 */
[----:B-1----:R-:W-:Y:S01]  /*01c0*/  IADD3 R8, P0, PT, R11, UR4, RZ ;  /* 0x000000040b087c10 */ /* 0x002fe2000ff1e0ff */
[----:B------:R-:W-:-:S03]  /*01d0*/  VIADD R9, R5, 0x100 ;  /* 0x0000010005097836 */ /* 0x000fc60000000000 */
[----:B------:R-:W-:-:S09]  /*01e0*/  LEA.HI.X.SX32 R6, R11, UR5, 0x1, P0 ;  /* 0x000000050b067c11 */ /* 0x000fd200080f0eff */
.L_x_467:
[----:B------:R-:W-:Y:S05]  /*01f0*/  BSYNC.RECONVERGENT B1 ;  /* 0x0000000000017941 */ /* 0x000fea0003800200 */
.L_x_466:
        /* <DEDUP_REMOVED lines=9> */
[----:B------:R-:W0:Y:S01]  /*0290*/  LDC.64 R12, c[0x0][0x380] ;  /* 0x0000e000ff0c7b82 */ /* 0x000e220000000a00 */
[----:B------:R-:W-:Y:S01]  /*02a0*/  LEA.HI R7, R18, 0x1, RZ, 0x18 ;  /* 0x0000000112077811 */ /* 0x000fe200078fc0ff */
[----:B------:R-:W-:-:S03]  /*02b0*/  IMAD.IADD R11, R10, 0x1, R9 ;  /* 0x000000010a0b7824 */ /* 0x000fc600078e0209 */
[----:B------:R-:W-:-:S05]  /*02c0*/  LOP3.LUT R7, R7, 0x3, RZ, 0xc0, !PT ;  /* 0x0000000307077812 */ /* 0x000fca00078ec0ff */
[----:B------:R-:W-:-:S07]  /*02d0*/  IMAD.MOV R7, RZ, RZ, -R7 ;  /* 0x000000ffff077224 */ /* 0x000fce00078e0a07 */
.L_x_474:
[----:B0-----:R-:W-:-:S06]  /*02e0*/  IMAD.WIDE R14, R11, 0x8, R12 ;  /* 0x000000080b0e7825 */ /* 0x001fcc00078e020c */
[----:B------:R-:W2:Y:S01]  /*02f0*/  LDG.E.64 R14, desc[UR10][R14.64] ;  /* 0x0000000a0e0e7981 */ /* 0x000ea2000c1e1b00 */
[----:B------:R-:W-:Y:S01]  /*0300*/  IADD3 R22, P1, PT, R11, UR6, RZ ;  /* 0x000000060b167c10 */ /* 0x000fe2000ff3e0ff */
[----:B------:R-:W-:Y:S01]  /*0310*/  VIADD R7, R7, 0x1 ;  /* 0x0000000107077836 */ /* 0x000fe20000000000 */
[----:B------:R-:W-:Y:S01]  /*0320*/  BSSY.RECONVERGENT B3, `(.L_x_472) ;  /* 0x000001b000037945 */ /* 0x000fe20003800200 */
[----:B------:R-:W-:Y:S01]  /*0330*/  IMAD.MOV.U32 R19, RZ, RZ, R8 ;  /* 0x000000ffff137224 */ /* 0x000fe200078e0008 */
[----:B------:R-:W-:Y:S01]  /*0340*/  LEA.HI.X.SX32 R21, R11, UR7, 0x1, P1 ;  /* 0x000000070b157c11 */ /* 0x000fe200088f0eff */
[----:B------:R-:W-:Y:S01]  /*0350*/  IMAD.MOV.U32 R20, RZ, RZ, R6 ;  /* 0x000000ffff147224 */ /* 0x000fe200078e0006 */
[----:B------:R-:W-:Y:S01]  /*0360*/  ISETP.NE.AND P2, PT, R7, RZ, PT ;  /* 0x000000ff0700720c */ /* 0x000fe20003f45270 */
[----:B-----5:R-:W-:Y:S02]  /*0370*/  IMAD.MOV.U32 R16, RZ, RZ, R2 ;  /* 0x000000ffff107224 */ /* 0x020fe400078e0002 */
[----:B------:R-:W-:-:S02]  /*0380*/  IMAD.MOV.U32 R17, RZ, RZ, R3 ;  /* 0x000000ffff117224 */ /* 0x000fc400078e0003 */
[----:B------:R-:W-:Y:S02]  /*0390*/  IMAD.MOV.U32 R8, RZ, RZ, R22 ;  /* 0x000000ffff087224 */ /* 0x000fe400078e0016 */
        /* <DEDUP_REMOVED lines=19> */
.L_x_473:
[----:B------:R-:W-:Y:S05]  /*04d0*/  BSYNC.RECONVERGENT B3 ;  /* 0x0000000000037941 */ /* 0x000fea0003800200 */
.L_x_472:
[----:B------:R-:W-:Y:S02]  /*04e0*/  VIADD R9, R9, 0x100 ;  /* 0x0000010009097836 */ /* 0x000fe40000000000 */
[----:B------:R-:W-:Y:S01]  /*04f0*/  VIADD R11, R11, 0x100 ;  /* 0x000001000b0b7836 */ /* 0x000fe20000000000 */
[----:B------:R-:W-:Y:S06]  /*0500*/  @P2 BRA `(.L_x_474) ;  /* 0xfffffffc00742947 */ /* 0x000fec000383ffff */
.L_x_471:
[----:B------:R-:W-:Y:S05]  /*0510*/  BSYNC.RECONVERGENT B2 ;  /* 0x0000000000027941 */ /* 0x000fea0003800200 */
.L_x_470:
[----:B------:R-:W-:-:S13]  /*0520*/  ISETP.GE.U32.AND P0, PT, R18, 0x300, PT ;  /* 0x000003001200780c */ /* 0x000fda0003f06070 */
[----:B------:R-:W-:Y:S05]  /*0530*/  @!P0 BRA `(.L_x_469) ;  /* 0x0000000400cc8947 */ /* 0x000fea0003800000 */
[----:B------:R-:W0:Y:S01]  /*0540*/  LDC.64 R12, c[0x0][0x380] ;  /* 0x0000e000ff0c7b82 */ /* 0x000e220000000a00 */
[----:B------:R-:W-:-:S04]  /*0550*/  IMAD.IADD R7, R10, 0x1, R9 ;  /* 0x000000010a077824 */ /* 0x000fc800078e0209 */
[C---:B------:R-:W-:Y:S02]  /*0560*/  VIADD R27, R7.reuse, 0x100 ;  /* 0x00000100071b7836 */ /* 0x040fe40000000000 */
[C---:B------:R-:W-:Y:S02]  /*0570*/  VIADD R26, R7.reuse, 0x200 ;  /* 0x00000200071a7836 */ /* 0x040fe40000000000 */
[----:B------:R-:W-:Y:S01]  /*0580*/  VIADD R25, R7, 0x300 ;  /* 0x0000030007197836 */ /* 0x000fe20000000000 */
[----:B0-----:R-:W-:-:S05]  /*0590*/  IADD3 R10, P0, PT, R12, 0x1000, RZ ;  /* 0x000010000c0a7810 */ /* 0x001fca0007f1e0ff */
[----:B------:R-:W-:-:S08]  /*05a0*/  IMAD.X R11, RZ, RZ, R13, P0 ;  /* 0x000000ffff0b7224 */ /* 0x000fd000000e060d */
.L_x_483:
[----:B------:R-:W-:-:S05]  /*05b0*/  IMAD.WIDE R22, R7, 0x8, R10 ;  /* 0x0000000807167825 */ /* 0x000fca00078e020a */
[----:B------:R-:W2:Y:S04]  /*05c0*/  LDG.E.64 R20, desc[UR10][R22.64+-0x1000] ;  /* 0xfff0000a16147981 */ /* 0x000ea8000c1e1b00 */
[----:B-----5:R0:W5:Y:S04]  /*05d0*/  LDG.E.64 R16, desc[UR10][R22.64+-0x800] ;  /* 0xfff8000a16107981 */ /* 0x020168000c1e1b00 */
[----:B------:R0:W5:Y:S04]  /*05e0*/  LDG.E.64 R14, desc[UR10][R22.64] ;  /* 0x0000000a160e7981 */ /* 0x000168000c1e1b00 */
[----:B------:R0:W5:Y:S01]  /*05f0*/  LDG.E.64 R12, desc[UR10][R22.64+0x800] ;  /* 0x0008000a160c7981 */ /* 0x000162000c1e1b00 */
[C---:B------:R-:W-:Y:S01]  /*0600*/  IADD3 R29, P1, PT, R7.reuse, UR8, RZ ;  /* 0x00000008071d7c10 */ /* 0x040fe2000ff3e0ff */
[----:B------:R-:W-:Y:S03]  /*0610*/  BSSY.RECONVERGENT B2, `(.L_x_475) ;  /* 0x0000016000027945 */ /* 0x000fe60003800200 */
[----:B------:R-:W-:Y:S01]  /*0620*/  LEA.HI.X.SX32 R31, R7, UR9, 0x1, P1 ;  /* 0x00000009071f7c11 */ /* 0x000fe200088f0eff */
[----:B------:R-:W-:-:S03]  /*0630*/  IMAD.MOV.U32 R24, RZ, RZ, R29 ;  /* 0x000000ffff187224 */ /* 0x000fc600078e001d */
[----:B------:R-:W-:Y:S01]  /*0640*/  MOV R28, R31 ;  /* 0x0000001f001c7202 */ /* 0x000fe20000000f00 */
        /* <DEDUP_REMOVED lines=18> */
.L_x_476:
[----:B------:R-:W-:Y:S05]  /*0770*/  BSYNC.RECONVERGENT B2 ;  /* 0x0000000000027941 */ /* 0x000fea0003800200 */
.L_x_475:
[----:B-----5:R-:W-:Y:S01]  /*0780*/  DSETP.GEU.AND P0, PT, |R18|, |R16|, PT ;  /* 0x400000101200722a */ /* 0x020fe20003f0e200 */
[C---:B------:R-:W-:Y:S01]  /*0790*/  IADD3 R21, P1, PT, R27.reuse, UR8, RZ ;  /* 0x000000081b157c10 */ /* 0x040fe2000ff3e0ff */
[----:B------:R-:W-:Y:S01]  /*07a0*/  BSSY.RECONVERGENT B2, `(.L_x_477) ;  /* 0x0000015000027945 */ /* 0x000fe20003800200 */
[----:B------:R-:W-:Y:S02]  /*07b0*/  IMAD.MOV.U32 R2, RZ, RZ, R16 ;  /* 0x000000ffff027224 */ /* 0x000fe400078e0010 */
[----:B------:R-:W-:Y:S01]  /*07c0*/  LEA.HI.X.SX32 R23, R27, UR9, 0x1, P1 ;  /* 0x000000091b177c11 */ /* 0x000fe200088f0eff */
[----:B------:R-:W-:Y:S02]  /*07d0*/  IMAD.MOV.U32 R6, RZ, RZ, R21 ;  /* 0x000000ffff067224 */ /* 0x000fe400078e0015 */
[----:B------:R-:W-:Y:S02]  /*07e0*/  IMAD.MOV.U32 R3, RZ, RZ, R17 ;  /* 0x000000ffff037224 */ /* 0x000fe400078e0011 */
[----:B------:R-:W-:-:S04]  /*07f0*/  IMAD.MOV.U32 R8, RZ, RZ, R23 ;  /* 0x000000ffff087224 */ /* 0x000fc800078e0017 */
        /* <DEDUP_REMOVED lines=15> */
.L_x_478:
[----:B------:R-:W-:Y:S05]  /*08f0*/  BSYNC.RECONVERGENT B2 ;  /* 0x0000000000027941 */ /* 0x000fea0003800200 */
.L_x_477:
[----:B------:R-:W-:Y:S01]  /*0900*/  DSETP.GEU.AND P0, PT, |R2|, |R14|, PT ;  /* 0x4000000e0200722a */ /* 0x000fe20003f0e200 */
[C---:B------:R-:W-:Y:S01]  /*0910*/  IADD3 R21, P1, PT, R26.reuse, UR8, RZ ;  /* 0x000000081a157c10 */ /* 0x040fe2000ff3e0ff */
[----:B------:R-:W-:Y:S01]  /*0920*/  BSSY.RECONVERGENT B2, `(.L_x_479) ;  /* 0x0000016000027945 */ /* 0x000fe20003800200 */
[----:B------:R-:W-:Y:S01]  /*0930*/  IADD3 R29, P2, PT, R25, UR8, RZ ;  /* 0x00000008191d7c10 */ /* 0x000fe2000ff5e0ff */
[----:B------:R-:W-:Y:S01]  /*0940*/  IMAD.MOV.U32 R16, RZ, RZ, R14 ;  /* 0x000000ffff107224 */ /* 0x000fe200078e000e */
        /* <DEDUP_REMOVED lines=19> */
.L_x_480:
[----:B------:R-:W-:Y:S05]  /*0a80*/  BSYNC.RECONVERGENT B2 ;  /* 0x0000000000027941 */ /* 0x000fea0003800200 */
.L_x_479:
[----:B------:R-:W-:Y:S01]  /*0a90*/  DSETP.GEU.AND P0, PT, |R16|, |R12|, PT ;  /* 0x4000000c1000722a */ /* 0x000fe20003f0e200 */
[----:B------:R-:W-:Y:S01]  /*0aa0*/  LEA.HI.X.SX32 R14, R25, UR9, 0x1, P2 ;  /* 0x00000009190e7c11 */ /* 0x000fe200090f0eff */
[----:B------:R-:W-:Y:S01]  /*0ab0*/  BSSY.RECONVERGENT B2, `(.L_x_481) ;  /* 0x0000014000027945 */ /* 0x000fe20003800200 */
[----:B------:R-:W-:Y:S02]  /*0ac0*/  IMAD.MOV.U32 R8, RZ, RZ, R29 ;  /* 0x000000ffff087224 */ /* 0x000fe400078e001d */
[----:B------:R-:W-:Y:S02]  /*0ad0*/  IMAD.MOV.U32 R2, RZ, RZ, R12 ;  /* 0x000000ffff027224 */ /* 0x000fe400078e000c */
[----:B------:R-:W-:Y:S02]  /*0ae0*/  IMAD.MOV.U32 R6, RZ, RZ, R14 ;  /* 0x000000ffff067224 */ /* 0x000fe400078e000e */
[----:B------:R-:W-:-:S05]  /*0af0*/  IMAD.MOV.U32 R3, RZ, RZ, R13 ;  /* 0x000000ffff037224 */ /* 0x000fca00078e000d */
        /* <DEDUP_REMOVED lines=15> */
.L_x_482:
[----:B------:R-:W-:Y:S05]  /*0bf0*/  BSYNC.RECONVERGENT B2 ;  /* 0x0000000000027941 */ /* 0x000fea0003800200 */
.L_x_481:
[----:B------:R-:W-:Y:S02]  /*0c00*/  VIADD R9, R9, 0x400 ;  /* 0x0000040009097836 */ /* 0x000fe40000000000 */
[----:B------:R-:W-:Y:S02]  /*0c10*/  VIADD R27, R27, 0x400 ;  /* 0x000004001b1b7836 */ /* 0x000fe40000000000 */
[----:B------:R-:W-:Y:S01]  /*0c20*/  VIADD R26, R26, 0x400 ;  /* 0x000004001a1a7836 */ /* 0x000fe20000000000 */
[----:B------:R-:W-:Y:S01]  /*0c30*/  ISETP.GE.AND P0, PT, R9, R4, PT ;  /* 0x000000040900720c */ /* 0x000fe20003f06270 */
[----:B------:R-:W-:Y:S02]  /*0c40*/  VIADD R25, R25, 0x400 ;  /* 0x0000040019197836 */ /* 0x000fe40000000000 */
[----:B------:R-:W-:-:S10]  /*0c50*/  VIADD R7, R7, 0x400 ;  /* 0x0000040007077836 */ /* 0x000fd40000000000 */
[----:B------:R-:W-:Y:S05]  /*0c60*/  @!P0 BRA `(.L_x_483) ;  /* 0xfffffff800508947 */ /* 0x000fea000383ffff */
.L_x_469:
[----:B------:R-:W-:Y:S05]  /*0c70*/  BSYNC.RECONVERGENT B1 ;  /* 0x0000000000017941 */ /* 0x000fea0003800200 */
.L_x_468:
        /* <DEDUP_REMOVED lines=34> */
.L_x_486:
[----:B------:R-:W-:Y:S05]  /*0ea0*/  BSYNC.RECONVERGENT B1 ;  /* 0x0000000000017941 */ /* 0x000fea0003800200 */
.L_x_485:
        /* <DEDUP_REMOVED lines=31> */
.L_x_488:
[----:B------:R-:W-:Y:S05]  /*10a0*/  BSYNC.RECONVERGENT B1 ;  /* 0x0000000000017941 */ /* 0x000fea0003800200 */
.L_x_487:
[----:B------:R-:W-:Y:S01]  /*10b0*/  ISETP.GT.AND P0, PT, R15, 0x1b, PT ;  /* 0x0000001b0f00780c */ /* 0x000fe20003f04270 */
[----:B---3--:R3:W3:Y:S01]  /*10c0*/  SHFL.DOWN PT, R8, R2, 0x4, 0x1f ;  /* 0x08801f0002087f89 */ /* 0x0086e200000e0000 */
[----:B------:R-:W-:Y:S01]  /*10d0*/  BSSY.RECONVERGENT B1, `(.L_x_489) ;  /* 0x000001d000017945 */ /* 0x000fe20003800200 */
[----:B0-----:R-:W-:Y:S01]  /*10e0*/  MOV R11, R4 ;  /* 0x00000004000b7202 */ /* 0x001fe20000000f00 */
[----:B------:R-:W-:Y:S01]  /*10f0*/  IMAD.MOV.U32 R12, RZ, RZ, R13 ;  /* 0x000000ffff0c7224 */ /* 0x000fe200078e000d */
[----:B------:R0:W0:Y:S01]  /*1100*/  SHFL.DOWN PT, R9, R3, 0x4, 0x1f ;  /* 0x08801f0003097f89 */ /* 0x00002200000e0000 */
[----:B-1----:R-:W-:Y:S02]  /*1110*/  IMAD.MOV.U32 R6, RZ, RZ, R2 ;  /* 0x000000ffff067224 */ /* 0x002fe400078e0002 */
[----:B--2---:R-:W-:Y:S01]  /*1120*/  IMAD.MOV.U32 R7, RZ, RZ, R3 ;  /* 0x000000ffff077224 */ /* 0x004fe200078e0003 */
[----:B----4-:R1:W2:Y:S04]  /*1130*/  SHFL.DOWN PT, R17, R4, 0x4, 0x1f ;  /* 0x08801f0004117f89 */ /* 0x0102a800000e0000 */
[----:B------:R1:W4:Y:S01]  /*1140*/  SHFL.DOWN PT, R10, R13, 0x4, 0x1f ;  /* 0x08801f000d0a7f89 */ /* 0x00032200000e0000 */
        /* <DEDUP_REMOVED lines=21> */
.L_x_490:
[----:B------:R-:W-:Y:S05]  /*12a0*/  BSYNC.RECONVERGENT B1 ;  /* 0x0000000000017941 */ /* 0x000fea0003800200 */
.L_x_489:
[----:B------:R-:W-:Y:S01]  /*12b0*/  ISETP.GT.AND P0, PT, R15, 0x17, PT ;  /* 0x000000170f00780c */ /* 0x000fe20003f04270 */
[----:B---3--:R3:W2:Y:S01]  /*12c0*/  SHFL.DOWN PT, R8, R6, 0x8, 0x1f ;  /* 0x09001f0006087f89 */ /* 0x0086a200000e0000 */
[----:B------:R-:W-:Y:S01]  /*12d0*/  BSSY.RECONVERGENT B1, `(.L_x_491) ;  /* 0x000001d000017945 */ /* 0x000fe20003800200 */
[----:B-1----:R-:W-:Y:S02]  /*12e0*/  IMAD.MOV.U32 R4, RZ, RZ, R11 ;  /* 0x000000ffff047224 */ /* 0x002fe400078e000b */
[----:B0-----:R3:W0:Y:S01]  /*12f0*/  SHFL.DOWN PT, R9, R7, 0x8, 0x1f ;  /* 0x09001f0007097f89 */ /* 0x00162200000e0000 */
[----:B----4-:R-:W-:Y:S02]  /*1300*/  IMAD.MOV.U32 R10, RZ, RZ, R12 ;  /* 0x000000ffff0a7224 */ /* 0x010fe400078e000c */
[----:B------:R-:W-:Y:S01]  /*1310*/  IMAD.MOV.U32 R2, RZ, RZ, R6 ;  /* 0x000000ffff027224 */ /* 0x000fe200078e0006 */
[----:B------:R3:W1:Y:S01]  /*1320*/  SHFL.DOWN PT, R14, R11, 0x8, 0x1f ;  /* 0x09001f000b0e7f89 */ /* 0x00066200000e0000 */
[----:B------:R-:W-:-:S03]  /*1330*/  IMAD.MOV.U32 R3, RZ, RZ, R7 ;  /* 0x000000ffff037224 */ /* 0x000fc600078e0007 */
[----:B------:R3:W4:Y:S01]  /*1340*/  SHFL.DOWN PT, R13, R12, 0x8, 0x1f ;  /* 0x09001f000c0d7f89 */ /* 0x00072200000e0000 */
[----:B------:R-:W-:Y:S05]  /*1350*/  @P0 BRA `(.L_x_492) ;  /* 0x0000000000500947 */ /* 0x000fea0003800000 */
[----:B0-2---:R-:W-:Y:S01]  /*1360*/  DSETP.GEU.AND P0, PT, |R6|, |R8|, PT ;  /* 0x400000080600722a */ /* 0x005fe20003f0e200 */
[----:B-1----:R-:W-:Y:S02]  /*1370*/  IMAD.MOV.U32 R4, RZ, RZ, R14 ;  /* 0x000000ffff047224 */ /* 0x002fe400078e000e */
        /* <DEDUP_REMOVED lines=18> */
.L_x_492:
[----:B------:R-:W-:Y:S05]  /*14a0*/  BSYNC.RECONVERGENT B1 ;  /* 0x0000000000017941 */ /* 0x000fea0003800200 */
.L_x_491:
[----:B------:R-:W-:Y:S01]  /*14b0*/  ISETP.GT.AND P0, PT, R15, 0xf, PT ;  /* 0x0000000f0f00780c */ /* 0x000fe20003f04270 */
[----:B---3--:R3:W1:Y:S01]  /*14c0*/  SHFL.DOWN PT, R6, R2, 0x10, 0x1f ;  /* 0x0a001f0002067f89 */ /* 0x00866200000e0000 */
[----:B------:R-:W-:Y:S01]  /*14d0*/  BSSY.RECONVERGENT B1, `(.L_x_493) ;  /* 0x000001d000017945 */ /* 0x000fe20003800200 */
[----:B--2---:R-:W-:Y:S02]  /*14e0*/  IMAD.MOV.U32 R17, RZ, RZ, R4 ;  /* 0x000000ffff117224 */ /* 0x004fe400078e0004 */
[----:B------:R3:W2:Y:S01]  /*14f0*/  SHFL.DOWN PT, R7, R3, 0x10, 0x1f ;  /* 0x0a001f0003077f89 */ /* 0x0006a200000e0000 */
[----:B------:R-:W-:Y:S02]  /*1500*/  IMAD.MOV.U32 R19, RZ, RZ, R10 ;  /* 0x000000ffff137224 */ /* 0x000fe400078e000a */
[----:B------:R-:W-:Y:S01]  /*1510*/  IMAD.MOV.U32 R12, RZ, RZ, R2 ;  /* 0x000000ffff0c7224 */ /* 0x000fe200078e0002 */
[----:B0-----:R3:W0:Y:S01]  /*1520*/  SHFL.DOWN PT, R9, R4, 0x10, 0x1f ;  /* 0x0a001f0004097f89 */ /* 0x00162200000e0000 */
[----:B----4-:R-:W-:-:S03]  /*1530*/  IMAD.MOV.U32 R13, RZ, RZ, R3 ;  /* 0x000000ffff0d7224 */ /* 0x010fc600078e0003 */
[----:B------:R3:W4:Y:S01]  /*1540*/  SHFL.DOWN PT, R11, R10, 0x10, 0x1f ;  /* 0x0a001f000a0b7f89 */ /* 0x00072200000e0000 */
[----:B------:R-:W-:Y:S05]  /*1550*/  @P0 BRA `(.L_x_494) ;  /* 0x0000000000500947 */ /* 0x000fea0003800000 */
[----:B-12---:R-:W-:Y:S01]  /*1560*/  DSETP.GEU.AND P0, PT, |R2|, |R6|, PT ;  /* 0x400000060200722a */ /* 0x006fe20003f0e200 */
[----:B0-----:R-:W-:Y:S01]  /*1570*/  IMAD.MOV.U32 R17, RZ, RZ, R9 ;  /* 0x000000ffff117224 */ /* 0x001fe200078e0009 */
        /* <DEDUP_REMOVED lines=18> */
.L_x_494:
[----:B------:R-:W-:Y:S05]  /*16a0*/  BSYNC.RECONVERGENT B1 ;  /* 0x0000000000017941 */ /* 0x000fea0003800200 */
.L_x_493:
[----:B------:R-:W-:Y:S01]  /*16b0*/  ISETP.NE.AND P0, PT, R15, RZ, PT ;  /* 0x000000ff0f00720c */ /* 0x000fe20003f05270 */
[----:B------:R-:W-:-:S12]  /*16c0*/  BSSY.RECONVERGENT B1, `(.L_x_495) ;  /* 0x000000b000017945 */ /* 0x000fd80003800200 */
[----:B------:R-:W-:Y:S05]  /*16d0*/  @P0 BRA `(.L_x_496) ;  /* 0x0000000000240947 */ /* 0x000fea0003800000 */
[----:B---3--:R-:W3:Y:S01]  /*16e0*/  S2R R4, SR_CgaCtaId ;  /* 0x0000000000047919 */ /* 0x008ee20000008800 */
[----:B------:R-:W-:Y:S01]  /*16f0*/  MOV R3, 0x400 ;  /* 0x0000040000037802 */ /* 0x000fe20000000f00 */
[----:B------:R-:W-:Y:S01]  /*1700*/  IMAD.MOV.U32 R18, RZ, RZ, R17 ;  /* 0x000000ffff127224 */ /* 0x000fe200078e0011 */
[----:B------:R-:W-:-:S04]  /*1710*/  SHF.R.U32.HI R2, RZ, 0x1, R5 ;  /* 0x00000001ff027819 */ /* 0x000fc80000011605 */
[----:B------:R-:W-:Y:S02]  /*1720*/  LOP3.LUT R2, R2, 0x1f0, RZ, 0xc0, !PT ;  /* 0x000001f002027812 */ /* 0x000fe400078ec0ff */
[----:B---3--:R-:W-:-:S05]  /*1730*/  LEA R3, R4, R3, 0x18 ;  /* 0x0000000304037211 */ /* 0x008fca00078ec0ff */
[----:B------:R-:W-:-:S05]  /*1740*/  IMAD.IADD R3, R2, 0x1, R3 ;  /* 0x0000000102037824 */ /* 0x000fca00078e0203 */
[----:B------:R3:W-:Y:S04]  /*1750*/  STS.64 [R3+0x10], R18 ;  /* 0x0000101203007388 */ /* 0x0007e80000000a00 */
[----:B------:R3:W-:Y:S02]  /*1760*/  STS.64 [R3+0x8], R12 ;  /* 0x0000080c03007388 */ /* 0x0007e40000000a00 */
.L_x_496:
[----:B------:R-:W-:Y:S05]  /*1770*/  BSYNC.RECONVERGENT B1 ;  /* 0x0000000000017941 */ /* 0x000fea0003800200 */
.L_x_495:
[----:B------:R-:W-:Y:S01]  /*1780*/  BAR.SYNC.DEFER_BLOCKING 0x0 ;  /* 0x0000000000007b1d */ /* 0x000fe20000010000 */
[----:B------:R-:W-:-:S13]  /*1790*/  ISETP.NE.AND P1, PT, R5, RZ, PT ;  /* 0x000000ff0500720c */ /* 0x000fda0003f25270 */
[----:B------:R-:W-:Y:S05]  /*17a0*/  @P1 BRA `(.L_x_497) ;  /* 0x0000004c00d41947 */ /* 0x000fea0003800000 */
[----:B---3--:R-:W3:Y:S01]  /*17b0*/  S2R R3, SR_CgaCtaId ;  /* 0x0000000000037919 */ /* 0x008ee20000008800 */
[----:B------:R-:W-:Y:S01]  /*17c0*/  MOV R2, 0x400 ;  /* 0x0000040000027802 */ /* 0x000fe20000000f00 */
[----:B------:R-:W-:Y:S03]  /*17d0*/  BSSY.RECONVERGENT B1, `(.L_x_498) ;  /* 0x000001a000017945 */ /* 0x000fe60003800200 */
[----:B---3--:R-:W-:-:S05]  /*17e0*/  LEA R32, R3, R2, 0x18 ;  /* 0x0000000203207211 */ /* 0x008fca00078ec0ff */
[----:B-1----:R-:W1:Y:S04]  /*17f0*/  LDS.64 R14, [R32+0x18] ;  /* 0x00001800200e7984 */ /* 0x002e680000000a00 */
[----:B0---4-:R-:W0:Y:S04]  /*1800*/  LDS.128 R8, [R32+0x20] ;  /* 0x0000200020087984 */ /* 0x011e280000000c00 */
[----:B------:R3:W4:Y:S04]  /*1810*/  LDS.64 R2, [R32+0x80] ;  /* 0x0000800020027984 */ /* 0x0007280000000a00 */
[----:B--2---:R3:W2:Y:S01]  /*1820*/  LDS.128 R4, [R32+0x30] ;  /* 0x0000300020047984 */ /* 0x0046a20000000c00 */
        /* <DEDUP_REMOVED lines=20> */
.L_x_499:
[----:B------:R-:W-:Y:S05]  /*1970*/  BSYNC.RECONVERGENT B1 ;  /* 0x0000000000017941 */ /* 0x000fea0003800200 */
.L_x_498:
[----:B------:R0:W1:Y:S01]  /*1980*/  LDS.128 R12, [R32+0x40] ;  /* 0x00004000200c7984 */ /* 0x0000620000000c00 */
[----:B------:R-:W-:Y:S01]  /*1990*/  DSETP.GEU.AND P0, PT, |R28|, |R10|, PT ;  /* 0x4000000a1c00722a */ /* 0x000fe20003f0e200 */
[----:B------:R-:W-:Y:S01]  /*19a0*/  BSSY.RECONVERGENT B1, `(.L_x_500) ;  /* 0x0000017000017945 */ /* 0x000fe20003800200 */
[----:B------:R-:W-:Y:S01]  /*19b0*/  IMAD.MOV.U32 R33, RZ, RZ, R4 ;  /* 0x000000ffff217224 */ /* 0x000fe200078e0004 */
[----:B------:R0:W2:Y:S01]  /*19c0*/  LDS.128 R16, [R32+0x50] ;  /* 0x0000500020107984 */ /* 0x0000a20000000c00 */
[----:B------:R-:W-:Y:S02]  /*19d0*/  IMAD.MOV.U32 R35, RZ, RZ, R5 ;  /* 0x000000ffff237224 */ /* 0x000fe400078e0005 */
[----:B------:R-:W-:Y:S01]  /*19e0*/  IMAD.MOV.U32 R8, RZ, RZ, R10 ;  /* 0x000000ffff087224 */ /* 0x000fe200078e000a */
[----:B------:R0:W3:Y:S01]  /*19f0*/  LDS.128 R20, [R32+0x60] ;  /* 0x0000600020147984 */ /* 0x0000e20000000c00 */
[----:B------:R-:W-:-:S03]  /*1a00*/  IMAD.MOV.U32 R9, RZ, RZ, R11 ;  /* 0x000000ffff097224 */ /* 0x000fc600078e000b */
[----:B------:R0:W4:Y:S03]  /*1a10*/  LDS.128 R24, [R32+0x70] ;  /* 0x0000700020187984 */ /* 0x0001260000000c00 */
        /* <DEDUP_REMOVED lines=15> */
.L_x_501:
[----:B------:R-:W-:Y:S05]  /*1b10*/  BSYNC.RECONVERGENT B1 ;  /* 0x0000000000017941 */ /* 0x000fea0003800200 */
.L_x_500:
        /* <DEDUP_REMOVED lines=21> */
.L_x_503:
[----:B------:R-:W-:Y:S05]  /*1c70*/  BSYNC.RECONVERGENT B1 ;  /* 0x0000000000017941 */ /* 0x000fea0003800200 */
.L_x_502:
[----:B------:R-:W-:Y:S01]  /*1c80*/  DSETP.GEU.AND P0, PT, |R4|, |R14|, PT ;  /* 0x4000000e0400722a */ /* 0x000fe20003f0e200 */
[----:B------:R-:W-:Y:S01]  /*1c90*/  BSSY.RECONVERGENT B1, `(.L_x_504) ;  /* 0x0000014000017945 */ /* 0x000fe20003800200 */
[----:B------:R-:W-:Y:S02]  /*1ca0*/  IMAD.MOV.U32 R6, RZ, RZ, R14 ;  /* 0x000000ffff067224 */ /* 0x000fe400078e000e */
[----:B------:R-:W-:Y:S02]  /*1cb0*/  IMAD.MOV.U32 R7, RZ, RZ, R15 ;  /* 0x000000ffff077224 */ /* 0x000fe400078e000f */
[----:B--2---:R-:W-:Y:S02]  /*1cc0*/  IMAD.MOV.U32 R9, RZ, RZ, R16 ;  /* 0x000000ffff097224 */ /* 0x004fe400078e0010 */
        /* <DEDUP_REMOVED lines=16> */
.L_x_505:
[----:B------:R-:W-:Y:S05]  /*1dd0*/  BSYNC.RECONVERGENT B1 ;  /* 0x0000000000017941 */ /* 0x000fea0003800200 */
.L_x_504:
        /* <DEDUP_REMOVED lines=21> */
.L_x_507:
[----:B------:R-:W-:Y:S05]  /*1f30*/  BSYNC.RECONVERGENT B1 ;  /* 0x0000000000017941 */ /* 0x000fea0003800200 */
.L_x_506:
[----:B------:R-:W-:Y:S01]  /*1f40*/  DSETP.GEU.AND P0, PT, |R4|, |R22|, PT ;  /* 0x400000160400722a */ /* 0x000fe20003f0e200 */
[----:B------:R-:W-:Y:S01]  /*1f50*/  BSSY.RECONVERGENT B1, `(.L_x_508) ;  /* 0x0000014000017945 */ /* 0x000fe20003800200 */
[----:B------:R-:W-:Y:S02]  /*1f60*/  IMAD.MOV.U32 R6, RZ, RZ, R22 ;  /* 0x000000ffff067224 */ /* 0x000fe400078e0016 */
[----:B------:R-:W-:Y:S02]  /*1f70*/  IMAD.MOV.U32 R7, RZ, RZ, R23 ;  /* 0x000000ffff077224 */ /* 0x000fe400078e0017 */
[----:B----4-:R-:W-:Y:S02]  /*1f80*/  IMAD.MOV.U32 R9, RZ, RZ, R24 ;  /* 0x000000ffff097224 */ /* 0x010fe400078e0018 */
        /* <DEDUP_REMOVED lines=16> */
.L_x_509:
[----:B------:R-:W-:Y:S05]  /*2090*/  BSYNC.RECONVERGENT B1 ;  /* 0x0000000000017941 */ /* 0x000fea0003800200 */
.L_x_508:
[----:B------:R-:W-:Y:S01]  /*20a0*/  DSETP.GEU.AND P0, PT, |R6|, |R26|, PT ;  /* 0x4000001a0600722a */ /* 0x000fe20003f0e200 */
[----:B------:R-:W-:Y:S02]  /*20b0*/  IMAD.MOV.U32 R12, RZ, RZ, R26 ;  /* 0x000000ffff0c7224 */ /* 0x000fe400078e001a */
[----:B------:R-:W-:Y:S02]  /*20c0*/  IMAD.MOV.U32 R13, RZ, RZ, R27 ;  /* 0x000000ffff0d7224 */ /* 0x000fe400078e001b */
        /* <DEDUP_REMOVED lines=18> */
.L_x_484:
        /* <DEDUP_REMOVED lines=8> */
[----:B------:R-:W-:Y:S01]  /*2270*/  ISETP.GT.AND P0, PT, R11, R4, PT ;  /* 0x000000040b00720c */ /* 0x000fe20003f04270 */
[----:B------:R-:W-:Y:S02]  /*2280*/  IMAD.IADD R9, R4, 0x1, R9 ;  /* 0x0000000104097824 */ /* 0x000fe400078e0209 */
[----:B------:R-:W-:-:S03]  /*2290*/  IMAD.MOV.U32 R11, RZ, RZ, R3 ;  /* 0x000000ffff0b7224 */ /* 0x000fc600078e0003 */
        /* <DEDUP_REMOVED lines=27> */
.L_x_511:
[----:B------:R-:W-:Y:S05]  /*2450*/  BSYNC.RECONVERGENT B1 ;  /* 0x0000000000017941 */ /* 0x000fea0003800200 */
.L_x_510:
[----:B------:R-:W-:Y:S01]  /*2460*/  VIADD R2, R7, 0x2 ;  /* 0x0000000207027836 */ /* 0x000fe20000000000 */
[----:B--2---:R1:W2:Y:S01]  /*2470*/  SHFL.DOWN PT, R12, R10, 0x2, R9 ;  /* 0x084000000a0c7989 */ /* 0x0042a200000e0009 */
[----:B------:R-:W-:Y:S01]  /*2480*/  BSSY.RECONVERGENT B1, `(.L_x_512) ;  /* 0x000001e000017945 */ /* 0x000fe20003800200 */
[----:B------:R-:W-:Y:S02]  /*2490*/  IMAD.MOV.U32 R8, RZ, RZ, R16 ;  /* 0x000000ffff087224 */ /* 0x000fe400078e0010 */
[----:B------:R-:W-:Y:S01]  /*24a0*/  ISETP.GT.AND P0, PT, R2, R9, PT ;  /* 0x000000090200720c */ /* 0x000fe20003f04270 */
[----:B---3--:R1:W3:Y:S01]  /*24b0*/  SHFL.DOWN PT, R13, R11, 0x2, R9 ;  /* 0x084000000b0d7989 */ /* 0x0082e200000e0009 */
[----:B------:R-:W-:Y:S02]  /*24c0*/  IMAD.MOV.U32 R14, RZ, RZ, R18 ;  /* 0x000000ffff0e7224 */ /* 0x000fe400078e0012 */
[----:B------:R-:W-:Y:S01]  /*24d0*/  IMAD.MOV.U32 R2, RZ, RZ, R10 ;  /* 0x000000ffff027224 */ /* 0x000fe200078e000a */
[----:B----4-:R1:W4:Y:S01]  /*24e0*/  SHFL.DOWN PT, R15, R16, 0x2, R9 ;  /* 0x08400000100f7989 */ /* 0x01032200000e0009 */
[----:B------:R-:W-:-:S03]  /*24f0*/  IMAD.MOV.U32 R3, RZ, RZ, R11 ;  /* 0x000000ffff037224 */ /* 0x000fc600078e000b */
[----:B0-----:R1:W0:Y:S04]  /*2500*/  SHFL.DOWN PT, R17, R18, 0x2, R9 ;  /* 0x0840000012117989 */ /* 0x00122800000e0009 */
[----:B------:R-:W-:Y:S05]  /*2510*/  @P0 BRA `(.L_x_513) ;  /* 0x0000000000500947 */ /* 0x000fea0003800000 */
[----:B--23--:R-:W-:Y:S01]  /*2520*/  DSETP.GEU.AND P0, PT, |R10|, |R12|, PT ;  /* 0x4000000c0a00722a */ /* 0x00cfe20003f0e200 */
[----:B----4-:R-:W-:Y:S02]  /*2530*/  IMAD.MOV.U32 R8, RZ, RZ, R15 ;  /* 0x000000ffff087224 */ /* 0x010fe400078e000f */
[----:B0-----:R-:W-:Y:S02]  /*2540*/  IMAD.MOV.U32 R14, RZ, RZ, R17 ;  /* 0x000000ffff0e7224 */ /* 0x001fe400078e0011 */
        /* <DEDUP_REMOVED lines=17> */
.L_x_513:
[----:B------:R-:W-:Y:S05]  /*2660*/  BSYNC.RECONVERGENT B1 ;  /* 0x0000000000017941 */ /* 0x000fea0003800200 */
.L_x_512:
[----:B------:R-:W-:Y:S01]  /*2670*/  VIADD R6, R7, 0x4 ;  /* 0x0000000407067836 */ /* 0x000fe20000000000 */
[----:B--2---:R2:W2:Y:S01]  /*2680*/  SHFL.DOWN PT, R12, R2, 0x4, R9 ;  /* 0x08800000020c7989 */ /* 0x0044a200000e0009 */
[----:B------:R-:W-:Y:S01]  /*2690*/  BSSY.RECONVERGENT B1, `(.L_x_514) ;  /* 0x000001e000017945 */ /* 0x000fe20003800200 */
[----:B-1----:R-:W-:Y:S02]  /*26a0*/  IMAD.MOV.U32 R16, RZ, RZ, R14 ;  /* 0x000000ffff107224 */ /* 0x002fe400078e000e */
        /* <DEDUP_REMOVED lines=28> */
.L_x_515:
[----:B------:R-:W-:Y:S05]  /*2870*/  BSYNC.RECONVERGENT B1 ;  /* 0x0000000000017941 */ /* 0x000fea0003800200 */
.L_x_514:
[----:B--2---:R-:W-:Y:S01]  /*2880*/  VIADD R2, R7, 0x8 ;  /* 0x0000000807027836 */ /* 0x004fe20000000000 */
[----:B------:R2:W2:Y:S01]  /*2890*/  SHFL.DOWN PT, R12, R10, 0x8, R9 ;  /* 0x090000000a0c7989 */ /* 0x0004a200000e0009 */
        /* <DEDUP_REMOVED lines=30> */
.L_x_517:
[----:B------:R-:W-:Y:S05]  /*2a80*/  BSYNC.RECONVERGENT B1 ;  /* 0x0000000000017941 */ /* 0x000fea0003800200 */
.L_x_516:
[----:B-1----:R-:W-:Y:S01]  /*2a90*/  VIADD R6, R7, 0x10 ;  /* 0x0000001007067836 */ /* 0x002fe20000000000 */
[----:B--2---:R1:W2:Y:S01]  /*2aa0*/  SHFL.DOWN PT, R10, R2, 0x10, R9 ;  /* 0x0a000000020a7989 */ /* 0x0042a200000e0009 */
[----:B------:R-:W-:Y:S01]  /*2ab0*/  BSSY.RECONVERGENT B1, `(.L_x_518) ;  /* 0x000001e000017945 */ /* 0x000fe20003800200 */
[----:B0-----:R-:W-:Y:S01]  /*2ac0*/  IMAD.MOV.U32 R17, RZ, RZ, R8 ;  /* 0x000000ffff117224 */ /* 0x001fe200078e0008 */
[----:B------:R-:W-:Y:S01]  /*2ad0*/  MOV R19, R14 ;  /* 0x0000000e00137202 */ /* 0x000fe20000000f00 */
[----:B------:R1:W0:Y:S01]  /*2ae0*/  SHFL.DOWN PT, R11, R3, 0x10, R9 ;  /* 0x0a000000030b7989 */ /* 0x00022200000e0009 */
[----:B------:R-:W-:Y:S01]  /*2af0*/  ISETP.GT.AND P0, PT, R6, R9, PT ;  /* 0x000000090600720c */ /* 0x000fe20003f04270 */
[----:B------:R-:W-:Y:S02]  /*2b00*/  IMAD.MOV.U32 R12, RZ, RZ, R2 ;  /* 0x000000ffff0c7224 */ /* 0x000fe400078e0002 */
[----:B----4-:R1:W4:Y:S01]  /*2b10*/  SHFL.DOWN PT, R15, R8, 0x10, R9 ;  /* 0x0a000000080f7989 */ /* 0x01032200000e0009 */
[----:B---3--:R-:W-:-:S03]  /*2b20*/  IMAD.MOV.U32 R13, RZ, RZ, R3 ;  /* 0x000000ffff0d7224 */ /* 0x008fc600078e0003 */
[----:B------:R1:W3:Y:S06]  /*2b30*/  SHFL.DOWN PT, R21, R14, 0x10, R9 ;  /* 0x0a0000000e157989 */ /* 0x0002ec00000e0009 */
[----:B------:R-:W-:Y:S05]  /*2b40*/  @P0 BRA `(.L_x_519) ;  /* 0x0000000000500947 */ /* 0x000fea0003800000 */
[----:B0-2---:R-:W-:Y:S01]  /*2b50*/  DSETP.GEU.AND P0, PT, |R2|, |R10|, PT ;  /* 0x4000000a0200722a */ /* 0x005fe20003f0e200 */
        /* <DEDUP_REMOVED lines=19> */
.L_x_519:
[----:B------:R-:W-:Y:S05]  /*2c90*/  BSYNC.RECONVERGENT B1 ;  /* 0x0000000000017941 */ /* 0x000fea0003800200 */
.L_x_518:
[----:B------:R-:W-:Y:S01]  /*2ca0*/  ISETP.NE.AND P0, PT, R7, RZ, PT ;  /* 0x000000ff0700720c */ /* 0x000fe20003f05270 */
[----:B------:R-:W-:-:S12]  /*2cb0*/  BSSY.RECONVERGENT B1, `(.L_x_520) ;  /* 0x000000b000017945 */ /* 0x000fd80003800200 */
[----:B------:R-:W-:Y:S05]  /*2cc0*/  @P0 BRA `(.L_x_521) ;  /* 0x0000000000240947 */ /* 0x000fea0003800000 */
[----:B------:R-:W5:Y:S01]  /*2cd0*/  S2R R6, SR_CgaCtaId ;  /* 0x0000000000067919 */ /* 0x000f620000008800 */
[----:B-1----:R-:W-:Y:S01]  /*2ce0*/  MOV R3, 0x400 ;  /* 0x0000040000037802 */ /* 0x002fe20000000f00 */
[----:B------:R-:W-:Y:S01]  /*2cf0*/  IMAD.MOV.U32 R18, RZ, RZ, R17 ;  /* 0x000000ffff127224 */ /* 0x000fe200078e0011 */
[----:B------:R-:W-:-:S04]  /*2d00*/  SHF.R.U32.HI R2, RZ, 0x1, R5 ;  /* 0x00000001ff027819 */ /* 0x000fc80000011605 */
[----:B------:R-:W-:Y:S02]  /*2d10*/  LOP3.LUT R2, R2, 0x1f0, RZ, 0xc0, !PT ;  /* 0x000001f002027812 */ /* 0x000fe400078ec0ff */
[----:B-----5:R-:W-:-:S05]  /*2d20*/  LEA R3, R6, R3, 0x18 ;  /* 0x0000000306037211 */ /* 0x020fca00078ec0ff */
[----:B------:R-:W-:-:S05]  /*2d30*/  IMAD.IADD R3, R2, 0x1, R3 ;  /* 0x0000000102037824 */ /* 0x000fca00078e0203 */
[----:B------:R1:W-:Y:S04]  /*2d40*/  STS.64 [R3+0x10], R18 ;  /* 0x0000101203007388 */ /* 0x0003e80000000a00 */
[----:B------:R1:W-:Y:S02]  /*2d50*/  STS.64 [R3+0x8], R12 ;  /* 0x0000080c03007388 */ /* 0x0003e40000000a00 */
.L_x_521:
[----:B------:R-:W-:Y:S05]  /*2d60*/  BSYNC.RECONVERGENT B1 ;  /* 0x0000000000017941 */ /* 0x000fea0003800200 */
.L_x_520:
[----:B------:R-:W-:Y:S01]  /*2d70*/  BAR.SYNC.DEFER_BLOCKING 0x0 ;  /* 0x0000000000007b1d */ /* 0x000fe20000010000 */
[----:B------:R-:W-:-:S13]  /*2d80*/  ISETP.NE.AND P1, PT, R5, RZ, PT ;  /* 0x000000ff0500720c */ /* 0x000fda0003f25270 */
[----:B------:R-:W-:Y:S05]  /*2d90*/  @P1 BRA `(.L_x_497) ;  /* 0x0000003800581947 */ /* 0x000fea0003800000 */
[----:B------:R-:W-:Y:S01]  /*2da0*/  ISETP.GE.AND P0, PT, R4, 0x21, PT ;  /* 0x000000210400780c */ /* 0x000fe20003f06270 */
[----:B0-----:R-:W-:Y:S02]  /*2db0*/  IMAD.MOV.U32 R11, RZ, RZ, R17 ;  /* 0x000000ffff0b7224 */ /* 0x001fe400078e0011 */
[----:B-1----:R-:W-:Y:S02]  /*2dc0*/  IMAD.MOV.U32 R14, RZ, RZ, R19 ;  /* 0x000000ffff0e7224 */ /* 0x002fe400078e0013 */
        /* <DEDUP_REMOVED lines=29> */
.L_x_523:
[----:B------:R-:W-:Y:S05]  /*2fa0*/  BSYNC.RECONVERGENT B1 ;  /* 0x0000000000017941 */ /* 0x000fea0003800200 */
.L_x_522:
[----:B------:R-:W-:Y:S01]  /*2fb0*/  ISETP.GE.AND P0, PT, R4, 0x41, PT ;  /* 0x000000410400780c */ /* 0x000fe20003f06270 */
[----:B------:R-:W-:Y:S02]  /*2fc0*/  IMAD.MOV.U32 R5, RZ, RZ, R11 ;  /* 0x000000ffff057224 */ /* 0x000fe400078e000b */
[----:B--2---:R-:W-:Y:S02]  /*2fd0*/  IMAD.MOV.U32 R10, RZ, RZ, R14 ;  /* 0x000000ffff0a7224 */ /* 0x004fe400078e000e */
        /* <DEDUP_REMOVED lines=29> */
.L_x_525:
[----:B------:R-:W-:Y:S05]  /*31b0*/  BSYNC.RECONVERGENT B1 ;  /* 0x0000000000017941 */ /* 0x000fea0003800200 */
.L_x_524:
        /* <DEDUP_REMOVED lines=32> */
.L_x_527:
[----:B------:R-:W-:Y:S05]  /*33c0*/  BSYNC.RECONVERGENT B1 ;  /* 0x0000000000017941 */ /* 0x000fea0003800200 */
.L_x_526:
        /* <DEDUP_REMOVED lines=32> */
.L_x_529:
[----:B------:R-:W-:Y:S05]  /*35d0*/  BSYNC.RECONVERGENT B1 ;  /* 0x0000000000017941 */ /* 0x000fea0003800200 */
.L_x_528:
        /* <DEDUP_REMOVED lines=32> */
.L_x_531:
[----:B------:R-:W-:Y:S05]  /*37e0*/  BSYNC.RECONVERGENT B1 ;  /* 0x0000000000017941 */ /* 0x000fea0003800200 */
.L_x_530:
        /* <DEDUP_REMOVED lines=32> */
.L_x_533:
[----:B------:R-:W-:Y:S05]  /*39f0*/  BSYNC.RECONVERGENT B1 ;  /* 0x0000000000017941 */ /* 0x000fea0003800200 */
.L_x_532:
        /* <DEDUP_REMOVED lines=32> */
.L_x_465:
[----:B------:R-:W0:Y:S01]  /*3c00*/  S2R R4, SR_TID.X ;  /* 0x0000000000047919 */ /* 0x000e220000002100 */
[----:B------:R-:W1:Y:S01]  /*3c10*/  LDCU.128 UR12, c[0x0][0x380] ;  /* 0x00007000ff0c77ac */ /* 0x000e620008000c00 */
[----:B------:R-:W-:Y:S02]  /*3c20*/  SHF.R.S32.HI R5, RZ, 0x1f, R10 ;  /* 0x0000001fff057819 */ /* 0x000fe4000001140a */
[----:B0-----:R-:W-:-:S04]  /*3c30*/  IADD3 R2, P0, PT, R10, R4, RZ ;  /* 0x000000040a027210 */ /* 0x001fc80007f1e0ff */
[----:B-1----:R-:W-:Y:S01]  /*3c40*/  LEA R8, P1, R2, UR12, 0x3 ;  /* 0x0000000c02087c11 */ /* 0x002fe2000f8218ff */
[----:B------:R-:W-:-:S05]  /*3c50*/  IMAD.X R3, RZ, RZ, R5, P0 ;  /* 0x000000ffff037224 */ /* 0x000fca00000e0605 */
[----:B------:R-:W-:-:S05]  /*3c60*/  LEA.HI.X R9, R2, UR13, R3, 0x3, P1 ;  /* 0x0000000d02097c11 */ /* 0x000fca00088f1c03 */
[----:B------:R-:W2:Y:S04]  /*3c70*/  LDG.E.64 R12, desc[UR10][R8.64] ;  /* 0x0000000a080c7981 */ /* 0x000ea8000c1e1b00 */
[----:B------:R-:W2:Y:S04]  /*3c80*/  LDG.E.64 R14, desc[UR10][R8.64+0x800] ;  /* 0x0008000a080e7981 */ /* 0x000ea8000c1e1b00 */
[----:B------:R-:W3:Y:S04]  /*3c90*/  LDG.E.64 R16, desc[UR10][R8.64+0x1000] ;  /* 0x0010000a08107981 */ /* 0x000ee8000c1e1b00 */
[----:B------:R-:W4:Y:S04]  /*3ca0*/  LDG.E.64 R18, desc[UR10][R8.64+0x1800] ;  /* 0x0018000a08127981 */ /* 0x000f28000c1e1b00 */
[----:B------:R0:W5:Y:S01]  /*3cb0*/  LDG.E.64 R2, desc[UR10][R8.64+0x2000] ;  /* 0x0020000a08027981 */ /* 0x000162000c1e1b00 */
[----:B------:R-:W-:Y:S01]  /*3cc0*/  BSSY.RECONVERGENT B1, `(.L_x_534) ;  /* 0x000001f000017945 */ /* 0x000fe20003800200 */
[C---:B0-----:R-:W-:Y:S01]  /*3cd0*/  LOP3.LUT R8, R4.reuse, 0x400, RZ, 0xfc, !PT ;  /* 0x0000040004087812 */ /* 0x041fe200078efcff */
[----:B------:R-:W-:Y:S01]  /*3ce0*/  VIADD R9, R4, 0x200 ;  /* 0x0000020004097836 */ /* 0x000fe20000000000 */
[----:B--2---:R-:W-:-:S06]  /*3cf0*/  DSETP.GEU.AND P0, PT, |R12|, |R14|, PT ;  /* 0x4000000e0c00722a */ /* 0x004fcc0003f0e200 */
[----:B------:R-:W-:Y:S02]  /*3d00*/  FSEL R12, R12, R14, P0 ;  /* 0x0000000e0c0c7208 */ /* 0x000fe40000000000 */
[----:B------:R-:W-:Y:S02]  /*3d10*/  FSEL R13, R13, R15, P0 ;  /* 0x0000000f0d0d7208 */ /* 0x000fe40000000000 */
[----:B------:R-:W-:-:S04]  /*3d20*/  IADD3 R14, P1, PT, R10, UR14, RZ ;  /* 0x0000000e0a0e7c10 */ /* 0x000fc8000ff3e0ff */
[----:B---3--:R-:W-:Y:S01]  /*3d30*/  DSETP.GEU.AND P2, PT, |R12|, |R16|, PT ;  /* 0x400000100c00722a */ /* 0x008fe20003f4e200 */
[----:B------:R-:W-:-:S05]  /*3d40*/  IADD3 R6, P5, PT, R8, R14, RZ ;  /* 0x0000000e08067210 */ /* 0x000fca0007fbe0ff */
[----:B------:R-:W-:Y:S02]  /*3d50*/  FSEL R12, R12, R16, P2 ;  /* 0x000000100c0c7208 */ /* 0x000fe40001000000 */
[----:B------:R-:W-:-:S06]  /*3d60*/  FSEL R13, R13, R17, P2 ;  /* 0x000000110d0d7208 */ /* 0x000fcc0001000000 */
[----:B----4-:R-:W-:-:S06]  /*3d70*/  DSETP.GEU.AND P3, PT, |R12|, |R18|, PT ;  /* 0x400000120c00722a */ /* 0x010fcc0003f6e200 */
[----:B------:R-:W-:Y:S02]  /*3d80*/  FSEL R10, R12, R18, P3 ;  /* 0x000000120c0a7208 */ /* 0x000fe40001800000 */
[----:B------:R-:W-:Y:S02]  /*3d90*/  FSEL R11, R13, R19, P3 ;  /* 0x000000130d0b7208 */ /* 0x000fe40001800000 */
[----:B------:R-:W-:Y:S01]  /*3da0*/  IADD3.X R12, PT, PT, R5, UR15, RZ, P1, !PT ;  /* 0x0000000f050c7c10 */ /* 0x000fe20008ffe4ff */
[C---:B------:R-:W-:Y:S01]  /*3db0*/  VIADD R5, R4.reuse, 0x100 ;  /* 0x0000010004057836 */ /* 0x040fe20000000000 */
[----:B------:R-:W-:Y:S02]  /*3dc0*/  ISETP.LE.AND P1, PT, R7, UR6, PT ;  /* 0x0000000607007c0c */ /* 0x000fe4000bf23270 */
[----:B-----5:R-:W-:Y:S02]  /*3dd0*/  DSETP.GEU.AND P4, PT, |R10|, |R2|, PT ;  /* 0x400000020a00722a */ /* 0x020fe40003f8e200 */
[----:B------:R-:W-:Y:S01]  /*3de0*/  @P2 SEL R9, R4, R5, P0 ;  /* 0x0000000504092207 */ /* 0x000fe20000000000 */
[----:B------:R-:W-:-:S02]  /*3df0*/  IMAD.X R5, RZ, RZ, R12, P5 ;  /* 0x000000ffff057224 */ /* 0x000fc400028e060c */
[----:B------:R-:W-:-:S09]  /*3e00*/  @!P3 VIADD R9, R4, 0x300 ;  /* 0x000003000409b836 */ /* 0x000fd20000000000 */
        /* <DEDUP_REMOVED lines=10> */
.L_x_535:
[----:B------:R-:W-:Y:S05]  /*3eb0*/  BSYNC.RECONVERGENT B1 ;  /* 0x0000000000017941 */ /* 0x000fea0003800200 */
.L_x_534:
        /* <DEDUP_REMOVED lines=12> */
[----:B------:R-:W-:-:S05]  /*3f80*/  IMAD.MOV.U32 R11, RZ, RZ, 0x500 ;  /* 0x00000500ff0b7424 */ /* 0x000fca00078e00ff */
[----:B------:R-:W2:Y:S01]  /*3f90*/  ATOMG.E.ADD.STRONG.GPU PT, R10, desc[UR10][R8.64], R11 ;  /* 0x8000000b080a79a8 */ /* 0x000ea200081ef10a */
[----:B------:R-:W0:Y:S01]  /*3fa0*/  S2UR UR5, SR_CgaCtaId ;  /* 0x00000000000579c3 */ /* 0x000e220000008800 */
[----:B------:R-:W-:Y:S02]  /*3fb0*/  UMOV UR4, 0x400 ;  /* 0x0000040000047882 */ /* 0x000fe40000000000 */
[----:B0-----:R-:W-:Y:S01]  /*3fc0*/  ULEA UR4, UR5, UR4, 0x18 ;  /* 0x0000000405047291 */ /* 0x001fe2000f8ec0ff */
[----:B--2---:R-:W-:-:S08]  /*3fd0*/  VIADD R10, R10, UR6 ;  /* 0x000000060a0a7c36 */ /* 0x004fd00008000000 */
[----:B------:R0:W-:Y:S03]  /*3fe0*/  STS [UR4+0x98], R10 ;  /* 0x0000980aff007988 */ /* 0x0001e60008000804 */
.L_x_538:
[----:B------:R-:W-:Y:S05]  /*3ff0*/  BSYNC.RECONVERGENT B1 ;  /* 0x0000000000017941 */ /* 0x000fea0003800200 */
.L_x_537:
[----:B------:R-:W1:Y:S08]  /*4000*/  S2UR UR5, SR_CgaCtaId ;  /* 0x00000000000579c3 */ /* 0x000e700000008800 */
[----:B------:R-:W-:Y:S06]  /*4010*/  BAR.SYNC.DEFER_BLOCKING 0x0 ;  /* 0x0000000000007b1d */ /* 0x000fec0000010000 */
[----:B------:R-:W-:-:S02]  /*4020*/  UMOV UR4, 0x400 ;  /* 0x0000040000047882 */ /* 0x000fc40000000000 */
[----:B-1----:R-:W-:-:S06]  /*4030*/  ULEA UR4, UR5, UR4, 0x18 ;  /* 0x0000000405047291 */ /* 0x002fcc000f8ec0ff */
[----:B------:R-:W-:-:S05]  /*4040*/  IMAD.U32 R14, RZ, RZ, UR4 ;  /* 0x00000004ff0e7e24 */ /* 0x000fca000f8e00ff */
[----:B------:R-:W0:Y:S02]  /*4050*/  LDS R12, [R14+0x98] ;  /* 0x000098000e0c7984 */ /* 0x000e240000000800 */
[----:B0-----:R-:W-:-:S05]  /*4060*/  VIADD R10, R12, 0x500 ;  /* 0x000005000c0a7836 */ /* 0x001fca0000000000 */
[----:B------:R-:W-:-:S13]  /*4070*/  ISETP.GT.AND P0, PT, R10, R7, PT ;  /* 0x000000070a00720c */ /* 0x000fda0003f04270 */
[----:B------:R-:W-:Y:S05]  /*4080*/  @P0 BRA `(.L_x_539) ;  /* 0x0000000400900947 */ /* 0x000fea0003800000 */
[----:B------:R-:W-:Y:S01]  /*4090*/  BSSY.RECONVERGENT B1, `(.L_x_539) ;  /* 0x0000063000017945 */ /* 0x000fe20003800200 */
[----:B------:R-:W-:Y:S01]  /*40a0*/  IMAD.MOV.U32 R20, RZ, RZ, R2 ;  /* 0x000000ffff147224 */ /* 0x000fe200078e0002 */
[----:B------:R-:W0:Y:S01]  /*40b0*/  LDCU UR7, c[0x0][0x398] ;  /* 0x00007300ff0777ac */ /* 0x000e220008000800 */
[----:B------:R-:W-:Y:S02]  /*40c0*/  IMAD.MOV.U32 R21, RZ, RZ, R3 ;  /* 0x000000ffff157224 */ /* 0x000fe400078e0003 */
[----:B------:R-:W-:Y:S01]  /*40d0*/  IMAD.MOV.U32 R27, RZ, RZ, R6 ;  /* 0x000000ffff1b7224 */ /* 0x000fe200078e0006 */
[----:B------:R-:W1:Y:S01]  /*40e0*/  LDCU.128 UR12, c[0x0][0x380] ;  /* 0x00007000ff0c77ac */ /* 0x000e620008000c00 */
[----:B------:R-:W-:-:S07]  /*40f0*/  IMAD.MOV.U32 R22, RZ, RZ, R5 ;  /* 0x000000ffff167224 */ /* 0x000fce00078e0005 */
.L_x_542:
[----:B------:R-:W-:-:S04]  /*4100*/  IADD3 R28, P0, PT, R4, R12, RZ ;  /* 0x0000000c041c7210 */ /* 0x000fc80007f1e0ff */
[----:B------:R-:W-:Y:S02]  /*4110*/  LEA.HI.X.SX32 R25, R12, RZ, 0x1, P0 ;  /* 0x000000ff0c197211 */ /* 0x000fe400000f0eff */
[----:B-1----:R-:W-:-:S04]  /*4120*/  LEA R6, P0, R28, UR12, 0x3 ;  /* 0x0000000c1c067c11 */ /* 0x002fc8000f8018ff */
[----:B------:R-:W-:-:S05]  /*4130*/  LEA.HI.X R7, R28, UR13, R25, 0x3, P0 ;  /* 0x0000000d1c077c11 */ /* 0x000fca00080f1c19 */
[----:B------:R-:W2:Y:S04]  /*4140*/  LDG.E.64 R18, desc[UR10][R6.64] ;  /* 0x0000000a06127981 */ /* 0x000ea8000c1e1b00 */
[----:B------:R-:W3:Y:S04]  /*4150*/  LDG.E.64 R16, desc[UR10][R6.64+0x800] ;  /* 0x0008000a06107981 */ /* 0x000ee8000c1e1b00 */
[----:B------:R-:W4:Y:S04]  /*4160*/  LDG.E.64 R12, desc[UR10][R6.64+0x1000] ;  /* 0x0010000a060c7981 */ /* 0x000f28000c1e1b00 */
[----:B------:R-:W4:Y:S01]  /*4170*/  LDG.E.64 R10, desc[UR10][R6.64+0x1800] ;  /* 0x0018000a060a7981 */ /* 0x000f22000c1e1b00 */
[----:B------:R-:W-:-:S03]  /*4180*/  IADD3 R28, P0, PT, R28, UR14, RZ ;  /* 0x0000000e1c1c7c10 */ /* 0x000fc6000ff1e0ff */
[----:B------:R1:W5:Y:S01]  /*4190*/  LDG.E.64 R2, desc[UR10][R6.64+0x2000] ;  /* 0x0020000a06027981 */ /* 0x000362000c1e1b00 */
[----:B------:R-:W-:Y:S01]  /*41a0*/  IADD3.X R25, PT, PT, R25, UR15, RZ, P0, !PT ;  /* 0x0000000f19197c10 */ /* 0x000fe200087fe4ff */
[----:B------:R-:W-:Y:S01]  /*41b0*/  BSSY.RECONVERGENT B2, `(.L_x_540) ;  /* 0x0000038000027945 */ /* 0x000fe20003800200 */
[----:B------:R-:W-:Y:S01]  /*41c0*/  BAR.SYNC.DEFER_BLOCKING 0x0 ;  /* 0x0000000000007b1d */ /* 0x000fe20000010000 */
[C---:B------:R-:W-:Y:S02]  /*41d0*/  IADD3 R24, P4, PT, R28.reuse, 0x200, RZ ;  /* 0x000002001c187810 */ /* 0x040fe40007f9e0ff */
[C---:B------:R-:W-:Y:S02]  /*41e0*/  IADD3 R15, P5, PT, R28.reuse, 0x300, RZ ;  /* 0x000003001c0f7810 */ /* 0x040fe40007fbe0ff */
[C---:B------:R-:W-:Y:S02]  /*41f0*/  IADD3 R23, P3, PT, R28.reuse, 0x100, RZ ;  /* 0x000001001c177810 */ /* 0x040fe40007f7e0ff */
[----:B-1----:R-:W-:-:S02]  /*4200*/  IADD3 R6, P6, PT, R28, 0x400, RZ ;  /* 0x000004001c067810 */ /* 0x002fc40007fde0ff */
[----:B------:R-:W-:Y:S01]  /*4210*/  IADD3.X R26, PT, PT, RZ, R25, RZ, P3, !PT ;  /* 0x00000019ff1a7210 */ /* 0x000fe20001ffe4ff */
[----:B--2---:R-:W-:-:S14]  /*4220*/  DSETP.GEU.AND P2, PT, |R20|, |R18|, PT ;  /* 0x400000121400722a */ /* 0x004fdc0003f4e200 */
[----:B------:R-:W-:-:S04]  /*4230*/  @P2 ISETP.GE.U32.AND P0, PT, R27, R28, PT ;  /* 0x0000001c1b00220c */ /* 0x000fc80003f06070 */
[----:B------:R-:W-:-:S13]  /*4240*/  @P2 ISETP.GE.AND.EX P0, PT, R22, R25, PT, P0 ;  /* 0x000000191600220c */ /* 0x000fda0003f06300 */
[----:B------:R-:W-:-:S06]  /*4250*/  @P2 DSETP.LT.OR P0, PT, |R18|, |R20|, !P0 ;  /* 0x400000141200222a */ /* 0x000fcc0004701600 */
[----:B------:R-:W-:Y:S02]  /*4260*/  @P2 FSEL R5, R20, R18, P0 ;  /* 0x0000001214052208 */ /* 0x000fe40000000000 */
[----:B------:R-:W-:Y:S01]  /*4270*/  @P2 FSEL R20, R21, R19, P0 ;  /* 0x0000001315142208 */ /* 0x000fe20000000000 */
[----:B------:R-:W-:Y:S01]  /*4280*/  IMAD.X R21, RZ, RZ, R25, P4 ;  /* 0x000000ffff157224 */ /* 0x000fe200020e0619 */
[----:B------:R-:W-:Y:S01]  /*4290*/  @P2 SEL R28, R27, R28, P0 ;  /* 0x0000001c1b1c2207 */ /* 0x000fe20000000000 */
[----:B------:R-:W-:Y:S02]  /*42a0*/  @P2 IMAD.MOV.U32 R18, RZ, RZ, R5 ;  /* 0x000000ffff122224 */ /* 0x000fe400078e0005 */
[----:B------:R-:W-:Y:S02]  /*42b0*/  @P2 IMAD.MOV.U32 R19, RZ, RZ, R20 ;  /* 0x000000ffff132224 */ /* 0x000fe400078e0014 */
[--C-:B------:R-:W-:Y:S02]  /*42c0*/  IMAD.X R20, RZ, RZ, R25.reuse, P5 ;  /* 0x000000ffff147224 */ /* 0x100fe400028e0619 */
[----:B------:R-:W-:Y:S01]  /*42d0*/  IMAD.X R5, RZ, RZ, R25, P6 ;  /* 0x000000ffff057224 */ /* 0x000fe200030e0619 */
[----:B------:R-:W-:Y:S01]  /*42e0*/  @P2 SEL R25, R22, R25, P0 ;  /* 0x0000001916192207 */ /* 0x000fe20000000000 */
        /* <DEDUP_REMOVED lines=20> */
[----:B------:R-:W-:-:S05]  /*4430*/  ISETP.NE.AND P2, PT, R4, RZ, PT ;  /* 0x000000ff0400720c */ /* 0x000fca0003f45270 */
[----:B------:R-:W-:-:S14]  /*4440*/  DSETP.GEU.AND P1, PT, |R12|, |R10|, PT ;  /* 0x4000000a0c00722a */ /* 0x000fdc0003f2e200 */
[----:B------:R-:W-:-:S04]  /*4450*/  @P1 ISETP.GE.U32.AND P0, PT, R24, R15, PT ;  /* 0x0000000f1800120c */ /* 0x000fc80003f06070 */
[----:B------:R-:W-:-:S13]  /*4460*/  @P1 ISETP.GE.AND.EX P0, PT, R21, R20, PT, P0 ;  /* 0x000000141500120c */ /* 0x000fda0003f06300 */
[----:B------:R-:W-:-:S06]  /*4470*/  @P1 DSETP.LT.OR P0, PT, |R10|, |R12|, !P0 ;  /* 0x4000000c0a00122a */ /* 0x000fcc0004701600 */
[----:B------:R-:W-:Y:S02]  /*4480*/  @P1 FSEL R16, R12, R10, P0 ;  /* 0x0000000a0c101208 */ /* 0x000fe40000000000 */
[----:B------:R-:W-:Y:S01]  /*4490*/  @P1 FSEL R13, R13, R11, P0 ;  /* 0x0000000b0d0d1208 */ /* 0x000fe20000000000 */
[----:B------:R-:W-:Y:S06]  /*44a0*/  @P2 BRA `(.L_x_541) ;  /* 0x0000000000202947 */ /* 0x000fec0003800000 */
[----:B------:R-:W-:-:S05]  /*44b0*/  IMAD.MOV.U32 R17, RZ, RZ, 0x500 ;  /* 0x00000500ff117424 */ /* 0x000fca00078e00ff */
[----:B------:R-:W2:Y:S01]  /*44c0*/  ATOMG.E.ADD.STRONG.GPU PT, R7, desc[UR10][R8.64], R17 ;  /* 0x80000011080779a8 */ /* 0x000ea200081ef10a */
[----:B------:R-:W1:Y:S01]  /*44d0*/  S2UR UR5, SR_CgaCtaId ;  /* 0x00000000000579c3 */ /* 0x000e620000008800 */
[----:B------:R-:W-:Y:S02]  /*44e0*/  UMOV UR4, 0x400 ;  /* 0x0000040000047882 */ /* 0x000fe40000000000 */
[----:B-1----:R-:W-:-:S06]  /*44f0*/  ULEA UR4, UR5, UR4, 0x18 ;  /* 0x0000000405047291 */ /* 0x002fcc000f8ec0ff */
[----:B------:R-:W-:Y:S02]  /*4500*/  IMAD.U32 R14, RZ, RZ, UR4 ;  /* 0x00000004ff0e7e24 */ /* 0x000fe4000f8e00ff */
[----:B--2---:R-:W-:-:S05]  /*4510*/  VIADD R7, R7, UR6 ;  /* 0x0000000607077c36 */ /* 0x004fca0008000000 */
[----:B------:R1:W-:Y:S02]  /*4520*/  STS [R14+0x98], R7 ;  /* 0x000098070e007388 */ /* 0x0003e40000000800 */
.L_x_541:
[----:B0-----:R-:W-:Y:S05]  /*4530*/  BSYNC.RECONVERGENT B2 ;  /* 0x0000000000027941 */ /* 0x001fea0003800200 */
.L_x_540:
[----:B------:R-:W-:Y:S01]  /*4540*/  BAR.SYNC.DEFER_BLOCKING 0x0 ;  /* 0x0000000000007b1d */ /* 0x000fe20000010000 */
[----:B------:R-:W-:Y:S01]  /*4550*/  @P1 IMAD.MOV.U32 R10, RZ, RZ, R16 ;  /* 0x000000ffff0a1224 */ /* 0x000fe200078e0010 */
[----:B------:R-:W-:Y:S01]  /*4560*/  @P1 SEL R15, R24, R15, P0 ;  /* 0x0000000f180f1207 */ /* 0x000fe20000000000 */
[----:B------:R-:W-:Y:S01]  /*4570*/  @P1 IMAD.MOV.U32 R11, RZ, RZ, R13 ;  /* 0x000000ffff0b1224 */ /* 0x000fe200078e000d */
[----:B------:R-:W-:Y:S01]  /*4580*/  @P1 SEL R20, R21, R20, P0 ;  /* 0x0000001415141207 */ /* 0x000fe20000000000 */
[----:B-1----:R-:W-:-:S04]  /*4590*/  IMAD.U32 R7, RZ, RZ, UR7 ;  /* 0x00000007ff077e24 */ /* 0x002fc8000f8e00ff */
[----:B-----5:R-:W-:-:S14]  /*45a0*/  DSETP.GEU.AND P2, PT, |R10|, |R2|, PT ;  /* 0x400000020a00722a */ /* 0x020fdc0003f4e200 */
[----:B------:R-:W-:Y:S01]  /*45b0*/  @P2 ISETP.GE.U32.AND P0, PT, R15, R6, PT ;  /* 0x000000060f00220c */ /* 0x000fe20003f06070 */
[----:B------:R-:W0:Y:S03]  /*45c0*/  LDS R12, [R14+0x98] ;  /* 0x000098000e0c7984 */ /* 0x000e260000000800 */
        /* <DEDUP_REMOVED lines=9> */
[----:B------:R-:W-:-:S02]  /*4660*/  IMAD.MOV.U32 R22, RZ, RZ, R5 ;  /* 0x000000ffff167224 */ /* 0x000fc400078e0005 */
[----:B------:R-:W-:Y:S02]  /*4670*/  IMAD.MOV.U32 R20, RZ, RZ, R2 ;  /* 0x000000ffff147224 */ /* 0x000fe400078e0002 */
[----:B------:R-:W-:Y:S02]  /*4680*/  IMAD.MOV.U32 R21, RZ, RZ, R3 ;  /* 0x000000ffff157224 */ /* 0x000fe400078e0003 */
[----:B0-----:R-:W-:-:S05]  /*4690*/  VIADD R10, R12, 0x500 ;  /* 0x000005000c0a7836 */ /* 0x001fca0000000000 */
[----:B------:R-:W-:-:S13]  /*46a0*/  ISETP.GT.AND P0, PT, R10, R7, PT ;  /* 0x000000070a00720c */ /* 0x000fda0003f04270 */
[----:B------:R-:W-:Y:S05]  /*46b0*/  @!P0 BRA `(.L_x_542) ;  /* 0xfffffff800908947 */ /* 0x000fea000383ffff */
[----:B------:R-:W-:Y:S05]  /*46c0*/  BSYNC.RECONVERGENT B1 ;  /* 0x0000000000017941 */ /* 0x000fea0003800200 */
.L_x_539:
[----:B------:R-:W-:Y:S01]  /*46d0*/  ISETP.GE.AND P0, PT, R12, R7, PT ;  /* 0x000000070c00720c */ /* 0x000fe20003f06270 */
[----:B------:R-:W0:Y:S01]  /*46e0*/  LDCU.64 UR6, c[0x0][0x388] ;  /* 0x00007100ff0677ac */ /* 0x000e220008000a00 */
[----:B------:R-:W-:Y:S01]  /*46f0*/  BSSY.RECONVERGENT B1, `(.L_x_536) ;  /* 0x00000ac000017945 */ /* 0x000fe20003800200 */
[----:B------:R-:W1:Y:S10]  /*4700*/  LDCU.64 UR4, c[0x0][0x388] ;  /* 0x00007100ff0477ac */ /* 0x000e740008000a00 */
[----:B------:R-:W-:Y:S05]  /*4710*/  @P0 BRA `(.L_x_543) ;  /* 0x0000000800a40947 */ /* 0x000fea0003800000 */
[----:B------:R-:W-:-:S05]  /*4720*/  IMAD.IADD R9, R7, 0x1, -R12 ;  /* 0x0000000107097824 */ /* 0x000fca00078e0a0c */
[----:B------:R-:W-:-:S13]  /*4730*/  ISETP.GE.AND P0, PT, R4, R9, PT ;  /* 0x000000090400720c */ /* 0x000fda0003f06270 */
[----:B------:R-:W-:Y:S05]  /*4740*/  @P0 BRA `(.L_x_543) ;  /* 0x0000000800980947 */ /* 0x000fea0003800000 */
[----:B------:R-:W-:Y:S01]  /*4750*/  LOP3.LUT R8, RZ, R4, RZ, 0x33, !PT ;  /* 0x00000004ff087212 */ /* 0x000fe200078e33ff */
[----:B------:R-:W-:Y:S03]  /*4760*/  BSSY.RECONVERGENT B2, `(.L_x_544) ;  /* 0x000002f000027945 */ /* 0x000fe60003800200 */
[----:B------:R-:W-:Y:S01]  /*4770*/  IADD3 R18, PT, PT, -R12, R7, R8 ;  /* 0x000000070c127210 */ /* 0x000fe20007ffe108 */
[----:B------:R-:W-:-:S03]  /*4780*/  IMAD.MOV.U32 R8, RZ, RZ, R4 ;  /* 0x000000ffff087224 */ /* 0x000fc600078e0004 */
[----:B------:R-:W-:-:S04]  /*4790*/  LOP3.LUT R7, R18, 0x300, RZ, 0xc0, !PT ;  /* 0x0000030012077812 */ /* 0x000fc800078ec0ff */
[----:B------:R-:W-:-:S13]  /*47a0*/  ISETP.NE.AND P0, PT, R7, 0x300, PT ;  /* 0x000003000700780c */ /* 0x000fda0003f05270 */
[----:B------:R-:W-:Y:S05]  /*47b0*/  @!P0 BRA `(.L_x_545) ;  /* 0x0000000000a48947 */ /* 0x000fea0003800000 */
[----:B------:R-:W2:Y:S01]  /*47c0*/  LDC.64 R10, c[0x0][0x380] ;  /* 0x0000e000ff0a7b82 */ /* 0x000ea20000000a00 */
[----:B------:R-:W-:Y:S01]  /*47d0*/  LEA.HI R7, R18, 0x1, RZ, 0x18 ;  /* 0x0000000112077811 */ /* 0x000fe200078fc0ff */
[----:B------:R-:W-:Y:S02]  /*47e0*/  IMAD.IADD R13, R4, 0x1, R12 ;  /* 0x00000001040d7824 */ /* 0x000fe400078e020c */
[----:B------:R-:W-:Y:S01]  /*47f0*/  IMAD.MOV.U32 R8, RZ, RZ, R4 ;  /* 0x000000ffff087224 */ /* 0x000fe200078e0004 */
[----:B------:R-:W-:-:S05]  /*4800*/  LOP3.LUT R7, R7, 0x3, RZ, 0xc0, !PT ;  /* 0x0000000307077812 */ /* 0x000fca00078ec0ff */
[----:B------:R-:W-:-:S07]  /*4810*/  IMAD.MOV R7, RZ, RZ, -R7 ;  /* 0x000000ffff077224 */ /* 0x000fce00078e0a07 */
.L_x_548:
[----:B--2---:R-:W-:-:S06]  /*4820*/  IMAD.WIDE R14, R13, 0x8, R10 ;  /* 0x000000080d0e7825 */ /* 0x004fcc00078e020a */
[----:B------:R-:W2:Y:S01]  /*4830*/  LDG.E.64 R14, desc[UR10][R14.64] ;  /* 0x0000000a0e0e7981 */ /* 0x000ea2000c1e1b00 */
[----:B-1----:R-:W-:Y:S01]  /*4840*/  IADD3 R22, P1, PT, R13, UR4, RZ ;  /* 0x000000040d167c10 */ /* 0x002fe2000ff3e0ff */
[----:B------:R-:W-:Y:S01]  /*4850*/  VIADD R7, R7, 0x1 ;  /* 0x0000000107077836 */ /* 0x000fe20000000000 */
[----:B------:R-:W-:Y:S01]  /*4860*/  BSSY.RECONVERGENT B3, `(.L_x_546) ;  /* 0x000001b000037945 */ /* 0x000fe20003800200 */
[----:B------:R-:W-:Y:S01]  /*4870*/  IMAD.MOV.U32 R19, RZ, RZ, R6 ;  /* 0x000000ffff137224 */ /* 0x000fe200078e0006 */
[----:B------:R-:W-:Y:S01]  /*4880*/  LEA.HI.X.SX32 R21, R13, UR5, 0x1, P1 ;  /* 0x000000050d157c11 */ /* 0x000fe200088f0eff */
[----:B------:R-:W-:Y:S01]  /*4890*/  IMAD.MOV.U32 R20, RZ, RZ, R5 ;  /* 0x000000ffff147224 */ /* 0x000fe200078e0005 */
[----:B------:R-:W-:Y:S01]  /*48a0*/  MOV R16, R2 ;  /* 0x0000000200107202 */ /* 0x000fe20000000f00 */
[----:B------:R-:W-:Y:S01]  /*48b0*/  IMAD.MOV.U32 R17, RZ, RZ, R3 ;  /* 0x000000ffff117224 */ /* 0x000fe200078e0003 */
[----:B------:R-:W-:Y:S01]  /*48c0*/  ISETP.NE.AND P2, PT, R7, RZ, PT ;  /* 0x000000ff0700720c */ /* 0x000fe20003f45270 */
        /* <DEDUP_REMOVED lines=20> */
.L_x_547:
[----:B0-----:R-:W-:Y:S05]  /*4a10*/  BSYNC.RECONVERGENT B3 ;  /* 0x0000000000037941 */ /* 0x001fea0003800200 */
.L_x_546:
[----:B------:R-:W-:Y:S02]  /*4a20*/  VIADD R8, R8, 0x100 ;  /* 0x0000010008087836 */ /* 0x000fe40000000000 */
[----:B------:R-:W-:Y:S01]  /*4a30*/  VIADD R13, R13, 0x100 ;  /* 0x000001000d0d7836 */ /* 0x000fe20000000000 */
[----:B------:R-:W-:Y:S06]  /*4a40*/  @P2 BRA `(.L_x_548) ;  /* 0xfffffffc00742947 */ /* 0x000fec000383ffff */
.L_x_545:
[----:B01----:R-:W-:Y:S05]  /*4a50*/  BSYNC.RECONVERGENT B2 ;  /* 0x0000000000027941 */ /* 0x003fea0003800200 */
.L_x_544:
        /* <DEDUP_REMOVED lines=9> */
.L_x_557:
[----:B------:R-:W-:-:S05]  /*4af0*/  IMAD.WIDE R22, R7, 0x8, R10 ;  /* 0x0000000807167825 */ /* 0x000fca00078e020a */
[----:B------:R-:W2:Y:S04]  /*4b00*/  LDG.E.64 R20, desc[UR10][R22.64+-0x1000] ;  /* 0xfff0000a16147981 */ /* 0x000ea8000c1e1b00 */
[----:B------:R0:W5:Y:S04]  /*4b10*/  LDG.E.64 R16, desc[UR10][R22.64+-0x800] ;  /* 0xfff8000a16107981 */ /* 0x000168000c1e1b00 */
[----:B------:R0:W5:Y:S04]  /*4b20*/  LDG.E.64 R14, desc[UR10][R22.64] ;  /* 0x0000000a160e7981 */ /* 0x000168000c1e1b00 */
[----:B------:R0:W5:Y:S01]  /*4b30*/  LDG.E.64 R12, desc[UR10][R22.64+0x800] ;  /* 0x0008000a160c7981 */ /* 0x000162000c1e1b00 */
[C---:B------:R-:W-:Y:S01]  /*4b40*/  IADD3 R29, P1, PT, R7.reuse, UR6, RZ ;  /* 0x00000006071d7c10 */ /* 0x040fe2000ff3e0ff */
[----:B------:R-:W-:Y:S03]  /*4b50*/  BSSY.RECONVERGENT B2, `(.L_x_549) ;  /* 0x0000016000027945 */ /* 0x000fe60003800200 */
[----:B------:R-:W-:Y:S01]  /*4b60*/  LEA.HI.X.SX32 R30, R7, UR7, 0x1, P1 ;  /* 0x00000007071e7c11 */ /* 0x000fe200088f0eff */
        /* <DEDUP_REMOVED lines=20> */
.L_x_550:
[----:B------:R-:W-:Y:S05]  /*4cb0*/  BSYNC.RECONVERGENT B2 ;  /* 0x0000000000027941 */ /* 0x000fea0003800200 */
.L_x_549:
        /* <DEDUP_REMOVED lines=23> */
.L_x_552:
[----:B------:R-:W-:Y:S05]  /*4e30*/  BSYNC.RECONVERGENT B2 ;  /* 0x0000000000027941 */ /* 0x000fea0003800200 */
.L_x_551:
        /* <DEDUP_REMOVED lines=24> */
.L_x_554:
[----:B------:R-:W-:Y:S05]  /*4fc0*/  BSYNC.RECONVERGENT B2 ;  /* 0x0000000000027941 */ /* 0x000fea0003800200 */
.L_x_553:
        /* <DEDUP_REMOVED lines=22> */
.L_x_556:
[----:B------:R-:W-:Y:S05]  /*5130*/  BSYNC.RECONVERGENT B2 ;  /* 0x0000000000027941 */ /* 0x000fea0003800200 */
.L_x_555:
[----:B------:R-:W-:Y:S02]  /*5140*/  VIADD R8, R8, 0x400 ;  /* 0x0000040008087836 */ /* 0x000fe40000000000 */
[----:B------:R-:W-:Y:S02]  /*5150*/  VIADD R27, R27, 0x400 ;  /* 0x000004001b1b7836 */ /* 0x000fe40000000000 */
[----:B------:R-:W-:Y:S01]  /*5160*/  VIADD R26, R26, 0x400 ;  /* 0x000004001a1a7836 */ /* 0x000fe20000000000 */
[----:B------:R-:W-:Y:S01]  /*5170*/  ISETP.GE.AND P0, PT, R8, R9, PT ;  /* 0x000000090800720c */ /* 0x000fe20003f06270 */
[----:B------:R-:W-:Y:S02]  /*5180*/  VIADD R25, R25, 0x400 ;  /* 0x0000040019197836 */ /* 0x000fe40000000000 */
[----:B------:R-:W-:-:S10]  /*5190*/  VIADD R7, R7, 0x400 ;  /* 0x0000040007077836 */ /* 0x000fd40000000000 */
[----:B------:R-:W-:Y:S05]  /*51a0*/  @!P0 BRA `(.L_x_557) ;  /* 0xfffffff800508947 */ /* 0x000fea000383ffff */
.L_x_543:
[----:B01----:R-:W-:Y:S05]  /*51b0*/  BSYNC.RECONVERGENT B1 ;  /* 0x0000000000017941 */ /* 0x003fea0003800200 */
.L_x_536:
        /* <DEDUP_REMOVED lines=13> */
[----:B------:R-:W-:Y:S01]  /*5290*/  MOV R12, R7 ;  /* 0x00000007000c7202 */ /* 0x000fe20000000f00 */
[----:B------:R-:W-:Y:S02]  /*52a0*/  IMAD.MOV.U32 R13, RZ, RZ, R16 ;  /* 0x000000ffff0d7224 */ /* 0x000fe400078e0010 */
        /* <DEDUP_REMOVED lines=17> */
.L_x_559:
[----:B------:R-:W-:Y:S05]  /*53c0*/  BSYNC.RECONVERGENT B1 ;  /* 0x0000000000017941 */ /* 0x000fea0003800200 */
.L_x_558:
        /* <DEDUP_REMOVED lines=31> */
.L_x_561:
[----:B------:R-:W-:Y:S05]  /*55c0*/  BSYNC.RECONVERGENT B1 ;  /* 0x0000000000017941 */ /* 0x000fea0003800200 */
.L_x_560:
[----:B------:R-:W-:Y:S01]  /*55d0*/  ISETP.GT.AND P0, PT, R14, 0x1b, PT ;  /* 0x0000001b0e00780c */ /* 0x000fe20003f04270 */
[----:B0-----:R0:W0:Y:S01]  /*55e0*/  SHFL.DOWN PT, R8, R2, 0x4, 0x1f ;  /* 0x08801f0002087f89 */ /* 0x00102200000e0000 */
[----:B------:R-:W-:Y:S01]  /*55f0*/  BSSY.RECONVERGENT B1, `(.L_x_562) ;  /* 0x000001d000017945 */ /* 0x000fe20003800200 */
[----:B---3--:R-:W-:Y:S02]  /*5600*/  IMAD.MOV.U32 R11, RZ, RZ, R5 ;  /* 0x000000ffff0b7224 */ /* 0x008fe400078e0005 */
[----:B------:R3:W0:Y:S01]  /*5610*/  SHFL.DOWN PT, R9, R3, 0x4, 0x1f ;  /* 0x08801f0003097f89 */ /* 0x00062200000e0000 */
[----:B------:R-:W-:Y:S02]  /*5620*/  IMAD.MOV.U32 R12, RZ, RZ, R10 ;  /* 0x000000ffff0c7224 */ /* 0x000fe400078e000a */
[----:B-1----:R-:W-:Y:S01]  /*5630*/  IMAD.MOV.U32 R6, RZ, RZ, R2 ;  /* 0x000000ffff067224 */ /* 0x002fe200078e0002 */
[----:B----4-:R3:W1:Y:S01]  /*5640*/  SHFL.DOWN PT, R16, R5, 0x4, 0x1f ;  /* 0x08801f0005107f89 */ /* 0x01066200000e0000 */
[----:B--2---:R-:W-:-:S03]  /*5650*/  IMAD.MOV.U32 R7, RZ, RZ, R3 ;  /* 0x000000ffff077224 */ /* 0x004fc600078e0003 */
[----:B------:R3:W2:Y:S01]  /*5660*/  SHFL.DOWN PT, R13, R10, 0x4, 0x1f ;  /* 0x08801f000a0d7f89 */ /* 0x0006a200000e0000 */
[----:B------:R-:W-:Y:S05]  /*5670*/  @P0 BRA `(.L_x_563) ;  /* 0x0000000000500947 */ /* 0x000fea0003800000 */
[----:B0-----:R-:W-:Y:S01]  /*5680*/  DSETP.GEU.AND P0, PT, |R2|, |R8|, PT ;  /* 0x400000080200722a */ /* 0x001fe20003f0e200 */
[----:B-1----:R-:W-:Y:S02]  /*5690*/  IMAD.MOV.U32 R11, RZ, RZ, R16 ;  /* 0x000000ffff0b7224 */ /* 0x002fe400078e0010 */
[----:B--2---:R-:W-:Y:S02]  /*56a0*/  IMAD.MOV.U32 R12, RZ, RZ, R13 ;  /* 0x000000ffff0c7224 */ /* 0x004fe400078e000d */
        /* <DEDUP_REMOVED lines=17> */
.L_x_563:
[----:B------:R-:W-:Y:S05]  /*57c0*/  BSYNC.RECONVERGENT B1 ;  /* 0x0000000000017941 */ /* 0x000fea0003800200 */
.L_x_562:
[----:B------:R-:W-:Y:S01]  /*57d0*/  ISETP.GT.AND P0, PT, R14, 0x17, PT ;  /* 0x000000170e00780c */ /* 0x000fe20003f04270 */
[----:B0-----:R0:W4:Y:S01]  /*57e0*/  SHFL.DOWN PT, R8, R6, 0x8, 0x1f ;  /* 0x09001f0006087f89 */ /* 0x00112200000e0000 */
[----:B------:R-:W-:Y:S01]  /*57f0*/  BSSY.RECONVERGENT B1, `(.L_x_564) ;  /* 0x000001d000017945 */ /* 0x000fe20003800200 */
[----:B---3--:R-:W-:Y:S02]  /*5800*/  IMAD.MOV.U32 R5, RZ, RZ, R11 ;  /* 0x000000ffff057224 */ /* 0x008fe400078e000b */
[----:B------:R0:W3:Y:S01]  /*5810*/  SHFL.DOWN PT, R9, R7, 0x8, 0x1f ;  /* 0x09001f0007097f89 */ /* 0x0000e200000e0000 */
[----:B------:R-:W-:Y:S02]  /*5820*/  IMAD.MOV.U32 R10, RZ, RZ, R12 ;  /* 0x000000ffff0a7224 */ /* 0x000fe400078e000c */
[----:B------:R-:W-:Y:S01]  /*5830*/  IMAD.MOV.U32 R2, RZ, RZ, R6 ;  /* 0x000000ffff027224 */ /* 0x000fe200078e0006 */
[----:B-1----:R0:W1:Y:S01]  /*5840*/  SHFL.DOWN PT, R16, R11, 0x8, 0x1f ;  /* 0x09001f000b107f89 */ /* 0x00206200000e0000 */
[----:B------:R-:W-:-:S03]  /*5850*/  IMAD.MOV.U32 R3, RZ, RZ, R7 ;  /* 0x000000ffff037224 */ /* 0x000fc600078e0007 */
[----:B--2---:R0:W2:Y:S01]  /*5860*/  SHFL.DOWN PT, R13, R12, 0x8, 0x1f ;  /* 0x09001f000c0d7f89 */ /* 0x0040a200000e0000 */
[----:B------:R-:W-:Y:S05]  /*5870*/  @P0 BRA `(.L_x_565) ;  /* 0x0000000000500947 */ /* 0x000fea0003800000 */
[----:B---34-:R-:W-:Y:S01]  /*5880*/  DSETP.GEU.AND P0, PT, |R6|, |R8|, PT ;  /* 0x400000080600722a */ /* 0x018fe20003f0e200 */
[----:B-1----:R-:W-:Y:S02]  /*5890*/  IMAD.MOV.U32 R5, RZ, RZ, R16 ;  /* 0x000000ffff057224 */ /* 0x002fe400078e0010 */
        /* <DEDUP_REMOVED lines=18> */
.L_x_565:
[----:B------:R-:W-:Y:S05]  /*59c0*/  BSYNC.RECONVERGENT B1 ;  /* 0x0000000000017941 */ /* 0x000fea0003800200 */
.L_x_564:
[----:B------:R-:W-:Y:S01]  /*59d0*/  ISETP.GT.AND P0, PT, R14, 0xf, PT ;  /* 0x0000000f0e00780c */ /* 0x000fe20003f04270 */
[----:B0-----:R0:W0:Y:S01]  /*59e0*/  SHFL.DOWN PT, R6, R2, 0x10, 0x1f ;  /* 0x0a001f0002067f89 */ /* 0x00102200000e0000 */
[----:B------:R-:W-:Y:S01]  /*59f0*/  BSSY.RECONVERGENT B1, `(.L_x_566) ;  /* 0x000001d000017945 */ /* 0x000fe20003800200 */
[----:B------:R-:W-:Y:S02]  /*5a00*/  IMAD.MOV.U32 R17, RZ, RZ, R5 ;  /* 0x000000ffff117224 */ /* 0x000fe400078e0005 */
[----:B------:R0:W0:Y:S01]  /*5a10*/  SHFL.DOWN PT, R7, R3, 0x10, 0x1f ;  /* 0x0a001f0003077f89 */ /* 0x00002200000e0000 */
[----:B------:R-:W-:Y:S02]  /*5a20*/  IMAD.MOV.U32 R19, RZ, RZ, R10 ;  /* 0x000000ffff137224 */ /* 0x000fe400078e000a */
[----:B------:R-:W-:Y:S01]  /*5a30*/  IMAD.MOV.U32 R12, RZ, RZ, R2 ;  /* 0x000000ffff0c7224 */ /* 0x000fe200078e0002 */
[----:B----4-:R4:W0:Y:S01]  /*5a40*/  SHFL.DOWN PT, R8, R5, 0x10, 0x1f ;  /* 0x0a001f0005087f89 */ /* 0x01082200000e0000 */
[----:B--2---:R-:W-:-:S03]  /*5a50*/  IMAD.MOV.U32 R13, RZ, RZ, R3 ;  /* 0x000000ffff0d7224 */ /* 0x004fc600078e0003 */
[----:B---3--:R4:W2:Y:S01]  /*5a60*/  SHFL.DOWN PT, R9, R10, 0x10, 0x1f ;  /* 0x0a001f000a097f89 */ /* 0x0088a200000e0000 */
[----:B------:R-:W-:Y:S05]  /*5a70*/  @P0 BRA `(.L_x_567) ;  /* 0x0000000000500947 */ /* 0x000fea0003800000 */
[----:B0-----:R-:W-:Y:S01]  /*5a80*/  DSETP.GEU.AND P0, PT, |R2|, |R6|, PT ;  /* 0x400000060200722a */ /* 0x001fe20003f0e200 */
[----:B------:R-:W-:Y:S02]  /*5a90*/  IMAD.MOV.U32 R17, RZ, RZ, R8 ;  /* 0x000000ffff117224 */ /* 0x000fe400078e0008 */
        /* <DEDUP_REMOVED lines=18> */
.L_x_567:
[----:B------:R-:W-:Y:S05]  /*5bc0*/  BSYNC.RECONVERGENT B1 ;  /* 0x0000000000017941 */ /* 0x000fea0003800200 */
.L_x_566:
[----:B------:R-:W-:Y:S01]  /*5bd0*/  ISETP.NE.AND P0, PT, R14, RZ, PT ;  /* 0x000000ff0e00720c */ /* 0x000fe20003f05270 */
[----:B------:R-:W-:-:S12]  /*5be0*/  BSSY.RECONVERGENT B1, `(.L_x_568) ;  /* 0x000000b000017945 */ /* 0x000fd80003800200 */
[----:B------:R-:W-:Y:S05]  /*5bf0*/  @P0 BRA `(.L_x_569) ;  /* 0x0000000000240947 */ /* 0x000fea0003800000 */
[----:B0-----:R-:W0:Y:S01]  /*5c00*/  S2R R6, SR_CgaCtaId ;  /* 0x0000000000067919 */ /* 0x001e220000008800 */
[----:B------:R-:W-:Y:S01]  /*5c10*/  MOV R3, 0x400 ;  /* 0x0000040000037802 */ /* 0x000fe20000000f00 */
[----:B------:R-:W-:Y:S01]  /*5c20*/  IMAD.MOV.U32 R18, RZ, RZ, R17 ;  /* 0x000000ffff127224 */ /* 0x000fe200078e0011 */
[----:B------:R-:W-:-:S04]  /*5c30*/  SHF.R.U32.HI R2, RZ, 0x1, R4 ;  /* 0x00000001ff027819 */ /* 0x000fc80000011604 */
[----:B------:R-:W-:Y:S02]  /*5c40*/  LOP3.LUT R2, R2, 0x1f0, RZ, 0xc0, !PT ;  /* 0x000001f002027812 */ /* 0x000fe400078ec0ff */
[----:B0-----:R-:W-:-:S05]  /*5c50*/  LEA R3, R6, R3, 0x18 ;  /* 0x0000000306037211 */ /* 0x001fca00078ec0ff */
[----:B------:R-:W-:-:S05]  /*5c60*/  IMAD.IADD R3, R2, 0x1, R3 ;  /* 0x0000000102037824 */ /* 0x000fca00078e0203 */
[----:B------:R3:W-:Y:S04]  /*5c70*/  STS.64 [R3+0x10], R18 ;  /* 0x0000101203007388 */ /* 0x0007e80000000a00 */
[----:B------:R3:W-:Y:S02]  /*5c80*/  STS.64 [R3+0x8], R12 ;  /* 0x0000080c03007388 */ /* 0x0007e40000000a00 */
.L_x_569:
[----:B------:R-:W-:Y:S05]  /*5c90*/  BSYNC.RECONVERGENT B1 ;  /* 0x0000000000017941 */ /* 0x000fea0003800200 */
.L_x_568:
[----:B------:R-:W-:Y:S01]  /*5ca0*/  BAR.SYNC.DEFER_BLOCKING 0x0 ;  /* 0x0000000000007b1d */ /* 0x000fe20000010000 */
[----:B------:R-:W-:-:S13]  /*5cb0*/  ISETP.NE.AND P1, PT, R4, RZ, PT ;  /* 0x000000ff0400720c */ /* 0x000fda0003f25270 */
[----:B------:R-:W-:Y:S05]  /*5cc0*/  @P1 BRA `(.L_x_497) ;  /* 0x00000008008c1947 */ /* 0x000fea0003800000 */
[----:B0--3--:R-:W0:Y:S01]  /*5cd0*/  S2R R3, SR_CgaCtaId ;  /* 0x0000000000037919 */ /* 0x009e220000008800 */
[----:B------:R-:W-:Y:S01]  /*5ce0*/  MOV R2, 0x400 ;  /* 0x0000040000027802 */ /* 0x000fe20000000f00 */
[----:B------:R-:W-:Y:S03]  /*5cf0*/  BSSY.RECONVERGENT B1, `(.L_x_570) ;  /* 0x000001a000017945 */ /* 0x000fe60003800200 */
[----:B0-----:R-:W-:-:S05]  /*5d00*/  LEA R30, R3, R2, 0x18 ;  /* 0x00000002031e7211 */ /* 0x001fca00078ec0ff */
[----:B------:R-:W0:Y:S04]  /*5d10*/  LDS.64 R14, [R30+0x18] ;  /* 0x000018001e0e7984 */ /* 0x000e280000000a00 */
[----:B----4-:R-:W3:Y:S04]  /*5d20*/  LDS.128 R4, [R30+0x20] ;  /* 0x000020001e047984 */ /* 0x010ee80000000c00 */
[----:B------:R4:W1:Y:S04]  /*5d30*/  LDS.64 R28, [R30+0x80] ;  /* 0x000080001e1c7984 */ /* 0x0008680000000a00 */
[----:B--2---:R4:W2:Y:S01]  /*5d40*/  LDS.128 R8, [R30+0x30] ;  /* 0x000030001e087984 */ /* 0x0048a20000000c00 */
[----:B0-----:R-:W-:Y:S01]  /*5d50*/  DSETP.GEU.AND P0, PT, |R12|, |R14|, PT ;  /* 0x4000000e0c00722a */ /* 0x001fe20003f0e200 */
[----:B------:R-:W-:Y:S01]  /*5d60*/  MOV R2, R14 ;  /* 0x0000000e00027202 */ /* 0x000fe20000000f00 */
[----:B------:R-:W-:-:S02]  /*5d70*/  IMAD.MOV.U32 R3, RZ, RZ, R15 ;  /* 0x000000ffff037224 */ /* 0x000fc400078e000f */
[----:B---3--:R-:W-:Y:S02]  /*5d80*/  IMAD.MOV.U32 R31, RZ, RZ, R4 ;  /* 0x000000ffff1f7224 */ /* 0x008fe400078e0004 */
[----:B------:R-:W-:-:S08]  /*5d90*/  IMAD.MOV.U32 R33, RZ, RZ, R5 ;  /* 0x000000ffff217224 */ /* 0x000fd000078e0005 */
[----:B-12-4-:R-:W-:Y:S05]  /*5da0*/  @!P0 BRA `(.L_x_571) ;  /* 0x0000000000388947 */ /* 0x016fea0003800000 */
        /* <DEDUP_REMOVED lines=14> */
.L_x_571:
[----:B------:R-:W-:Y:S05]  /*5e90*/  BSYNC.RECONVERGENT B1 ;  /* 0x0000000000017941 */ /* 0x000fea0003800200 */
.L_x_570:
        /* <DEDUP_REMOVED lines=25> */
.L_x_573:
[----:B------:R-:W-:Y:S05]  /*6030*/  BSYNC.RECONVERGENT B1 ;  /* 0x0000000000017941 */ /* 0x000fea0003800200 */
.L_x_572:
        /* <DEDUP_REMOVED lines=21> */
.L_x_575:
[----:B------:R-:W-:Y:S05]  /*6190*/  BSYNC.RECONVERGENT B1 ;  /* 0x0000000000017941 */ /* 0x000fea0003800200 */
.L_x_574:
        /* <DEDUP_REMOVED lines=21> */
.L_x_577:
[----:B------:R-:W-:Y:S05]  /*62f0*/  BSYNC.RECONVERGENT B1 ;  /* 0x0000000000017941 */ /* 0x000fea0003800200 */
.L_x_576:
        /* <DEDUP_REMOVED lines=21> */
.L_x_579:
[----:B------:R-:W-:Y:S05]  /*6450*/  BSYNC.RECONVERGENT B1 ;  /* 0x0000000000017941 */ /* 0x000fea0003800200 */
.L_x_578:
        /* <DEDUP_REMOVED lines=21> */
.L_x_581:
[----:B------:R-:W-:Y:S05]  /*65b0*/  BSYNC.RECONVERGENT B1 ;  /* 0x0000000000017941 */ /* 0x000fea0003800200 */
.L_x_580:
        /* <DEDUP_REMOVED lines=20> */
.L_x_497:
[----:B------:R-:W-:Y:S05]  /*6700*/  BSYNC.RECONVERGENT B0 ;  /* 0x0000000000007941 */ /* 0x000fea0003800200 */
.L_x_464:
[----:B------:R-:W-:Y:S05]  /*6710*/  @P1 EXIT ;  /* 0x000000000000194d */ /* 0x000fea0003800000 */
[----:B01-3--:R-:W0:Y:S01]  /*6720*/  LDC.64 R2, c[0x0][0x390] ;  /* 0x0000e400ff027b82 */ /* 0x00be220000000a00 */
[----:B------:R-:W-:Y:S02]  /*6730*/  IMAD.MOV.U32 R18, RZ, RZ, R17 ;  /* 0x000000ffff127224 */ /* 0x000fe400078e0011 */
[----:B0-----:R-:W-:-:S05]  /*6740*/  IMAD.WIDE.U32 R2, R0, 0x10, R2 ;  /* 0x0000001000027825 */ /* 0x001fca00078e0002 */
[----:B------:R-:W-:Y:S04]  /*6750*/  STG.E.64 desc[UR10][R2.64], R12 ;  /* 0x0000000c02007986 */ /* 0x000fe8000c101b0a */
[----:B------:R-:W-:Y:S01]  /*6760*/  STG.E.64 desc[UR10][R2.64+0x8], R18 ;  /* 0x0000081202007986 */ /* 0x000fe2000c101b0a */
[----:B------:R-:W-:Y:S05]  /*6770*/  EXIT ;  /* 0x000000000000794d */ /* 0x000fea0003800000 */
.L_x_582:
        /* <DEDUP_REMOVED lines=16> */
.L_x_744:


//--------------------- .text._ZN6thrust24THRUST_300001_SM_1000_NS8cuda_cub4core6detail13_kernel_agentINS1_8__reduce11ReduceAgentINS0_12zip_iteratorIN4cuda3std3__45tupleIJNS0_10device_ptrIdEENS0_17counting_iteratorIlNS0_11use_defaultESF_SF_EEEEEEEPNSB_IJdlEEESJ_iNS1_9__extrema9arg_max_fIdl7CompareEEEEJSI_SK_iSO_EEEvDpT0_ --------------------------
	.section	.text._ZN6thrust24THRUST_300001_SM_1000_NS8cuda_cub4core6detail13_kernel_agentINS1_8__reduce11ReduceAgentINS0_12zip_iteratorIN4cuda3std3__45tupleIJNS0_10device_ptrIdEENS0_17counting_iteratorIlNS0_11use_defaultESF_SF_EEEEEEEPNSB_IJdlEEESJ_iNS1_9__extrema9arg_max_fIdl7CompareEEEEJSI_SK_iSO_EEEvDpT0_,"ax",@progbits
	.align	128
        .global         _ZN6thrust24THRUST_300001_SM_1000_NS8cuda_cub4core6detail13_kernel_agentINS1_8__reduce11ReduceAgentINS0_12zip_iteratorIN4cuda3std3__45tupleIJNS0_10device_ptrIdEENS0_17counting_iteratorIlNS0_11use_defaultESF_SF_EEEEEEEPNSB_IJdlEEESJ_iNS1_9__extrema9arg_max_fIdl7CompareEEEEJSI_SK_iSO_EEEvDpT0_
        .type           _ZN6thrust24THRUST_300001_SM_1000_NS8cuda_cub4core6detail13_kernel_agentINS1_8__reduce11ReduceAgentINS0_12zip_iteratorIN4cuda3std3__45tupleIJNS0_10device_ptrIdEENS0_17counting_iteratorIlNS0_11use_defaultESF_SF_EEEEEEEPNSB_IJdlEEESJ_iNS1_9__extrema9arg_max_fIdl7CompareEEEEJSI_SK_iSO_EEEvDpT0_,@function
        .size           _ZN6thrust24THRUST_300001_SM_1000_NS8cuda_cub4core6detail13_kernel_agentINS1_8__reduce11ReduceAgentINS0_12zip_iteratorIN4cuda3std3__45tupleIJNS0_10device_ptrIdEENS0_17counting_iteratorIlNS0_11use_defaultESF_SF_EEEEEEEPNSB_IJdlEEESJ_iNS1_9__extrema9arg_max_fIdl7CompareEEEEJSI_SK_iSO_EEEvDpT0_,(.L_x_745 - _ZN6thrust24THRUST_300001_SM_1000_NS8cuda_cub4core6detail13_kernel_agentINS1_8__reduce11ReduceAgentINS0_12zip_iteratorIN4cuda3std3__45tupleIJNS0_10device_ptrIdEENS0_17counting_iteratorIlNS0_11use_defaultESF_SF_EEEEEEEPNSB_IJdlEEESJ_iNS1_9__extrema9arg_max_fIdl7CompareEEEEJSI_SK_iSO_EEEvDpT0_)
        .other          _ZN6thrust24THRUST_300001_SM_1000_NS8cuda_cub4core6detail13_kernel_agentINS1_8__reduce11ReduceAgentINS0_12zip_iteratorIN4cuda3std3__45tupleIJNS0_10device_ptrIdEENS0_17counting_iteratorIlNS0_11use_defaultESF_SF_EEEEEEEPNSB_IJdlEEESJ_iNS1_9__extrema9arg_max_fIdl7CompareEEEEJSI_SK_iSO_EEEvDpT0_,@"STO_CUDA_ENTRY STV_DEFAULT"
_ZN6thrust24THRUST_300001_SM_1000_NS8cuda_cub4core6detail13_kernel_agentINS1_8__reduce11ReduceAgentINS0_12zip_iteratorIN4cuda3std3__45tupleIJNS0_10device_ptrIdEENS0_17counting_iteratorIlNS0_11use_defaultESF_SF_EEEEEEEPNSB_IJdlEEESJ_iNS1_9__extrema9arg_max_fIdl7CompareEEEEJSI_SK_iSO_EEEvDpT0_:
.text._ZN6thrust24THRUST_300001_SM_1000_NS8cuda_cub4core6detail13_kernel_agentINS1_8__reduce11ReduceAgentINS0_12zip_iteratorIN4cuda3std3__45tupleIJNS0_10device_ptrIdEENS0_17counting_iteratorIlNS0_11use_defaultESF_SF_EEEEEEEPNSB_IJdlEEESJ_iNS1_9__extrema9arg_max_fIdl7CompareEEEEJSI_SK_iSO_EEEvDpT0_:
        /* <DEDUP_REMOVED lines=23> */
.L_x_586:
[----:B0-----:R-:W-:Y:S05]  /*0170*/  BSYNC.RECONVERGENT B1 ;  /* 0x0000000000017941 */ /* 0x001fea0003800200 */
.L_x_585:
        /* <DEDUP_REMOVED lines=19> */
.L_x_593:
        /* <DEDUP_REMOVED lines=31> */
.L_x_592:
[----:B------:R-:W-:Y:S05]  /*04a0*/  BSYNC.RECONVERGENT B3 ;  /* 0x0000000000037941 */ /* 0x000fea0003800200 */
.L_x_591:
[----:B------:R-:W-:Y:S01]  /*04b0*/  IADD3 R14, P0, PT, R14, 0x100, RZ ;  /* 0x000001000e0e7810 */ /* 0x000fe20007f1e0ff */
[----:B------:R-:W-:Y:S02]  /*04c0*/  VIADD R10, R10, 0x100 ;  /* 0x000001000a0a7836 */ /* 0x000fe40000000000 */
[----:B------:R-:W-:Y:S02]  /*04d0*/  IMAD.X R13, RZ, RZ, R13, P3 ;  /* 0x000000ffff0d7224 */ /* 0x000fe400018e060d */
[----:B------:R-:W-:Y:S01]  /*04e0*/  IMAD.X R15, RZ, RZ, R15, P0 ;  /* 0x000000ffff0f7224 */ /* 0x000fe200000e060f */
[----:B------:R-:W-:Y:S07]  /*04f0*/  @P2 BRA `(.L_x_593) ;  /* 0xfffffffc006c2947 */ /* 0x000fee000383ffff */
.L_x_590:
[----:B------:R-:W-:Y:S05]  /*0500*/  BSYNC.RECONVERGENT B2 ;  /* 0x0000000000027941 */ /* 0x000fea0003800200 */
.L_x_589:
[----:B------:R-:W-:-:S13]  /*0510*/  ISETP.GE.U32.AND P0, PT, R16, 0x300, PT ;  /* 0x000003001000780c */ /* 0x000fda0003f06070 */
[----:B------:R-:W-:Y:S05]  /*0520*/  @!P0 BRA `(.L_x_588) ;  /* 0x0000000400bc8947 */ /* 0x000fea0003800000 */
[----:B------:R-:W0:Y:S01]  /*0530*/  LDC.64 R4, c[0x0][0x380] ;  /* 0x0000e000ff047b82 */ /* 0x000e220000000a00 */
[----:B------:R-:W-:-:S07]  /*0540*/  VIADD R20, R10, 0x200 ;  /* 0x000002000a147836 */ /* 0x000fce0000000000 */
[----:B------:R-:W1:Y:S02]  /*0550*/  LDC.64 R6, c[0x0][0x388] ;  /* 0x0000e200ff067b82 */ /* 0x000e640000000a00 */
.L_x_602:
        /* <DEDUP_REMOVED lines=30> */
.L_x_595:
[----:B------:R-:W-:Y:S05]  /*0740*/  BSYNC.RECONVERGENT B2 ;  /* 0x0000000000027941 */ /* 0x000fea0003800200 */
.L_x_594:
[----:B-----5:R-:W-:Y:S01]  /*0750*/  DSETP.GEU.AND P0, PT, |R16|, |R14|, PT ;  /* 0x4000000e1000722a */ /* 0x020fe20003f0e200 */
[C---:B------:R-:W-:Y:S01]  /*0760*/  IADD3 R19, P1, PT, R23.reuse, R6, RZ ;  /* 0x0000000617137210 */ /* 0x040fe20007f3e0ff */
[----:B------:R-:W-:Y:S01]  /*0770*/  BSSY.RECONVERGENT B2, `(.L_x_596) ;  /* 0x0000015000027945 */ /* 0x000fe20003800200 */
[----:B------:R-:W-:Y:S02]  /*0780*/  IMAD.MOV.U32 R2, RZ, RZ, R14 ;  /* 0x000000ffff027224 */ /* 0x000fe400078e000e */
[----:B------:R-:W-:Y:S01]  /*0790*/  LEA.HI.X.SX32 R18, R23, R7, 0x1, P1 ;  /* 0x0000000717127211 */ /* 0x000fe200008f0eff */
[----:B------:R-:W-:Y:S02]  /*07a0*/  IMAD.MOV.U32 R9, RZ, RZ, R19 ;  /* 0x000000ffff097224 */ /* 0x000fe400078e0013 */
[----:B------:R-:W-:Y:S02]  /*07b0*/  IMAD.MOV.U32 R3, RZ, RZ, R15 ;  /* 0x000000ffff037224 */ /* 0x000fe400078e000f */
[----:B------:R-:W-:-:S04]  /*07c0*/  IMAD.MOV.U32 R8, RZ, RZ, R18 ;  /* 0x000000ffff087224 */ /* 0x000fc800078e0012 */
        /* <DEDUP_REMOVED lines=15> */
.L_x_597:
[----:B------:R-:W-:Y:S05]  /*08c0*/  BSYNC.RECONVERGENT B2 ;  /* 0x0000000000027941 */ /* 0x000fea0003800200 */
.L_x_596:
        /* <DEDUP_REMOVED lines=25> */
.L_x_599:
[----:B------:R-:W-:Y:S05]  /*0a60*/  BSYNC.RECONVERGENT B2 ;  /* 0x0000000000027941 */ /* 0x000fea0003800200 */
.L_x_598:
        /* <DEDUP_REMOVED lines=22> */
.L_x_601:
[----:B------:R-:W-:Y:S05]  /*0bd0*/  BSYNC.RECONVERGENT B2 ;  /* 0x0000000000027941 */ /* 0x000fea0003800200 */
.L_x_600:
[C---:B------:R-:W-:Y:S01]  /*0be0*/  VIADD R10, R20.reuse, 0x200 ;  /* 0x00000200140a7836 */ /* 0x040fe20000000000 */
[----:B------:R-:W-:-:S04]  /*0bf0*/  IADD3 R20, PT, PT, R20, 0x400, RZ ;  /* 0x0000040014147810 */ /* 0x000fc80007ffe0ff */
[----:B------:R-:W-:-:S13]  /*0c00*/  ISETP.GE.AND P0, PT, R10, UR5, PT ;  /* 0x000000050a007c0c */ /* 0x000fda000bf06270 */
[----:B------:R-:W-:Y:S05]  /*0c10*/  @!P0 BRA `(.L_x_602) ;  /* 0xfffffff800508947 */ /* 0x000fea000383ffff */
.L_x_588:
[----:B------:R-:W-:Y:S05]  /*0c20*/  BSYNC.RECONVERGENT B1 ;  /* 0x0000000000017941 */ /* 0x000fea0003800200 */
.L_x_587:
        /* <DEDUP_REMOVED lines=35> */
.L_x_605:
[----:B------:R-:W-:Y:S05]  /*0e60*/  BSYNC.RECONVERGENT B1 ;  /* 0x0000000000017941 */ /* 0x000fea0003800200 */
.L_x_604:
        /* <DEDUP_REMOVED lines=31> */
.L_x_607:
[----:B------:R-:W-:Y:S05]  /*1060*/  BSYNC.RECONVERGENT B1 ;  /* 0x0000000000017941 */ /* 0x000fea0003800200 */
.L_x_606:
        /* <DEDUP_REMOVED lines=31> */
.L_x_609:
[----:B------:R-:W-:Y:S05]  /*1260*/  BSYNC.RECONVERGENT B1 ;  /* 0x0000000000017941 */ /* 0x000fea0003800200 */
.L_x_608:
[----:B------:R-:W-:Y:S01]  /*1270*/  ISETP.GT.AND P0, PT, R10, 0x17, PT ;  /* 0x000000170a00780c */ /* 0x000fe20003f04270 */
[----:B-1----:R1:W1:Y:S01]  /*1280*/  SHFL.DOWN PT, R2, R4, 0x8, 0x1f ;  /* 0x09001f0004027f89 */ /* 0x00226200000e0000 */
[----:B------:R-:W-:Y:S01]  /*1290*/  BSSY.RECONVERGENT B1, `(.L_x_610) ;  /* 0x000001d000017945 */ /* 0x000fe20003800200 */
[----:B0-----:R-:W-:Y:S02]  /*12a0*/  IMAD.MOV.U32 R8, RZ, RZ, R11 ;  /* 0x000000ffff087224 */ /* 0x001fe400078e000b */
[----:B------:R0:W0:Y:S01]  /*12b0*/  SHFL.DOWN PT, R3, R5, 0x8, 0x1f ;  /* 0x09001f0005037f89 */ /* 0x00002200000e0000 */
[----:B------:R-:W-:Y:S02]  /*12c0*/  IMAD.MOV.U32 R9, RZ, RZ, R12 ;  /* 0x000000ffff097224 */ /* 0x000fe400078e000c */
[----:B------:R-:W-:Y:S01]  /*12d0*/  IMAD.MOV.U32 R6, RZ, RZ, R4 ;  /* 0x000000ffff067224 */ /* 0x000fe200078e0004 */
[----:B---3--:R3:W0:Y:S01]  /*12e0*/  SHFL.DOWN PT, R14, R11, 0x8, 0x1f ;  /* 0x09001f000b0e7f89 */ /* 0x00862200000e0000 */
[----:B--2---:R-:W-:-:S03]  /*12f0*/  IMAD.MOV.U32 R7, RZ, RZ, R5 ;  /* 0x000000ffff077224 */ /* 0x004fc600078e0005 */
[----:B----4-:R3:W2:Y:S01]  /*1300*/  SHFL.DOWN PT, R13, R12, 0x8, 0x1f ;  /* 0x09001f000c0d7f89 */ /* 0x0106a200000e0000 */
[----:B------:R-:W-:Y:S05]  /*1310*/  @P0 BRA `(.L_x_611) ;  /* 0x0000000000500947 */ /* 0x000fea0003800000 */
[----:B01----:R-:W-:Y:S01]  /*1320*/  DSETP.GEU.AND P0, PT, |R4|, |R2|, PT ;  /* 0x400000020400722a */ /* 0x003fe20003f0e200 */
[----:B------:R-:W-:Y:S01]  /*1330*/  IMAD.MOV.U32 R8, RZ, RZ, R14 ;  /* 0x000000ffff087224 */ /* 0x000fe200078e000e */
[----:B--2---:R-:W-:Y:S01]  /*1340*/  MOV R9, R13 ;  /* 0x0000000d00097202 */ /* 0x004fe20000000f00 */
        /* <DEDUP_REMOVED lines=17> */
.L_x_611:
[----:B------:R-:W-:Y:S05]  /*1460*/  BSYNC.RECONVERGENT B1 ;  /* 0x0000000000017941 */ /* 0x000fea0003800200 */
.L_x_610:
[----:B------:R-:W-:Y:S01]  /*1470*/  ISETP.GT.AND P0, PT, R10, 0xf, PT ;  /* 0x0000000f0a00780c */ /* 0x000fe20003f04270 */
[----:B-1----:R1:W4:Y:S01]  /*1480*/  SHFL.DOWN PT, R4, R6, 0x10, 0x1f ;  /* 0x0a001f0006047f89 */ /* 0x00232200000e0000 */
[----:B------:R-:W-:Y:S01]  /*1490*/  BSSY.RECONVERGENT B1, `(.L_x_612) ;  /* 0x000001d000017945 */ /* 0x000fe20003800200 */
[----:B0-----:R-:W-:Y:S02]  /*14a0*/  IMAD.MOV.U32 R14, RZ, RZ, R8 ;  /* 0x000000ffff0e7224 */ /* 0x001fe400078e0008 */
[----:B------:R1:W0:Y:S01]  /*14b0*/  SHFL.DOWN PT, R5, R7, 0x10, 0x1f ;  /* 0x0a001f0007057f89 */ /* 0x00022200000e0000 */
[----:B------:R-:W-:Y:S02]  /*14c0*/  IMAD.MOV.U32 R15, RZ, RZ, R9 ;  /* 0x000000ffff0f7224 */ /* 0x000fe400078e0009 */
[----:B------:R-:W-:Y:S01]  /*14d0*/  IMAD.MOV.U32 R2, RZ, RZ, R6 ;  /* 0x000000ffff027224 */ /* 0x000fe200078e0006 */
[----:B---3--:R1:W3:Y:S01]  /*14e0*/  SHFL.DOWN PT, R11, R8, 0x10, 0x1f ;  /* 0x0a001f00080b7f89 */ /* 0x0082e200000e0000 */
[----:B------:R-:W-:-:S03]  /*14f0*/  IMAD.MOV.U32 R3, RZ, RZ, R7 ;  /* 0x000000ffff037224 */ /* 0x000fc600078e0007 */
[----:B------:R1:W0:Y:S01]  /*1500*/  SHFL.DOWN PT, R12, R9, 0x10, 0x1f ;  /* 0x0a001f00090c7f89 */ /* 0x00022200000e0000 */
[----:B------:R-:W-:Y:S05]  /*1510*/  @P0 BRA `(.L_x_613) ;  /* 0x0000000000500947 */ /* 0x000fea0003800000 */
[----:B0---4-:R-:W-:Y:S01]  /*1520*/  DSETP.GEU.AND P0, PT, |R6|, |R4|, PT ;  /* 0x400000040600722a */ /* 0x011fe20003f0e200 */
[----:B---3--:R-:W-:Y:S02]  /*1530*/  IMAD.MOV.U32 R14, RZ, RZ, R11 ;  /* 0x000000ffff0e7224 */ /* 0x008fe400078e000b */
        /* <DEDUP_REMOVED lines=18> */
.L_x_613:
[----:B------:R-:W-:Y:S05]  /*1660*/  BSYNC.RECONVERGENT B1 ;  /* 0x0000000000017941 */ /* 0x000fea0003800200 */
.L_x_612:
[----:B------:R-:W-:Y:S01]  /*1670*/  ISETP.NE.AND P0, PT, R10, RZ, PT ;  /* 0x000000ff0a00720c */ /* 0x000fe20003f05270 */
[----:B------:R-:W-:-:S12]  /*1680*/  BSSY.RECONVERGENT B1, `(.L_x_614) ;  /* 0x000000a000017945 */ /* 0x000fd80003800200 */
[----:B------:R-:W-:Y:S05]  /*1690*/  @P0 BRA `(.L_x_615) ;  /* 0x0000000000200947 */ /* 0x000fea0003800000 */
[----:B-1----:R-:W1:Y:S01]  /*16a0*/  S2R R6, SR_CgaCtaId ;  /* 0x0000000000067919 */ /* 0x002e620000008800 */
[----:B0-----:R-:W-:Y:S02]  /*16b0*/  MOV R5, 0x400 ;  /* 0x0000040000057802 */ /* 0x001fe40000000f00 */
[----:B----4-:R-:W-:-:S04]  /*16c0*/  SHF.R.U32.HI R4, RZ, 0x1, R0 ;  /* 0x00000001ff047819 */ /* 0x010fc80000011600 */
[----:B------:R-:W-:Y:S02]  /*16d0*/  LOP3.LUT R4, R4, 0x1f0, RZ, 0xc0, !PT ;  /* 0x000001f004047812 */ /* 0x000fe400078ec0ff */
[----:B-1----:R-:W-:-:S05]  /*16e0*/  LEA R5, R6, R5, 0x18 ;  /* 0x0000000506057211 */ /* 0x002fca00078ec0ff */
[----:B------:R-:W-:-:S05]  /*16f0*/  IMAD.IADD R5, R4, 0x1, R5 ;  /* 0x0000000104057824 */ /* 0x000fca00078e0205 */
[----:B------:R0:W-:Y:S04]  /*1700*/  STS.64 [R5+0x10], R14 ;  /* 0x0000100e05007388 */ /* 0x0001e80000000a00 */
[----:B------:R0:W-:Y:S02]  /*1710*/  STS.64 [R5+0x8], R2 ;  /* 0x0000080205007388 */ /* 0x0001e40000000a00 */
.L_x_615:
[----:B------:R-:W-:Y:S05]  /*1720*/  BSYNC.RECONVERGENT B1 ;  /* 0x0000000000017941 */ /* 0x000fea0003800200 */
.L_x_614:
        /* <DEDUP_REMOVED lines=8> */
[----:B-1--4-:R-:W1:Y:S04]  /*17b0*/  LDS.128 R4, [R0+0x20] ;  /* 0x0000200000047984 */ /* 0x012e680000000c00 */
[----:B--2---:R2:W4:Y:S04]  /*17c0*/  LDS.64 R12, [R0+0x80] ;  /* 0x00008000000c7984 */ /* 0x0045280000000a00 */
[----:B---3--:R2:W3:Y:S01]  /*17d0*/  LDS.128 R8, [R0+0x30] ;  /* 0x0000300000087984 */ /* 0x0084e20000000c00 */
[----:B0-----:R-:W-:Y:S01]  /*17e0*/  DSETP.GEU.AND P0, PT, |R2|, |R16|, PT ;  /* 0x400000100200722a */ /* 0x001fe20003f0e200 */
[----:B------:R-:W-:Y:S01]  /*17f0*/  IMAD.MOV.U32 R24, RZ, RZ, R16 ;  /* 0x000000ffff187224 */ /* 0x000fe200078e0010 */
[----:B------:R-:W-:Y:S01]  /*1800*/  MOV R25, R17 ;  /* 0x0000001100197202 */ /* 0x000fe20000000f00 */
[----:B-1----:R-:W-:-:S02]  /*1810*/  IMAD.MOV.U32 R26, RZ, RZ, R4 ;  /* 0x000000ffff1a7224 */ /* 0x002fc400078e0004 */
[----:B------:R-:W-:-:S09]  /*1820*/  IMAD.MOV.U32 R27, RZ, RZ, R5 ;  /* 0x000000ffff1b7224 */ /* 0x000fd200078e0005 */
        /* <DEDUP_REMOVED lines=15> */
.L_x_618:
[----:B------:R-:W-:Y:S05]  /*1920*/  BSYNC.RECONVERGENT B1 ;  /* 0x0000000000017941 */ /* 0x000fea0003800200 */
.L_x_617:
        /* <DEDUP_REMOVED lines=23> */
.L_x_620:
[----:B------:R-:W-:Y:S05]  /*1aa0*/  BSYNC.RECONVERGENT B1 ;  /* 0x0000000000017941 */ /* 0x000fea0003800200 */
.L_x_619:
        /* <DEDUP_REMOVED lines=21> */
.L_x_622:
[----:B------:R-:W-:Y:S05]  /*1c00*/  BSYNC.RECONVERGENT B1 ;  /* 0x0000000000017941 */ /* 0x000fea0003800200 */
.L_x_621:
        /* <DEDUP_REMOVED lines=23> */
.L_x_624:
[----:B------:R-:W-:Y:S05]  /*1d80*/  BSYNC.RECONVERGENT B1 ;  /* 0x0000000000017941 */ /* 0x000fea0003800200 */
.L_x_623:
        /* <DEDUP_REMOVED lines=21> */
.L_x_626:
[----:B------:R-:W-:Y:S05]  /*1ee0*/  BSYNC.RECONVERGENT B1 ;  /* 0x0000000000017941 */ /* 0x000fea0003800200 */
.L_x_625:
[----:B------:R-:W-:Y:S01]  /*1ef0*/  DSETP.GEU.AND P0, PT, |R2|, |R10|, PT ;  /* 0x4000000a0200722a */ /* 0x000fe20003f0e200 */
[----:B------:R-:W-:Y:S01]  /*1f00*/  BSSY.RECONVERGENT B1, `(.L_x_627) ;  /* 0x0000014000017945 */ /* 0x000fe20003800200 */
[----:B------:R-:W-:Y:S01]  /*1f10*/  IMAD.MOV.U32 R8, RZ, RZ, R10 ;  /* 0x000000ffff087224 */ /* 0x000fe200078e000a */
[----:B---3--:R-:W-:Y:S01]  /*1f20*/  MOV R0, R5 ;  /* 0x0000000500007202 */ /* 0x008fe20000000f00 */
        /* <DEDUP_REMOVED lines=17> */
.L_x_628:
[----:B------:R-:W-:Y:S05]  /*2040*/  BSYNC.RECONVERGENT B1 ;  /* 0x0000000000017941 */ /* 0x000fea0003800200 */
.L_x_627:
        /* <DEDUP_REMOVED lines=21> */
.L_x_603:
        /* <DEDUP_REMOVED lines=9> */
[----:B------:R-:W-:Y:S02]  /*2230*/  VIADD R5, R5, UR6 ;  /* 0x0000000605057c36 */ /* 0x000fe40008000000 */
        /* <DEDUP_REMOVED lines=9> */
[----:B----4-:R-:W-:Y:S01]  /*22d0*/  IMAD.MOV.U32 R14, RZ, RZ, R12 ;  /* 0x000000ffff0e7224 */ /* 0x010fe200078e000c */
[----:B------:R-:W-:Y:S01]  /*22e0*/  MOV R6, R10 ;  /* 0x0000000a00067202 */ /* 0x000fe20000000f00 */
[----:B0-----:R-:W-:Y:S02]  /*22f0*/  IMAD.MOV.U32 R16, RZ, RZ, R13 ;  /* 0x000000ffff107224 */ /* 0x001fe400078e000d */
        /* <DEDUP_REMOVED lines=16> */
.L_x_630:
[----:B------:R-:W-:Y:S05]  /*2400*/  BSYNC.RECONVERGENT B1 ;  /* 0x0000000000017941 */ /* 0x000fea0003800200 */
.L_x_629:
        /* <DEDUP_REMOVED lines=32> */
.L_x_632:
[----:B------:R-:W-:Y:S05]  /*2610*/  BSYNC.RECONVERGENT B1 ;  /* 0x0000000000017941 */ /* 0x000fea0003800200 */
.L_x_631:
[----:B-1----:R-:W-:Y:S01]  /*2620*/  VIADD R2, R4, 0x4 ;  /* 0x0000000404027836 */ /* 0x002fe20000000000 */
[----:B------:R1:W4:Y:S01]  /*2630*/  SHFL.DOWN PT, R6, R8, 0x4, R5 ;  /* 0x0880000008067989 */ /* 0x00032200000e0005 */
[----:B------:R-:W-:Y:S01]  /*2640*/  BSSY.RECONVERGENT B1, `(.L_x_633) ;  /* 0x000001e000017945 */ /* 0x000fe20003800200 */
[----:B--2---:R-:W-:Y:S01]  /*2650*/  IMAD.MOV.U32 R14, RZ, RZ, R10 ;  /* 0x000000ffff0e7224 */ /* 0x004fe200078e000a */
[----:B------:R-:W-:Y:S01]  /*2660*/  MOV R16, R12 ;  /* 0x0000000c00107202 */ /* 0x000fe20000000f00 */
[----:B------:R1:W2:Y:S01]  /*2670*/  SHFL.DOWN PT, R7, R9, 0x4, R5 ;  /* 0x0880000009077989 */ /* 0x0002a200000e0005 */
[----:B------:R-:W-:Y:S01]  /*2680*/  ISETP.GT.AND P0, PT, R2, R5, PT ;  /* 0x000000050200720c */ /* 0x000fe20003f04270 */
[----:B------:R-:W-:Y:S02]  /*2690*/  IMAD.MOV.U32 R2, RZ, RZ, R8 ;  /* 0x000000ffff027224 */ /* 0x000fe400078e0008 */
[----:B---3--:R1:W3:Y:S01]  /*26a0*/  SHFL.DOWN PT, R11, R10, 0x4, R5 ;  /* 0x088000000a0b7989 */ /* 0x0082e200000e0005 */
[----:B------:R-:W-:-:S03]  /*26b0*/  IMAD.MOV.U32 R3, RZ, RZ, R9 ;  /* 0x000000ffff037224 */ /* 0x000fc600078e0009 */
[----:B0-----:R1:W0:Y:S06]  /*26c0*/  SHFL.DOWN PT, R13, R12, 0x4, R5 ;  /* 0x088000000c0d7989 */ /* 0x00122c00000e0005 */
        /* <DEDUP_REMOVED lines=21> */
.L_x_634:
[----:B------:R-:W-:Y:S05]  /*2820*/  BSYNC.RECONVERGENT B1 ;  /* 0x0000000000017941 */ /* 0x000fea0003800200 */
.L_x_633:
        /* <DEDUP_REMOVED lines=8> */
[----:B---3--:R3:W1:Y:S01]  /*28b0*/  SHFL.DOWN PT, R11, R14, 0x8, R5 ;  /* 0x090000000e0b7989 */ /* 0x00866200000e0005 */
[----:B--2---:R-:W-:-:S03]  /*28c0*/  IMAD.MOV.U32 R7, RZ, RZ, R3 ;  /* 0x000000ffff077224 */ /* 0x004fc600078e0003 */
[----:B0-----:R3:W0:Y:S04]  /*28d0*/  SHFL.DOWN PT, R13, R16, 0x8, R5 ;  /* 0x09000000100d7989 */ /* 0x00162800000e0005 */
        /* <DEDUP_REMOVED lines=21> */
.L_x_636:
[----:B------:R-:W-:Y:S05]  /*2a30*/  BSYNC.RECONVERGENT B1 ;  /* 0x0000000000017941 */ /* 0x000fea0003800200 */
.L_x_635:
[----:B-1----:R-:W-:Y:S01]  /*2a40*/  VIADD R2, R4, 0x10 ;  /* 0x0000001004027836 */ /* 0x002fe20000000000 */
[----:B----4-:R1:W2:Y:S01]  /*2a50*/  SHFL.DOWN PT, R8, R6, 0x10, R5 ;  /* 0x0a00000006087989 */ /* 0x0102a200000e0005 */
[----:B------:R-:W-:Y:S01]  /*2a60*/  BSSY.RECONVERGENT B1, `(.L_x_637) ;  /* 0x000001e000017945 */ /* 0x000fe20003800200 */
[----:B---3--:R-:W-:Y:S02]  /*2a70*/  IMAD.MOV.U32 R14, RZ, RZ, R10 ;  /* 0x000000ffff0e7224 */ /* 0x008fe400078e000a */
[----:B------:R-:W-:Y:S01]  /*2a80*/  ISETP.GT.AND P0, PT, R2, R5, PT ;  /* 0x000000050200720c */ /* 0x000fe20003f04270 */
[----:B------:R1:W3:Y:S01]  /*2a90*/  SHFL.DOWN PT, R9, R7, 0x10, R5 ;  /* 0x0a00000007097989 */ /* 0x0002e200000e0005 */
[----:B------:R-:W-:Y:S02]  /*2aa0*/  IMAD.MOV.U32 R15, RZ, RZ, R12 ;  /* 0x000000ffff0f7224 */ /* 0x000fe400078e000c */
[----:B------:R-:W-:Y:S01]  /*2ab0*/  IMAD.MOV.U32 R2, RZ, RZ, R6 ;  /* 0x000000ffff027224 */ /* 0x000fe200078e0006 */
[----:B------:R1:W4:Y:S01]  /*2ac0*/  SHFL.DOWN PT, R11, R10, 0x10, R5 ;  /* 0x0a0000000a0b7989 */ /* 0x00032200000e0005 */
        /* <DEDUP_REMOVED lines=23> */
.L_x_638:
[----:B------:R-:W-:Y:S05]  /*2c40*/  BSYNC.RECONVERGENT B1 ;  /* 0x0000000000017941 */ /* 0x000fea0003800200 */
.L_x_637:
        /* <DEDUP_REMOVED lines=11> */
.L_x_640:
[----:B------:R-:W-:Y:S05]  /*2d00*/  BSYNC.RECONVERGENT B1 ;  /* 0x0000000000017941 */ /* 0x000fea0003800200 */
.L_x_639:
[----:B------:R-:W-:Y:S01]  /*2d10*/  BAR.SYNC.DEFER_BLOCKING 0x0 ;  /* 0x0000000000007b1d */ /* 0x000fe20000010000 */
[----:B------:R-:W-:-:S13]  /*2d20*/  ISETP.NE.AND P1, PT, R0, RZ, PT ;  /* 0x000000ff0000720c */ /* 0x000fda0003f25270 */
[----:B------:R-:W-:Y:S05]  /*2d30*/  @P1 BRA `(.L_x_616) ;  /* 0x0000003400d41947 */ /* 0x000fea0003800000 */
[----:B------:R-:W-:Y:S01]  /*2d40*/  UISETP.GE.AND UP0, UPT, UR6, 0x21, UPT ;  /* 0x000000210600788c */ /* 0x000fe2000bf06270 */
[----:B----4-:R-:W-:Y:S02]  /*2d50*/  IMAD.MOV.U32 R11, RZ, RZ, R14 ;  /* 0x000000ffff0b7224 */ /* 0x010fe400078e000e */
[----:B--2---:R-:W-:Y:S02]  /*2d60*/  IMAD.MOV.U32 R8, RZ, RZ, R15 ;  /* 0x000000ffff087224 */ /* 0x004fe400078e000f */
        /* <DEDUP_REMOVED lines=8> */
[----:B0-----:R-:W0:Y:S01]  /*2df0*/  LDS.64 R12, [UR4+0x20] ;  /* 0x00002004ff0c7984 */ /* 0x001e220008000a00 */
[----:B-1----:R-:W-:Y:S01]  /*2e00*/  DSETP.GEU.AND P0, PT, |R2|, |R6|, PT ;  /* 0x400000060200722a */ /* 0x002fe20003f0e200 */
[----:B------:R-:W-:Y:S01]  /*2e10*/  MOV R4, R6 ;  /* 0x0000000600047202 */ /* 0x000fe20000000f00 */
[----:B------:R-:W-:Y:S02]  /*2e20*/  IMAD.MOV.U32 R5, RZ, RZ, R7 ;  /* 0x000000ffff057224 */ /* 0x000fe400078e0007 */
[----:B0-----:R-:W-:Y:S02]  /*2e30*/  IMAD.MOV.U32 R11, RZ, RZ, R12 ;  /* 0x000000ffff0b7224 */ /* 0x001fe400078e000c */
        /* <DEDUP_REMOVED lines=16> */
.L_x_642:
[----:B------:R-:W-:Y:S05]  /*2f40*/  BSYNC.RECONVERGENT B1 ;  /* 0x0000000000017941 */ /* 0x000fea0003800200 */
.L_x_641:
[----:B------:R-:W-:Y:S01]  /*2f50*/  UISETP.GE.AND UP0, UPT, UR6, 0x41, UPT ;  /* 0x000000410600788c */ /* 0x000fe2000bf06270 */
[----:B---3--:R-:W-:Y:S02]  /*2f60*/  IMAD.MOV.U32 R9, RZ, RZ, R11 ;  /* 0x000000ffff097224 */ /* 0x008fe400078e000b */
[----:B------:R-:W-:Y:S02]  /*2f70*/  IMAD.MOV.U32 R0, RZ, RZ, R8 ;  /* 0x000000ffff007224 */ /* 0x000fe400078e0008 */
[----:B------:R-:W-:Y:S02]  /*2f80*/  IMAD.MOV.U32 R2, RZ, RZ, R4 ;  /* 0x000000ffff027224 */ /* 0x000fe400078e0004 */
[----:B------:R-:W-:Y:S02]  /*2f90*/  IMAD.MOV.U32 R3, RZ, RZ, R5 ;  /* 0x000000ffff037224 */ /* 0x000fe400078e0005 */
        /* <DEDUP_REMOVED lines=8> */
[----:B------:R-:W-:Y:S02]  /*3020*/  IMAD.MOV.U32 R2, RZ, RZ, R6 ;  /* 0x000000ffff027224 */ /* 0x000fe400078e0006 */
[----:B------:R-:W-:Y:S02]  /*3030*/  IMAD.MOV.U32 R3, RZ, RZ, R7 ;  /* 0x000000ffff037224 */ /* 0x000fe400078e0007 */
[----:B0-----:R-:W-:-:S02]  /*3040*/  IMAD.MOV.U32 R9, RZ, RZ, R12 ;  /* 0x000000ffff097224 */ /* 0x001fc400078e000c */
        /* <DEDUP_REMOVED lines=16> */
.L_x_644:
[----:B------:R-:W-:Y:S05]  /*3150*/  BSYNC.RECONVERGENT B1 ;  /* 0x0000000000017941 */ /* 0x000fea0003800200 */
.L_x_643:
[----:B------:R-:W-:Y:S01]  /*3160*/  UISETP.GE.AND UP0, UPT, UR6, 0x61, UPT ;  /* 0x000000610600788c */ /* 0x000fe2000bf06270 */
[----:B------:R-:W-:Y:S01]  /*3170*/  IMAD.MOV.U32 R11, RZ, RZ, R9 ;  /* 0x000000ffff0b7224 */ /* 0x000fe200078e0009 */
[----:B------:R-:W-:Y:S01]  /*3180*/  MOV R8, R0 ;  /* 0x0000000000087202 */ /* 0x000fe20000000f00 */
[----:B------:R-:W-:Y:S02]  /*3190*/  IMAD.MOV.U32 R4, RZ, RZ, R2 ;  /* 0x000000ffff047224 */ /* 0x000fe400078e0002 */
[----:B------:R-:W-:-:S04]  /*31a0*/  IMAD.MOV.U32 R5, RZ, RZ, R3 ;  /* 0x000000ffff057224 */ /* 0x000fc800078e0003 */
        /* <DEDUP_REMOVED lines=27> */
.L_x_646:
[----:B------:R-:W-:Y:S05]  /*3360*/  BSYNC.RECONVERGENT B1 ;  /* 0x0000000000017941 */ /* 0x000fea0003800200 */
.L_x_645:
[----:B------:R-:W-:Y:S01]  /*3370*/  UISETP.GE.AND UP0, UPT, UR6, 0x81, UPT ;  /* 0x000000810600788c */ /* 0x000fe2000bf06270 */
[----:B------:R-:W-:Y:S02]  /*3380*/  IMAD.MOV.U32 R9, RZ, RZ, R11 ;  /* 0x000000ffff097224 */ /* 0x000fe400078e000b */
        /* <DEDUP_REMOVED lines=30> */
.L_x_648:
[----:B------:R-:W-:Y:S05]  /*3570*/  BSYNC.RECONVERGENT B1 ;  /* 0x0000000000017941 */ /* 0x000fea0003800200 */
.L_x_647:
        /* <DEDUP_REMOVED lines=32> */
.L_x_650:
[----:B------:R-:W-:Y:S05]  /*3780*/  BSYNC.RECONVERGENT B1 ;  /* 0x0000000000017941 */ /* 0x000fea0003800200 */
.L_x_649:
        /* <DEDUP_REMOVED lines=14> */
[----:B------:R-:W-:Y:S01]  /*3870*/  IMAD.MOV.U32 R7, RZ, RZ, R3 ;  /* 0x000000ffff077224 */ /* 0x000fe200078e0003 */
[----:B0-----:R-:W-:Y:S01]  /*3880*/  MOV R0, R13 ;  /* 0x0000000d00007202 */ /* 0x001fe20000000f00 */
        /* <DEDUP_REMOVED lines=16> */
.L_x_652:
[----:B------:R-:W-:Y:S05]  /*3990*/  BSYNC.RECONVERGENT B1 ;  /* 0x0000000000017941 */ /* 0x000fea0003800200 */
.L_x_651:
[----:B------:R-:W-:Y:S01]  /*39a0*/  UISETP.GE.AND UP0, UPT, UR6, 0xe1, UPT ;  /* 0x000000e10600788c */ /* 0x000fe2000bf06270 */
[----:B------:R-:W-:Y:S02]  /*39b0*/  IMAD.MOV.U32 R14, RZ, RZ, R9 ;  /* 0x000000ffff0e7224 */ /* 0x000fe400078e0009 */
[----:B------:R-:W-:Y:S02]  /*39c0*/  IMAD.MOV.U32 R15, RZ, RZ, R0 ;  /* 0x000000ffff0f7224 */ /* 0x000fe400078e0000 */
[----:B------:R-:W-:Y:S02]  /*39d0*/  IMAD.MOV.U32 R2, RZ, RZ, R6 ;  /* 0x000000ffff027224 */ /* 0x000fe400078e0006 */
[----:B------:R-:W-:Y:S02]  /*39e0*/  IMAD.MOV.U32 R3, RZ, RZ, R7 ;  /* 0x000000ffff037224 */ /* 0x000fe400078e0007 */
[----:B------:R-:W-:Y:S05]  /*39f0*/  BRA.U !UP0, `(.L_x_616) ;  /* 0x0000002908a47547 */ /* 0x000fea000b800000 */
[----:B------:R-:W1:Y:S01]  /*3a00*/  S2UR UR5, SR_CgaCtaId ;  /* 0x00000000000579c3 */ /* 0x000e620000008800 */
[----:B------:R-:W-:Y:S02]  /*3a10*/  UMOV UR4, 0x400 ;  /* 0x0000040000047882 */ /* 0x000fe40000000000 */
[----:B-1----:R-:W-:-:S09]  /*3a20*/  ULEA UR4, UR5, UR4, 0x18 ;  /* 0x0000000405047291 */ /* 0x002fd2000f8ec0ff */
[----:B------:R-:W1:Y:S04]  /*3a30*/  LDS.64 R4, [UR4+0x78] ;  /* 0x00007804ff047984 */ /* 0x000e680008000a00 */
[----:B------:R-:W2:Y:S01]  /*3a40*/  LDS.64 R10, [UR4+0x80] ;  /* 0x00008004ff0a7984 */ /* 0x000ea20008000a00 */
        /* <DEDUP_REMOVED lines=21> */
.L_x_584:
        /* <DEDUP_REMOVED lines=30> */
[----:B------:R-:W-:Y:S02]  /*3d80*/  ISETP.GE.U32.AND.EX P0, PT, RZ, RZ, PT, P0 ;  /* 0x000000ffff00720c */ /* 0x000fe40003f06100 */
[----:B------:R-:W-:-:S11]  /*3d90*/  IADD3.X R7, PT, PT, RZ, UR7, RZ, P1, !PT ;  /* 0x00000007ff077c10 */ /* 0x000fd60008ffe4ff */
[----:B------:R-:W-:-:S06]  /*3da0*/  DSETP.LT.OR P0, PT, |R8|, |R4|, !P0 ;  /* 0x400000040800722a */ /* 0x000fcc0004701600 */
[----:B------:R-:W-:Y:S02]  /*3db0*/  FSEL R8, R4, R8, P0 ;  /* 0x0000000804087208 */ /* 0x000fe40000000000 */
[----:B------:R-:W-:Y:S02]  /*3dc0*/  FSEL R9, R5, R9, P0 ;  /* 0x0000000905097208 */ /* 0x000fe40000000000 */
[----:B------:R-:W-:Y:S02]  /*3dd0*/  SEL R23, R6, R23, P0 ;  /* 0x0000001706177207 */ /* 0x000fe40000000000 */
[----:B------:R-:W-:-:S07]  /*3de0*/  SEL R24, R7, R24, P0 ;  /* 0x0000001807187207 */ /* 0x000fce0000000000 */
.L_x_654:
[----:B------:R-:W-:Y:S05]  /*3df0*/  BSYNC.RECONVERGENT B1 ;  /* 0x0000000000017941 */ /* 0x000fea0003800200 */
.L_x_653:
[----:B------:R-:W-:Y:S01]  /*3e00*/  UISETP.GE.U32.AND UP0, UPT, UR4, 0xa00, UPT ;  /* 0x00000a000400788c */ /* 0x000fe2000bf06070 */
[----:B------:R-:W-:-:S08]  /*3e10*/  IMAD.MOV.U32 R5, RZ, RZ, 0x500 ;  /* 0x00000500ff057424 */ /* 0x000fd000078e00ff */
[----:B------:R-:W-:Y:S05]  /*3e20*/  BRA.U !UP0, `(.L_x_655) ;  /* 0x00000005084c7547 */ /* 0x000fea000b800000 */
[----:B------:R-:W-:Y:S01]  /*3e30*/  IMAD.MOV.U32 R12, RZ, RZ, R8 ;  /* 0x000000ffff0c7224 */ /* 0x000fe200078e0008 */
[----:B------:R-:W0:Y:S01]  /*3e40*/  LDCU UR4, c[0x0][0x398] ;  /* 0x00007300ff0477ac */ /* 0x000e220008000800 */
[----:B------:R-:W-:Y:S02]  /*3e50*/  IMAD.MOV.U32 R13, RZ, RZ, R9 ;  /* 0x000000ffff0d7224 */ /* 0x000fe400078e0009 */
[----:B------:R-:W-:Y:S01]  /*3e60*/  IMAD.MOV.U32 R17, RZ, RZ, 0x500 ;  /* 0x00000500ff117424 */ /* 0x000fe200078e00ff */
[----:B------:R-:W1:Y:S01]  /*3e70*/  LDCU.64 UR6, c[0x0][0x388] ;  /* 0x00007100ff0677ac */ /* 0x000e620008000a00 */
[----:B------:R-:W-:-:S05]  /*3e80*/  NOP ;  /* 0x0000000000007918 */ /* 0x000fca0000000000 */
.L_x_656:
[----:B------:R-:W-:-:S05]  /*3e90*/  IMAD.WIDE.U32 R26, R17, 0x8, R2 ;  /* 0x00000008111a7825 */ /* 0x000fca00078e0002 */
[----:B------:R-:W2:Y:S04]  /*3ea0*/  LDG.E.64 R14, desc[UR8][R26.64] ;  /* 0x000000081a0e7981 */ /* 0x000ea8000c1e1b00 */
[----:B------:R-:W3:Y:S04]  /*3eb0*/  LDG.E.64 R4, desc[UR8][R26.64+0x800] ;  /* 0x000800081a047981 */ /* 0x000ee8000c1e1b00 */
[----:B------:R-:W4:Y:S04]  /*3ec0*/  LDG.E.64 R6, desc[UR8][R26.64+0x1000] ;  /* 0x001000081a067981 */ /* 0x000f28000c1e1b00 */
[----:B------:R-:W5:Y:S04]  /*3ed0*/  LDG.E.64 R10, desc[UR8][R26.64+0x1800] ;  /* 0x001800081a0a7981 */ /* 0x000f68000c1e1b00 */
[----:B------:R-:W5:Y:S01]  /*3ee0*/  LDG.E.64 R8, desc[UR8][R26.64+0x2000] ;  /* 0x002000081a087981 */ /* 0x000f62000c1e1b00 */
[----:B-1----:R-:W-:-:S04]  /*3ef0*/  IADD3 R18, P0, P1, R0, UR6, R17 ;  /* 0x0000000600127c10 */ /* 0x002fc8000f91e011 */
[----:B------:R-:W-:Y:S01]  /*3f00*/  IADD3.X R16, PT, PT, RZ, UR7, RZ, P0, P1 ;  /* 0x00000007ff107c10 */ /* 0x000fe200087e24ff */
[----:B------:R-:W-:Y:S01]  /*3f10*/  IMAD.MOV.U32 R20, RZ, RZ, R18 ;  /* 0x000000ffff147224 */ /* 0x000fe200078e0012 */
[----:B------:R-:W-:-:S03]  /*3f20*/  IADD3 R22, P3, PT, R18, 0x100, RZ ;  /* 0x0000010012167810 */ /* 0x000fc60007f7e0ff */
        /* <DEDUP_REMOVED lines=11> */
[----:B------:R-:W-:Y:S01]  /*3fe0*/  IMAD.X R24, RZ, RZ, R16, P3 ;  /* 0x000000ffff187224 */ /* 0x000fe200018e0610 */
[----:B------:R-:W-:-:S03]  /*3ff0*/  IADD3 R13, P3, PT, R18, 0x200, RZ ;  /* 0x00000200120d7810 */ /* 0x000fc60007f7e0ff */
[----:B---3--:R-:W-:-:S14]  /*4000*/  DSETP.GEU.AND P1, PT, |R14|, |R4|, PT ;  /* 0x400000040e00722a */ /* 0x008fdc0003f2e200 */
[----:B------:R-:W-:-:S04]  /*4010*/  @P1 ISETP.GE.U32.AND P0, PT, R20, R22, PT ;  /* 0x000000161400120c */ /* 0x000fc80003f06070 */
[----:B------:R-:W-:-:S13]  /*4020*/  @P1 ISETP.GE.AND.EX P0, PT, R19, R24, PT, P0 ;  /* 0x000000181300120c */ /* 0x000fda0003f06300 */
[----:B------:R-:W-:-:S06]  /*4030*/  @P1 DSETP.LT.OR P0, PT, |R4|, |R14|, !P0 ;  /* 0x4000000e0400122a */ /* 0x000fcc0004701600 */
[----:B------:R-:W-:Y:S01]  /*4040*/  @P1 FSEL R12, R14, R4, P0 ;  /* 0x000000040e0c1208 */ /* 0x000fe20000000000 */
[----:B------:R-:W-:Y:S01]  /*4050*/  IMAD.X R14, RZ, RZ, R16, P3 ;  /* 0x000000ffff0e7224 */ /* 0x000fe200018e0610 */
[----:B------:R-:W-:Y:S02]  /*4060*/  @P1 FSEL R15, R15, R5, P0 ;  /* 0x000000050f0f1208 */ /* 0x000fe40000000000 */
[----:B------:R-:W-:Y:S01]  /*4070*/  @P1 SEL R22, R20, R22, P0 ;  /* 0x0000001614161207 */ /* 0x000fe20000000000 */
[----:B------:R-:W-:Y:S01]  /*4080*/  @P1 IMAD.MOV.U32 R4, RZ, RZ, R12 ;  /* 0x000000ffff041224 */ /* 0x000fe200078e000c */
[----:B------:R-:W-:Y:S01]  /*4090*/  IADD3 R12, P3, PT, R18, 0x300, RZ ;  /* 0x00000300120c7810 */ /* 0x000fe20007f7e0ff */
[----:B------:R-:W-:Y:S02]  /*40a0*/  @P1 IMAD.MOV.U32 R5, RZ, RZ, R15 ;  /* 0x000000ffff051224 */ /* 0x000fe400078e000f */
[----:B------:R-:W-:Y:S01]  /*40b0*/  IMAD.MOV.U32 R15, RZ, RZ, R24 ;  /* 0x000000ffff0f7224 */ /* 0x000fe200078e0018 */
[----:B------:R-:W-:-:S03]  /*40c0*/  @P1 SEL R15, R19, R24, P0 ;  /* 0x00000018130f1207 */ /* 0x000fc60000000000 */
[----:B----4-:R-:W-:-:S14]  /*40d0*/  DSETP.GEU.AND P2, PT, |R4|, |R6|, PT ;  /* 0x400000060400722a */ /* 0x010fdc0003f4e200 */
[----:B------:R-:W-:-:S04]  /*40e0*/  @P2 ISETP.GE.U32.AND P0, PT, R22, R13, PT ;  /* 0x0000000d1600220c */ /* 0x000fc80003f06070 */
[----:B------:R-:W-:-:S13]  /*40f0*/  @P2 ISETP.GE.AND.EX P0, PT, R15, R14, PT, P0 ;  /* 0x0000000e0f00220c */ /* 0x000fda0003f06300 */
[----:B------:R-:W-:-:S06]  /*4100*/  @P2 DSETP.LT.OR P0, PT, |R6|, |R4|, !P0 ;  /* 0x400000040600222a */ /* 0x000fcc0004701600 */
[----:B------:R-:W-:Y:S02]  /*4110*/  @P2 FSEL R4, R4, R6, P0 ;  /* 0x0000000604042208 */ /* 0x000fe40000000000 */
[----:B------:R-:W-:Y:S02]  /*4120*/  @P2 FSEL R5, R5, R7, P0 ;  /* 0x0000000705052208 */ /* 0x000fe40000000000 */
[----:B------:R-:W-:Y:S01]  /*4130*/  @P2 SEL R14, R15, R14, P0 ;  /* 0x0000000e0f0e2207 */ /* 0x000fe20000000000 */
[----:B------:R-:W-:Y:S02]  /*4140*/  @P2 IMAD.MOV.U32 R6, RZ, RZ, R4 ;  /* 0x000000ffff062224 */ /* 0x000fe400078e0004 */
[----:B------:R-:W-:Y:S02]  /*4150*/  @P2 IMAD.MOV.U32 R7, RZ, RZ, R5 ;  /* 0x000000ffff072224 */ /* 0x000fe400078e0005 */
[----:B------:R-:W-:Y:S01]  /*4160*/  IMAD.MOV.U32 R5, RZ, RZ, R13 ;  /* 0x000000ffff057224 */ /* 0x000fe200078e000d */
[----:B------:R-:W-:Y:S01]  /*4170*/  @P2 SEL R5, R22, R13, P0 ;  /* 0x0000000d16052207 */ /* 0x000fe20000000000 */
        /* <DEDUP_REMOVED lines=13> */
[----:B------:R-:W-:-:S04]  /*4250*/  IADD3 R5, PT, PT, R17, 0xa00, RZ ;  /* 0x00000a0011057810 */ /* 0x000fc80007ffe0ff */
[----:B0-----:R-:W-:Y:S01]  /*4260*/  ISETP.GT.AND P1, PT, R5, UR4, PT ;  /* 0x0000000405007c0c */ /* 0x001fe2000bf24270 */
[----:B------:R-:W-:Y:S01]  /*4270*/  DSETP.GEU.AND P2, PT, |R10|, |R8|, PT ;  /* 0x400000080a00722a */ /* 0x000fe20003f4e200 */
[----:B------:R-:W-:-:S04]  /*4280*/  VIADD R5, R17, 0x500 ;  /* 0x0000050011057836 */ /* 0x000fc80000000000 */
[----:B------:R-:W-:-:S09]  /*4290*/  IMAD.MOV.U32 R17, RZ, RZ, R5 ;  /* 0x000000ffff117224 */ /* 0x000fd200078e0005 */
        /* <DEDUP_REMOVED lines=12> */
.L_x_655:
        /* <DEDUP_REMOVED lines=14> */
[----:B------:R-:W-:Y:S01]  /*4440*/  IMAD.IADD R7, R0, 0x1, R5 ;  /* 0x0000000100077824 */ /* 0x000fe200078e0205 */
[----:B------:R-:W-:-:S04]  /*4450*/  LEA.HI R4, R10, 0x1, RZ, 0x18 ;  /* 0x000000010a047811 */ /* 0x000fc800078fc0ff */
[C---:B------:R-:W-:Y:S02]  /*4460*/  IADD3 R14, P0, PT, R7.reuse, UR6, RZ ;  /* 0x00000006070e7c10 */ /* 0x040fe4000ff1e0ff */
[----:B------:R-:W-:Y:S01]  /*4470*/  LOP3.LUT R6, R4, 0x3, RZ, 0xc0, !PT ;  /* 0x0000000304067812 */ /* 0x000fe200078ec0ff */
[----:B------:R-:W-:Y:S02]  /*4480*/  IMAD.MOV.U32 R4, RZ, RZ, R0 ;  /* 0x000000ffff047224 */ /* 0x000fe400078e0000 */
[----:B------:R-:W-:Y:S02]  /*4490*/  IMAD.X R15, RZ, RZ, UR7, P0 ;  /* 0x00000007ff0f7e24 */ /* 0x000fe400080e06ff */
[----:B------:R-:W-:Y:S02]  /*44a0*/  IMAD.MOV R11, RZ, RZ, -R6 ;  /* 0x000000ffff0b7224 */ /* 0x000fe400078e0a06 */
[----:B0-----:R-:W-:-:S04]  /*44b0*/  IMAD.WIDE.U32 R2, R7, 0x8, R2 ;  /* 0x0000000807027825 */ /* 0x001fc800078e0002 */
[----:B------:R-:W-:Y:S02]  /*44c0*/  IMAD.MOV.U32 R12, RZ, RZ, R2 ;  /* 0x000000ffff0c7224 */ /* 0x000fe400078e0002 */
[----:B------:R-:W-:-:S07]  /*44d0*/  IMAD.MOV.U32 R13, RZ, RZ, R3 ;  /* 0x000000ffff0d7224 */ /* 0x000fce00078e0003 */
.L_x_663:
[----:B------:R-:W-:Y:S02]  /*44e0*/  IMAD.MOV.U32 R2, RZ, RZ, R12 ;  /* 0x000000ffff027224 */ /* 0x000fe400078e000c */
[----:B------:R-:W-:-:S06]  /*44f0*/  IMAD.MOV.U32 R3, RZ, RZ, R13 ;  /* 0x000000ffff037224 */ /* 0x000fcc00078e000d */
[----:B------:R-:W2:Y:S01]  /*4500*/  LDG.E.64 R2, desc[UR8][R2.64] ;  /* 0x0000000802027981 */ /* 0x000ea2000c1e1b00 */
[----:B------:R-:W-:Y:S01]  /*4510*/  VIADD R11, R11, 0x1 ;  /* 0x000000010b0b7836 */ /* 0x000fe20000000000 */
[----:B------:R-:W-:Y:S01]  /*4520*/  BSSY.RECONVERGENT B3, `(.L_x_661) ;  /* 0x000001b000037945 */ /* 0x000fe20003800200 */
[----:B------:R-:W-:Y:S01]  /*4530*/  IMAD.MOV.U32 R19, RZ, RZ, R23 ;  /* 0x000000ffff137224 */ /* 0x000fe200078e0017 */
[----:B------:R-:W-:Y:S01]  /*4540*/  MOV R7, R9 ;  /* 0x0000000900077202 */ /* 0x000fe20000000f00 */
[----:B------:R-:W-:Y:S01]  /*4550*/  IMAD.MOV.U32 R16, RZ, RZ, R24 ;  /* 0x000000ffff107224 */ /* 0x000fe200078e0018 */
[----:B------:R-:W-:Y:S01]  /*4560*/  ISETP.NE.AND P2, PT, R11, RZ, PT ;  /* 0x000000ff0b00720c */ /* 0x000fe20003f45270 */
[----:B------:R-:W-:Y:S01]  /*4570*/  IMAD.MOV.U32 R6, RZ, RZ, R8 ;  /* 0x000000ffff067224 */ /* 0x000fe200078e0008 */
[----:B------:R-:W-:Y:S01]  /*4580*/  IADD3 R12, P3, PT, R12, 0x800, RZ ;  /* 0x000008000c0c7810 */ /* 0x000fe20007f7e0ff */
[----:B------:R-:W-:Y:S02]  /*4590*/  IMAD.MOV.U32 R23, RZ, RZ, R14 ;  /* 0x000000ffff177224 */ /* 0x000fe400078e000e */
[----:B------:R-:W-:Y:S01]  /*45a0*/  IMAD.MOV.U32 R24, RZ, RZ, R15 ;  /* 0x000000ffff187224 */ /* 0x000fe200078e000f */
[----:B--2---:R-:W-:Y:S01]  /*45b0*/  DSETP.GEU.AND P0, PT, |R8|, |R2|, PT ;  /* 0x400000020800722a */ /* 0x004fe20003f0e200 */
[----:B------:R-:W-:-:S02]  /*45c0*/  IMAD.MOV.U32 R8, RZ, RZ, R2 ;  /* 0x000000ffff087224 */ /* 0x000fc400078e0002 */
        /* <DEDUP_REMOVED lines=16> */
.L_x_662:
[----:B------:R-:W-:Y:S05]  /*46d0*/  BSYNC.RECONVERGENT B3 ;  /* 0x0000000000037941 */ /* 0x000fea0003800200 */
.L_x_661:
[----:B------:R-:W-:Y:S01]  /*46e0*/  IADD3 R14, P0, PT, R14, 0x100, RZ ;  /* 0x000001000e0e7810 */ /* 0x000fe20007f1e0ff */
[----:B------:R-:W-:Y:S02]  /*46f0*/  VIADD R4, R4, 0x100 ;  /* 0x0000010004047836 */ /* 0x000fe40000000000 */
[----:B------:R-:W-:Y:S02]  /*4700*/  IMAD.X R13, RZ, RZ, R13, P3 ;  /* 0x000000ffff0d7224 */ /* 0x000fe400018e060d */
[----:B------:R-:W-:Y:S01]  /*4710*/  IMAD.X R15, RZ, RZ, R15, P0 ;  /* 0x000000ffff0f7224 */ /* 0x000fe200000e060f */
[----:B------:R-:W-:Y:S07]  /*4720*/  @P2 BRA `(.L_x_663) ;  /* 0xfffffffc006c2947 */ /* 0x000fee000383ffff */
.L_x_660:
[----:B------:R-:W-:Y:S05]  /*4730*/  BSYNC.RECONVERGENT B2 ;  /* 0x0000000000027941 */ /* 0x000fea0003800200 */
.L_x_659:
[----:B------:R-:W-:-:S13]  /*4740*/  ISETP.GE.U32.AND P0, PT, R10, 0x300, PT ;  /* 0x000003000a00780c */ /* 0x000fda0003f06070 */
[----:B------:R-:W-:Y:S05]  /*4750*/  @!P0 BRA `(.L_x_658) ;  /* 0x0000000400fc8947 */ /* 0x000fea0003800000 */
[----:B------:R-:W0:Y:S01]  /*4760*/  LDCU.128 UR12, c[0x0][0x380] ;  /* 0x00007000ff0c77ac */ /* 0x000e220008000c00 */
[----:B------:R-:W1:Y:S01]  /*4770*/  LDC.64 R20, c[0x0][0x380] ;  /* 0x0000e000ff147b82 */ /* 0x000e620000000a00 */
[C---:B------:R-:W-:Y:S01]  /*4780*/  IADD3 R7, P1, PT, R4.reuse, R5, RZ ;  /* 0x0000000504077210 */ /* 0x040fe20007f3e0ff */
[C---:B------:R-:W-:Y:S02]  /*4790*/  IMAD.IADD R16, R4.reuse, 0x1, R5 ;  /* 0x0000000104107824 */ /* 0x040fe400078e0205 */
[----:B------:R-:W-:Y:S02]  /*47a0*/  VIADD R22, R4, 0x200 ;  /* 0x0000020004167836 */ /* 0x000fe40000000000 */
[----:B------:R-:W-:Y:S02]  /*47b0*/  IMAD.X R10, RZ, RZ, RZ, P1 ;  /* 0x000000ffff0a7224 */ /* 0x000fe400008e06ff */
[----:B------:R-:W2:Y:S01]  /*47c0*/  LDC.64 R2, c[0x0][0x388] ;  /* 0x0000e200ff027b82 */ /* 0x000ea20000000a00 */
[----:B0-----:R-:W-:-:S02]  /*47d0*/  LEA R6, P2, R7, UR12, 0x3 ;  /* 0x0000000c07067c11 */ /* 0x001fc4000f8418ff */
[----:B------:R-:W-:Y:S02]  /*47e0*/  IADD3 R18, P0, PT, R16, UR14, RZ ;  /* 0x0000000e10127c10 */ /* 0x000fe4000ff1e0ff */
[----:B------:R-:W-:Y:S02]  /*47f0*/  IADD3 R6, P1, PT, R6, 0x1800, RZ ;  /* 0x0000180006067810 */ /* 0x000fe40007f3e0ff */
[----:B------:R-:W-:Y:S01]  /*4800*/  LEA.HI.X R5, R7, UR13, R10, 0x3, P2 ;  /* 0x0000000d07057c11 */ /* 0x000fe200090f1c0a */
[----:B-1----:R-:W-:-:S04]  /*4810*/  IMAD.WIDE.U32 R20, R16, 0x8, R20 ;  /* 0x0000000810147825 */ /* 0x002fc800078e0014 */
[----:B------:R-:W-:Y:S02]  /*4820*/  IMAD.X R19, RZ, RZ, UR15, P0 ;  /* 0x0000000fff137e24 */ /* 0x000fe400080e06ff */
[----:B------:R-:W-:-:S07]  /*4830*/  IMAD.X R5, RZ, RZ, R5, P1 ;  /* 0x000000ffff057224 */ /* 0x000fce00008e0605 */
.L_x_672:
[----:B------:R-:W3:Y:S01]  /*4840*/  LDG.E.64 R14, desc[UR8][R20.64] ;  /* 0x00000008140e7981 */ /* 0x000ee2000c1e1b00 */
[----:B------:R-:W-:-:S05]  /*4850*/  IMAD.MOV.U32 R4, RZ, RZ, R6 ;  /* 0x000000ffff047224 */ /* 0x000fca00078e0006 */
[----:B------:R0:W5:Y:S04]  /*4860*/  LDG.E.64 R10, desc[UR8][R4.64+-0x1000] ;  /* 0xfff00008040a7981 */ /* 0x000168000c1e1b00 */
[----:B------:R0:W5:Y:S01]  /*4870*/  LDG.E.64 R6, desc[UR8][R4.64+-0x800] ;  /* 0xfff8000804067981 */ /* 0x000162000c1e1b00 */
[----:B------:R-:W-:Y:S01]  /*4880*/  BSSY.RECONVERGENT B2, `(.L_x_664) ;  /* 0x0000015000027945 */ /* 0x000fe20003800200 */
[----:B------:R-:W-:Y:S02]  /*4890*/  IMAD.MOV.U32 R26, RZ, RZ, R18 ;  /* 0x000000ffff1a7224 */ /* 0x000fe400078e0012 */
[----:B------:R-:W-:Y:S01]  /*48a0*/  IMAD.MOV.U32 R25, RZ, RZ, R19 ;  /* 0x000000ffff197224 */ /* 0x000fe200078e0013 */
[----:B---3--:R-:W-:Y:S01]  /*48b0*/  DSETP.GEU.AND P0, PT, |R8|, |R14|, PT ;  /* 0x4000000e0800722a */ /* 0x008fe20003f0e200 */
[----:B------:R-:W-:Y:S01]  /*48c0*/  MOV R12, R14 ;  /* 0x0000000e000c7202 */ /* 0x000fe20000000f00 */
[----:B------:R-:W-:-:S12]  /*48d0*/  IMAD.MOV.U32 R13, RZ, RZ, R15 ;  /* 0x000000ffff0d7224 */ /* 0x000fd800078e000f */
        /* <DEDUP_REMOVED lines=15> */
.L_x_665:
[----:B------:R-:W-:Y:S05]  /*49d0*/  BSYNC.RECONVERGENT B2 ;  /* 0x0000000000027941 */ /* 0x000fea0003800200 */
.L_x_664:
[----:B-----5:R-:W-:Y:S01]  /*49e0*/  DSETP.GEU.AND P0, PT, |R12|, |R10|, PT ;  /* 0x4000000a0c00722a */ /* 0x020fe20003f0e200 */
[----:B------:R-:W-:Y:S01]  /*49f0*/  VIADD R9, R16, 0x100 ;  /* 0x0000010010097836 */ /* 0x000fe20000000000 */
[----:B------:R-:W-:Y:S01]  /*4a00*/  BSSY.RECONVERGENT B2, `(.L_x_666) ;  /* 0x0000016000027945 */ /* 0x000fe20003800200 */
[----:B------:R-:W-:-:S03]  /*4a10*/  IMAD.MOV.U32 R8, RZ, RZ, R10 ;  /* 0x000000ffff087224 */ /* 0x000fc600078e000a */
[----:B--2---:R-:W-:Y:S01]  /*4a20*/  IADD3 R23, P1, PT, R9, R2, RZ ;  /* 0x0000000209177210 */ /* 0x004fe20007f3e0ff */
[----:B------:R-:W-:-:S04]  /*4a30*/  IMAD.MOV.U32 R9, RZ, RZ, R11 ;  /* 0x000000ffff097224 */ /* 0x000fc800078e000b */
[----:B------:R-:W-:Y:S02]  /*4a40*/  IMAD.X R24, RZ, RZ, R3, P1 ;  /* 0x000000ffff187224 */ /* 0x000fe400008e0603 */
[----:B------:R-:W-:Y:S02]  /*4a50*/  IMAD.MOV.U32 R15, RZ, RZ, R23 ;  /* 0x000000ffff0f7224 */ /* 0x000fe400078e0017 */
[----:B------:R-:W-:Y:S01]  /*4a60*/  IMAD.MOV.U32 R14, RZ, RZ, R24 ;  /* 0x000000ffff0e7224 */ /* 0x000fe200078e0018 */
        /* <DEDUP_REMOVED lines=15> */
.L_x_667:
[----:B------:R-:W-:Y:S05]  /*4b60*/  BSYNC.RECONVERGENT B2 ;  /* 0x0000000000027941 */ /* 0x000fea0003800200 */
.L_x_666:
[----:B------:R0:W5:Y:S01]  /*4b70*/  LDG.E.64 R10, desc[UR8][R4.64] ;  /* 0x00000008040a7981 */ /* 0x000162000c1e1b00 */
[----:B------:R-:W-:Y:S01]  /*4b80*/  DSETP.GEU.AND P0, PT, |R8|, |R6|, PT ;  /* 0x400000060800722a */ /* 0x000fe20003f0e200 */
[----:B------:R-:W-:Y:S01]  /*4b90*/  VIADD R13, R16, 0x200 ;  /* 0x00000200100d7836 */ /* 0x000fe20000000000 */
[----:B------:R-:W-:Y:S01]  /*4ba0*/  BSSY.RECONVERGENT B2, `(.L_x_668) ;  /* 0x0000016000027945 */ /* 0x000fe20003800200 */
[----:B------:R-:W-:-:S03]  /*4bb0*/  MOV R12, R6 ;  /* 0x00000006000c7202 */ /* 0x000fc60000000f00 */
[----:B------:R-:W-:Y:S01]  /*4bc0*/  IADD3 R24, P1, PT, R13, R2, RZ ;  /* 0x000000020d187210 */ /* 0x000fe20007f3e0ff */
[----:B------:R-:W-:-:S04]  /*4bd0*/  IMAD.MOV.U32 R13, RZ, RZ, R7 ;  /* 0x000000ffff0d7224 */ /* 0x000fc800078e0007 */
[----:B------:R-:W-:Y:S02]  /*4be0*/  IMAD.X R23, RZ, RZ, R3, P1 ;  /* 0x000000ffff177224 */ /* 0x000fe400008e0603 */
        /* <DEDUP_REMOVED lines=17> */
.L_x_669:
[----:B------:R-:W-:Y:S05]  /*4d00*/  BSYNC.RECONVERGENT B2 ;  /* 0x0000000000027941 */ /* 0x000fea0003800200 */
.L_x_668:
[----:B-----5:R-:W-:Y:S01]  /*4d10*/  DSETP.GEU.AND P0, PT, |R12|, |R10|, PT ;  /* 0x4000000a0c00722a */ /* 0x020fe20003f0e200 */
[----:B------:R-:W-:Y:S01]  /*4d20*/  VIADD R7, R16, 0x300 ;  /* 0x0000030010077836 */ /* 0x000fe20000000000 */
[----:B------:R-:W-:Y:S01]  /*4d30*/  BSSY.RECONVERGENT B2, `(.L_x_670) ;  /* 0x0000016000027945 */ /* 0x000fe20003800200 */
[----:B------:R-:W-:Y:S02]  /*4d40*/  IMAD.MOV.U32 R8, RZ, RZ, R10 ;  /* 0x000000ffff087224 */ /* 0x000fe400078e000a */
[----:B------:R-:W-:Y:S01]  /*4d50*/  IMAD.MOV.U32 R9, RZ, RZ, R11 ;  /* 0x000000ffff097224 */ /* 0x000fe200078e000b */
[----:B------:R-:W-:-:S05]  /*4d60*/  IADD3 R7, P1, PT, R7, R2, RZ ;  /* 0x0000000207077210 */ /* 0x000fca0007f3e0ff */
        /* <DEDUP_REMOVED lines=18> */
.L_x_671:
[----:B------:R-:W-:Y:S05]  /*4e90*/  BSYNC.RECONVERGENT B2 ;  /* 0x0000000000027941 */ /* 0x000fea0003800200 */
.L_x_670:
[----:B------:R-:W-:Y:S01]  /*4ea0*/  VIADD R10, R22, 0x200 ;  /* 0x00000200160a7836 */ /* 0x000fe20000000000 */
[----:B------:R-:W-:Y:S01]  /*4eb0*/  IADD3 R6, P2, PT, R4, 0x2000, RZ ;  /* 0x0000200004067810 */ /* 0x000fe20007f5e0ff */
[----:B------:R-:W-:Y:S01]  /*4ec0*/  VIADD R22, R22, 0x400 ;  /* 0x0000040016167836 */ /* 0x000fe20000000000 */
[----:B------:R-:W-:Y:S01]  /*4ed0*/  IADD3 R18, P1, PT, R18, 0x400, RZ ;  /* 0x0000040012127810 */ /* 0x000fe20007f3e0ff */
[----:B------:R-:W-:Y:S01]  /*4ee0*/  VIADD R16, R16, 0x400 ;  /* 0x0000040010107836 */ /* 0x000fe20000000000 */
[----:B------:R-:W-:Y:S01]  /*4ef0*/  ISETP.GE.AND P0, PT, R10, R17, PT ;  /* 0x000000110a00720c */ /* 0x000fe20003f06270 */
[----:B------:R-:W-:Y:S01]  /*4f00*/  IMAD.X R5, RZ, RZ, R5, P2 ;  /* 0x000000ffff057224 */ /* 0x000fe200010e0605 */
[----:B------:R-:W-:Y:S02]  /*4f10*/  IADD3 R20, P2, PT, R20, 0x2000, RZ ;  /* 0x0000200014147810 */ /* 0x000fe40007f5e0ff */
[----:B------:R-:W-:-:S03]  /*4f20*/  IADD3.X R19, PT, PT, RZ, R19, RZ, P1, !PT ;  /* 0x00000013ff137210 */ /* 0x000fc60000ffe4ff */
[----:B------:R-:W-:-:S06]  /*4f30*/  IMAD.X R21, RZ, RZ, R21, P2 ;  /* 0x000000ffff157224 */ /* 0x000fcc00010e0615 */
[----:B------:R-:W-:Y:S05]  /*4f40*/  @!P0 BRA `(.L_x_672) ;  /* 0xfffffff8003c8947 */ /* 0x000fea000383ffff */
.L_x_658:
[----:B------:R-:W-:Y:S05]  /*4f50*/  BSYNC.RECONVERGENT B1 ;  /* 0x0000000000017941 */ /* 0x000fea0003800200 */
.L_x_657:
        /* <DEDUP_REMOVED lines=32> */
.L_x_674:
[----:B------:R-:W-:Y:S05]  /*5160*/  BSYNC.RECONVERGENT B1 ;  /* 0x0000000000017941 */ /* 0x000fea0003800200 */
.L_x_673:
        /* <DEDUP_REMOVED lines=31> */
.L_x_676:
[----:B------:R-:W-:Y:S05]  /*5360*/  BSYNC.RECONVERGENT B1 ;  /* 0x0000000000017941 */ /* 0x000fea0003800200 */
.L_x_675:
        /* <DEDUP_REMOVED lines=31> */
.L_x_678:
[----:B------:R-:W-:Y:S05]  /*5560*/  BSYNC.RECONVERGENT B1 ;  /* 0x0000000000017941 */ /* 0x000fea0003800200 */
.L_x_677:
[----:B------:R-:W-:Y:S01]  /*5570*/  ISETP.GT.AND P0, PT, R10, 0x17, PT ;  /* 0x000000170a00780c */ /* 0x000fe20003f04270 */
[----:B-1----:R1:W1:Y:S01]  /*5580*/  SHFL.DOWN PT, R6, R2, 0x8, 0x1f ;  /* 0x09001f0002067f89 */ /* 0x00226200000e0000 */
[----:B------:R-:W-:Y:S01]  /*5590*/  BSSY.RECONVERGENT B1, `(.L_x_679) ;  /* 0x000001d000017945 */ /* 0x000fe20003800200 */
[----:B0-----:R-:W-:Y:S01]  /*55a0*/  IMAD.MOV.U32 R8, RZ, RZ, R11 ;  /* 0x000000ffff087224 */ /* 0x001fe200078e000b */
[----:B------:R-:W-:Y:S01]  /*55b0*/  MOV R4, R2 ;  /* 0x0000000200047202 */ /* 0x000fe20000000f00 */
[----:B--2---:R0:W2:Y:S01]  /*55c0*/  SHFL.DOWN PT, R7, R3, 0x8, 0x1f ;  /* 0x09001f0003077f89 */ /* 0x0040a200000e0000 */
[----:B------:R-:W-:Y:S02]  /*55d0*/  IMAD.MOV.U32 R9, RZ, RZ, R12 ;  /* 0x000000ffff097224 */ /* 0x000fe400078e000c */
[----:B------:R-:W-:Y:S01]  /*55e0*/  IMAD.MOV.U32 R5, RZ, RZ, R3 ;  /* 0x000000ffff057224 */ /* 0x000fe200078e0003 */
[----:B---3--:R0:W3:Y:S04]  /*55f0*/  SHFL.DOWN PT, R14, R11, 0x8, 0x1f ;  /* 0x09001f000b0e7f89 */ /* 0x0080e800000e0000 */
        /* <DEDUP_REMOVED lines=22> */
.L_x_680:
[----:B------:R-:W-:Y:S05]  /*5760*/  BSYNC.RECONVERGENT B1 ;  /* 0x0000000000017941 */ /* 0x000fea0003800200 */
.L_x_679:
        /* <DEDUP_REMOVED lines=31> */
.L_x_682:
[----:B------:R-:W-:Y:S05]  /*5960*/  BSYNC.RECONVERGENT B1 ;  /* 0x0000000000017941 */ /* 0x000fea0003800200 */
.L_x_681:
        /* <DEDUP_REMOVED lines=11> */
.L_x_684:
[----:B------:R-:W-:Y:S05]  /*5a20*/  BSYNC.RECONVERGENT B1 ;  /* 0x0000000000017941 */ /* 0x000fea0003800200 */
.L_x_683:
        /* <DEDUP_REMOVED lines=31> */
.L_x_686:
[----:B------:R-:W-:Y:S05]  /*5c20*/  BSYNC.RECONVERGENT B1 ;  /* 0x0000000000017941 */ /* 0x000fea0003800200 */
.L_x_685:
        /* <DEDUP_REMOVED lines=23> */
.L_x_688:
[----:B------:R-:W-:Y:S05]  /*5da0*/  BSYNC.RECONVERGENT B1 ;  /* 0x0000000000017941 */ /* 0x000fea0003800200 */
.L_x_687:
[----:B------:R-:W-:Y:S01]  /*5db0*/  DSETP.GEU.AND P0, PT, |R4|, |R10|, PT ;  /* 0x4000000a0400722a */ /* 0x000fe20003f0e200 */
[----:B------:R-:W-:Y:S01]  /*5dc0*/  BSSY.RECONVERGENT B1, `(.L_x_689) ;  /* 0x0000014000017945 */ /* 0x000fe20003800200 */
[----:B------:R-:W-:Y:S01]  /*5dd0*/  IMAD.MOV.U32 R2, RZ, RZ, R10 ;  /* 0x000000ffff027224 */ /* 0x000fe200078e000a */
[----:B------:R-:W-:Y:S01]  /*5de0*/  MOV R3, R11 ;  /* 0x0000000b00037202 */ /* 0x000fe20000000f00 */
        /* <DEDUP_REMOVED lines=17> */
.L_x_690:
[----:B------:R-:W-:Y:S05]  /*5f00*/  BSYNC.RECONVERGENT B1 ;  /* 0x0000000000017941 */ /* 0x000fea0003800200 */
.L_x_689:
        /* <DEDUP_REMOVED lines=23> */
.L_x_692:
[----:B------:R-:W-:Y:S05]  /*6080*/  BSYNC.RECONVERGENT B1 ;  /* 0x0000000000017941 */ /* 0x000fea0003800200 */
.L_x_691:
        /* <DEDUP_REMOVED lines=21> */
.L_x_694:
[----:B------:R-:W-:Y:S05]  /*61e0*/  BSYNC.RECONVERGENT B1 ;  /* 0x0000000000017941 */ /* 0x000fea0003800200 */
.L_x_693:
        /* <DEDUP_REMOVED lines=21> */
.L_x_696:
[----:B------:R-:W-:Y:S05]  /*6340*/  BSYNC.RECONVERGENT B1 ;  /* 0x0000000000017941 */ /* 0x000fea0003800200 */
.L_x_695:
        /* <DEDUP_REMOVED lines=20> */
.L_x_616:
[----:B------:R-:W-:Y:S05]  /*6490*/  BSYNC.RECONVERGENT B0 ;  /* 0x0000000000007941 */ /* 0x000fea0003800200 */
.L_x_583:
[----:B------:R-:W-:Y:S05]  /*64a0*/  @P1 EXIT ;  /* 0x000000000000194d */ /* 0x000fea0003800000 */
[----:B012-4-:R-:W0:Y:S02]  /*64b0*/  LDC.64 R4, c[0x0][0x390] ;  /* 0x0000e400ff047b82 */ /* 0x017e240000000a00 */
[----:B0-----:R-:W-:Y:S04]  /*64c0*/  STG.E.64 desc[UR8][R4.64], R2 ;  /* 0x0000000204007986 */ /* 0x001fe8000c101b08 */
[----:B------:R-:W-:Y:S01]  /*64d0*/  STG.E.64 desc[UR8][R4.64+0x8], R14 ;  /* 0x0000080e04007986 */ /* 0x000fe2000c101b08 */
[----:B------:R-:W-:Y:S05]  /*64e0*/  EXIT ;  /* 0x000000000000794d */ /* 0x000fea0003800000 */
.L_x_697:
        /* <DEDUP_REMOVED lines=9> */
.L_x_745:


//--------------------- .text._Z5solvePdj         --------------------------
	.section	.text._Z5solvePdj,"ax",@progbits
	.align	128
.text._Z5solvePdj:
        .type           _Z5solvePdj,@function
        .size           _Z5solvePdj,(.L_x_730 - _Z5solvePdj)
        .other          _Z5solvePdj,@"STO_CUDA_ENTRY STV_DEFAULT"
_Z5solvePdj:
[----:B------:R-:W-:Y:S01]  /*0000*/  LDC R1, c[0x0][0x37c] ;  /* 0x0000df00ff017b82 */ /* 0x000fe20000000800 */
[----:B------:R-:W0:Y:S01]  /*0010*/  S2R R15, SR_TID.X ;  /* 0x00000000000f7919 */ /* 0x000e220000002100 */
[----:B------:R-:W0:Y:S01]  /*0020*/  LDCU UR4, c[0x0][0x360] ;  /* 0x00006c00ff0477ac */ /* 0x000e220008000800 */
[----:B------:R-:W0:Y:S01]  /*0030*/  S2R R0, SR_CTAID.X ;  /* 0x0000000000007919 */ /* 0x000e220000002500 */
[----:B------:R-:W1:Y:S01]  /*0040*/  LDCU UR5, c[0x0][0x388] ;  /* 0x00007100ff0577ac */ /* 0x000e620008000800 */
[----:B0-----:R-:W-:-:S05]  /*0050*/  IMAD R15, R0, UR4, R15 ;  /* 0x00000004000f7c24 */ /* 0x001fca000f8e020f */
[----:B-1----:R-:W-:-:S13]  /*0060*/  ISETP.GE.U32.AND P0, PT, R15, UR5, PT ;  /* 0x000000050f007c0c */ /* 0x002fda000bf06070 */
[----:B------:R-:W-:Y:S05]  /*0070*/  @P0 EXIT ;  /* 0x000000000000094d */ /* 0x000fea0003800000 */
[----:B------:R-:W0:Y:S01]  /*0080*/  LDC R0, c[0x0][0x388] ;  /* 0x0000e200ff007b82 */ /* 0x000e220000000800 */
[----:B------:R-:W1:Y:S01]  /*0090*/  LDCU UR5, c[0x0][0x370] ;  /* 0x00006e00ff0577ac */ /* 0x000e620008000800 */
[----:B------:R-:W2:Y:S06]  /*00a0*/  LDCU.64 UR6, c[0x0][0x358] ;  /* 0x00006b00ff0677ac */ /* 0x000eac0008000a00 */
[----:B------:R-:W3:Y:S01]  /*00b0*/  LDC.64 R6, c[0x0][0x380] ;  /* 0x0000e000ff067b82 */ /* 0x000ee20000000a00 */
[----:B-1----:R-:W-:-:S12]  /*00c0*/  UIMAD UR4, UR4, UR5, URZ ;  /* 0x00000005040472a4 */ /* 0x002fd8000f8e02ff */
.L_x_700:
[----:B0-----:R-:W-:-:S04]  /*00d0*/  IMAD R9, R15, R0, R15 ;  /* 0x000000000f097224 */ /* 0x001fc800078e020f */
[----:B---3--:R-:W-:-:S06]  /*00e0*/  IMAD.WIDE.U32 R8, R9, 0x8, R6 ;  /* 0x0000000809087825 */ /* 0x008fcc00078e0006 */
[----:B--2---:R-:W2:Y:S01]  /*00f0*/  LDG.E.64 R8, desc[UR6][R8.64] ;  /* 0x0000000608087981 */ /* 0x004ea2000c1e1b00 */
[----:B-1----:R-:W-:-:S04]  /*0100*/  IMAD R5, R0, R0, R15 ;  /* 0x0000000000057224 */ /* 0x002fc800078e020f */
[----:B------:R-:W-:-:S05]  /*0110*/  IMAD.WIDE.U32 R4, R5, 0x8, R6 ;  /* 0x0000000805047825 */ /* 0x000fca00078e0006 */
[----:B------:R-:W3:Y:S01]  /*0120*/  LDG.E.64 R10, desc[UR6][R4.64] ;  /* 0x00000006040a7981 */ /* 0x000ee2000c1e1b00 */
[----:B------:R-:W-:Y:S01]  /*0130*/  IMAD.MOV.U32 R2, RZ, RZ, 0x1 ;  /* 0x00000001ff027424 */ /* 0x000fe200078e00ff */
[----:B------:R-:W-:Y:S01]  /*0140*/  BSSY.RECONVERGENT B0, `(.L_x_698) ;  /* 0x0000014000007945 */ /* 0x000fe20003800200 */
[----:B------:R-:W-:-:S05]  /*0150*/  VIADD R15, R15, UR4 ;  /* 0x000000040f0f7c36 */ /* 0x000fca0008000000 */
[----:B------:R-:W-:Y:S01]  /*0160*/  ISETP.GE.U32.AND P1, PT, R15, R0, PT ;  /* 0x000000000f00720c */ /* 0x000fe20003f26070 */
[----:B--2---:R-:W0:Y:S01]  /*0170*/  MUFU.RCP64H R3, R9 ;  /* 0x0000000900037308 */ /* 0x004e220000001800 */
[----:B---3--:R-:W-:Y:S01]  /*0180*/  FSETP.GEU.AND P2, PT, |R11|, 6.5827683646048100446e-37, PT ;  /* 0x036000000b00780b */ /* 0x008fe20003f4e200 */
[----:B0-----:R-:W-:-:S08]  /*0190*/  DFMA R12, -R8, R2, 1 ;  /* 0x3ff00000080c742b */ /* 0x001fd00000000102 */
[----:B------:R-:W-:-:S08]  /*01a0*/  DFMA R12, R12, R12, R12 ;  /* 0x0000000c0c0c722b */ /* 0x000fd0000000000c */
[----:B------:R-:W-:-:S08]  /*01b0*/  DFMA R12, R2, R12, R2 ;  /* 0x0000000c020c722b */ /* 0x000fd00000000002 */
[----:B------:R-:W-:-:S08]  /*01c0*/  DFMA R2, -R8, R12, 1 ;  /* 0x3ff000000802742b */ /* 0x000fd0000000010c */
[----:B------:R-:W-:-:S08]  /*01d0*/  DFMA R2, R12, R2, R12 ;  /* 0x000000020c02722b */ /* 0x000fd0000000000c */
[----:B------:R-:W-:-:S08]  /*01e0*/  DMUL R12, R10, R2 ;  /* 0x000000020a0c7228 */ /* 0x000fd00000000000 */
[----:B------:R-:W-:-:S08]  /*01f0*/  DFMA R16, -R8, R12, R10 ;  /* 0x0000000c0810722b */ /* 0x000fd0000000010a */
[----:B------:R-:W-:-:S10]  /*0200*/  DFMA R2, R2, R16, R12 ;  /* 0x000000100202722b */ /* 0x000fd4000000000c */
[----:B------:R-:W-:-:S05]  /*0210*/  FFMA R12, RZ, R9, R3 ;  /* 0x00000009ff0c7223 */ /* 0x000fca0000000003 */
[----:B------:R-:W-:-:S13]  /*0220*/  FSETP.GT.AND P0, PT, |R12|, 1.469367938527859385e-39, PT ;  /* 0x001000000c00780b */ /* 0x000fda0003f04200 */
[----:B------:R-:W-:Y:S05]  /*0230*/  @P0 BRA P2, `(.L_x_699) ;  /* 0x0000000000100947 */ /* 0x000fea0001000000 */
[----:B------:R-:W-:-:S07]  /*0240*/  MOV R14, 0x260 ;  /* 0x00000260000e7802 */ /* 0x000fce0000000f00 */
[----:B------:R-:W-:Y:S05]  /*0250*/  CALL.REL.NOINC `($__internal_0_$__cuda_sm20_div_rn_f64_full) ;  /* 0x0000000000187944 */ /* 0x000fea0003c00000 */
[----:B------:R-:W-:Y:S02]  /*0260*/  IMAD.MOV.U32 R2, RZ, RZ, R16 ;  /* 0x000000ffff027224 */ /* 0x000fe400078e0010 */
[----:B------:R-:W-:-:S07]  /*0270*/  IMAD.MOV.U32 R3, RZ, RZ, R17 ;  /* 0x000000ffff037224 */ /* 0x000fce00078e0011 */
.L_x_699:
[----:B------:R-:W-:Y:S05]  /*0280*/  BSYNC.RECONVERGENT B0 ;  /* 0x0000000000007941 */ /* 0x000fea0003800200 */
.L_x_698:
[----:B------:R1:W-:Y:S01]  /*0290*/  STG.E.64 desc[UR6][R4.64], R2 ;  /* 0x0000000204007986 */ /* 0x0003e2000c101b06 */
[----:B------:R-:W-:Y:S05]  /*02a0*/  @!P1 BRA `(.L_x_700) ;  /* 0xfffffffc00889947 */ /* 0x000fea000383ffff */
[----:B------:R-:W-:Y:S05]  /*02b0*/  EXIT ;  /* 0x000000000000794d */ /* 0x000fea0003800000 */
        .weak           $__internal_0_$__cuda_sm20_div_rn_f64_full
        .type           $__internal_0_$__cuda_sm20_div_rn_f64_full,@function
        .size           $__internal_0_$__cuda_sm20_div_rn_f64_full,(.L_x_730 - $__internal_0_$__cuda_sm20_div_rn_f64_full)
$__internal_0_$__cuda_sm20_div_rn_f64_full:
[C---:B------:R-:W-:Y:S01]  /*02c0*/  FSETP.GEU.AND P0, PT, |R9|.reuse, 1.469367938527859385e-39, PT ;  /* 0x001000000900780b */ /* 0x040fe20003f0e200 */
[----:B------:R-:W-:Y:S01]  /*02d0*/  IMAD.MOV.U32 R16, RZ, RZ, 0x1 ;  /* 0x00000001ff107424 */ /* 0x000fe200078e00ff */
[----:B------:R-:W-:Y:S01]  /*02e0*/  LOP3.LUT R2, R9, 0x800fffff, RZ, 0xc0, !PT ;  /* 0x800fffff09027812 */ /* 0x000fe200078ec0ff */
[----:B------:R-:W-:Y:S01]  /*02f0*/  IMAD.MOV.U32 R23, RZ, RZ, 0x1ca00000 ;  /* 0x1ca00000ff177424 */ /* 0x000fe200078e00ff */
[C---:B------:R-:W-:Y:S01]  /*0300*/  FSETP.GEU.AND P3, PT, |R11|.reuse, 1.469367938527859385e-39, PT ;  /* 0x001000000b00780b */ /* 0x040fe20003f6e200 */
[----:B------:R-:W-:Y:S01]  /*0310*/  BSSY.RECONVERGENT B1, `(.L_x_701) ;  /* 0x0000052000017945 */ /* 0x000fe20003800200 */
[----:B------:R-:W-:Y:S01]  /*0320*/  LOP3.LUT R3, R2, 0x3ff00000, RZ, 0xfc, !PT ;  /* 0x3ff0000002037812 */ /* 0x000fe200078efcff */
[----:B------:R-:W-:Y:S01]  /*0330*/  IMAD.MOV.U32 R2, RZ, RZ, R8 ;  /* 0x000000ffff027224 */ /* 0x000fe200078e0008 */
[----:B------:R-:W-:Y:S02]  /*0340*/  LOP3.LUT R22, R11, 0x7ff00000, RZ, 0xc0, !PT ;  /* 0x7ff000000b167812 */ /* 0x000fe400078ec0ff */
[----:B------:R-:W-:-:S03]  /*0350*/  LOP3.LUT R25, R9, 0x7ff00000, RZ, 0xc0, !PT ;  /* 0x7ff0000009197812 */ /* 0x000fc600078ec0ff */
[----:B------:R-:W-:Y:S01]  /*0360*/  @!P0 DMUL R2, R8, 8.98846567431157953865e+307 ;  /* 0x7fe0000008028828 */ /* 0x000fe20000000000 */
[C---:B------:R-:W-:Y:S01]  /*0370*/  ISETP.GE.U32.AND P2, PT, R22.reuse, R25, PT ;  /* 0x000000191600720c */ /* 0x040fe20003f46070 */
[----:B------:R-:W-:Y:S02]  /*0380*/  IMAD.MOV.U32 R24, RZ, RZ, R22 ;  /* 0x000000ffff187224 */ /* 0x000fe400078e0016 */
[----:B------:R-:W-:Y:S02]  /*0390*/  @!P3 LOP3.LUT R19, R9, 0x7ff00000, RZ, 0xc0, !PT ;  /* 0x7ff000000913b812 */ /* 0x000fe400078ec0ff */
[----:B------:R-:W0:Y:S02]  /*03a0*/  MUFU.RCP64H R17, R3 ;  /* 0x0000000300117308 */ /* 0x000e240000001800 */
[----:B------:R-:W-:Y:S02]  /*03b0*/  @!P3 ISETP.GE.U32.AND P4, PT, R22, R19, PT ;  /* 0x000000131600b20c */ /* 0x000fe40003f86070 */
[----:B------:R-:W-:-:S02]  /*03c0*/  @!P0 LOP3.LUT R25, R3, 0x7ff00000, RZ, 0xc0, !PT ;  /* 0x7ff0000003198812 */ /* 0x000fc400078ec0ff */
[----:B------:R-:W-:-:S04]  /*03d0*/  @!P3 SEL R19, R23, 0x63400000, !P4 ;  /* 0x634000001713b807 */ /* 0x000fc80006000000 */
[----:B------:R-:W-:-:S04]  /*03e0*/  @!P3 LOP3.LUT R20, R19, 0x80000000, R11, 0xf8, !PT ;  /* 0x800000001314b812 */ /* 0x000fc800078ef80b */
[----:B------:R-:W-:Y:S01]  /*03f0*/  @!P3 LOP3.LUT R21, R20, 0x100000, RZ, 0xfc, !PT ;  /* 0x001000001415b812 */ /* 0x000fe200078efcff */
[----:B------:R-:W-:Y:S01]  /*0400*/  @!P3 IMAD.MOV.U32 R20, RZ, RZ, RZ ;  /* 0x000000ffff14b224 */ /* 0x000fe200078e00ff */
[----:B0-----:R-:W-:-:S08]  /*0410*/  DFMA R12, R16, -R2, 1 ;  /* 0x3ff00000100c742b */ /* 0x001fd00000000802 */
[----:B------:R-:W-:-:S08]  /*0420*/  DFMA R12, R12, R12, R12 ;  /* 0x0000000c0c0c722b */ /* 0x000fd0000000000c */
[----:B------:R-:W-:Y:S01]  /*0430*/  DFMA R16, R16, R12, R16 ;  /* 0x0000000c1010722b */ /* 0x000fe20000000010 */
[----:B------:R-:W-:Y:S01]  /*0440*/  SEL R13, R23, 0x63400000, !P2 ;  /* 0x63400000170d7807 */ /* 0x000fe20005000000 */
[----:B------:R-:W-:-:S03]  /*0450*/  IMAD.MOV.U32 R12, RZ, RZ, R10 ;  /* 0x000000ffff0c7224 */ /* 0x000fc600078e000a */
[----:B------:R-:W-:-:S03]  /*0460*/  LOP3.LUT R13, R13, 0x800fffff, R11, 0xf8, !PT ;  /* 0x800fffff0d0d7812 */ /* 0x000fc600078ef80b */
[----:B------:R-:W-:-:S03]  /*0470*/  DFMA R18, R16, -R2, 1 ;  /* 0x3ff000001012742b */ /* 0x000fc60000000802 */
[----:B------:R-:W-:-:S05]  /*0480*/  @!P3 DFMA R12, R12, 2, -R20 ;  /* 0x400000000c0cb82b */ /* 0x000fca0000000814 */
[----:B------:R-:W-:-:S05]  /*0490*/  DFMA R18, R16, R18, R16 ;  /* 0x000000121012722b */ /* 0x000fca0000000010 */
[----:B------:R-:W-:-:S03]  /*04a0*/  @!P3 LOP3.LUT R24, R13, 0x7ff00000, RZ, 0xc0, !PT ;  /* 0x7ff000000d18b812 */ /* 0x000fc600078ec0ff */
[----:B------:R-:W-:Y:S02]  /*04b0*/  DMUL R16, R18, R12 ;  /* 0x0000000c12107228 */ /* 0x000fe40000000000 */
[----:B------:R-:W-:-:S05]  /*04c0*/  VIADD R26, R24, 0xffffffff ;  /* 0xffffffff181a7836 */ /* 0x000fca0000000000 */
[----:B------:R-:W-:Y:S01]  /*04d0*/  ISETP.GT.U32.AND P0, PT, R26, 0x7feffffe, PT ;  /* 0x7feffffe1a00780c */ /* 0x000fe20003f04070 */
[----:B------:R-:W-:Y:S01]  /*04e0*/  VIADD R26, R25, 0xffffffff ;  /* 0xffffffff191a7836 */ /* 0x000fe20000000000 */
[----:B------:R-:W-:-:S04]  /*04f0*/  DFMA R20, R16, -R2, R12 ;  /* 0x800000021014722b */ /* 0x000fc8000000000c */
[----:B------:R-:W-:-:S04]  /*0500*/  ISETP.GT.U32.OR P0, PT, R26, 0x7feffffe, P0 ;  /* 0x7feffffe1a00780c */ /* 0x000fc80000704470 */
[----:B------:R-:W-:-:S09]  /*0510*/  DFMA R20, R18, R20, R16 ;  /* 0x000000141214722b */ /* 0x000fd20000000010 */
[----:B------:R-:W-:Y:S05]  /*0520*/  @P0 BRA `(.L_x_702) ;  /* 0x00000000006c0947 */ /* 0x000fea0003800000 */
[----:B------:R-:W-:Y:S01]  /*0530*/  LOP3.LUT R11, R9, 0x7ff00000, RZ, 0xc0, !PT ;  /* 0x7ff00000090b7812 */ /* 0x000fe200078ec0ff */
[----:B------:R-:W-:-:S03]  /*0540*/  IMAD.MOV.U32 R18, RZ, RZ, RZ ;  /* 0x000000ffff127224 */ /* 0x000fc600078e00ff */
[CC--:B------:R-:W-:Y:S02]  /*0550*/  VIADDMNMX R10, R22.reuse, -R11.reuse, 0xb9600000, !PT ;  /* 0xb9600000160a7446 */ /* 0x0c0fe4000780090b */
[----:B------:R-:W-:Y:S02]  /*0560*/  ISETP.GE.U32.AND P0, PT, R22, R11, PT ;  /* 0x0000000b1600720c */ /* 0x000fe40003f06070 */
[----:B------:R-:W-:Y:S02]  /*0570*/  VIMNMX R10, PT, PT, R10, 0x46a00000, PT ;  /* 0x46a000000a0a7848 */ /* 0x000fe40003fe0100 */
[----:B------:R-:W-:-:S05]  /*0580*/  SEL R23, R23, 0x63400000, !P0 ;  /* 0x6340000017177807 */ /* 0x000fca0004000000 */
[----:B------:R-:W-:-:S04]  /*0590*/  IMAD.IADD R10, R10, 0x1, -R23 ;  /* 0x000000010a0a7824 */ /* 0x000fc800078e0a17 */
[----:B------:R-:W-:-:S06]  /*05a0*/  VIADD R19, R10, 0x7fe00000 ;  /* 0x7fe000000a137836 */ /* 0x000fcc0000000000 */
[----:B------:R-:W-:-:S10]  /*05b0*/  DMUL R16, R20, R18 ;  /* 0x0000001214107228 */ /* 0x000fd40000000000 */
[----:B------:R-:W-:-:S13]  /*05c0*/  FSETP.GTU.AND P0, PT, |R17|, 1.469367938527859385e-39, PT ;  /* 0x001000001100780b */ /* 0x000fda0003f0c200 */
[----:B------:R-:W-:Y:S05]  /*05d0*/  @P0 BRA `(.L_x_703) ;  /* 0x0000000000940947 */ /* 0x000fea0003800000 */
[----:B------:R-:W-:Y:S01]  /*05e0*/  DFMA R2, R20, -R2, R12 ;  /* 0x800000021402722b */ /* 0x000fe2000000000c */
[----:B------:R-:W-:-:S09]  /*05f0*/  IMAD.MOV.U32 R18, RZ, RZ, RZ ;  /* 0x000000ffff127224 */ /* 0x000fd200078e00ff */
[C---:B------:R-:W-:Y:S02]  /*0600*/  FSETP.NEU.AND P0, PT, R3.reuse, RZ, PT ;  /* 0x000000ff0300720b */ /* 0x040fe40003f0d000 */
[----:B------:R-:W-:-:S04]  /*0610*/  LOP3.LUT R9, R3, 0x80000000, R9, 0x48, !PT ;  /* 0x8000000003097812 */ /* 0x000fc800078e4809 */
[----:B------:R-:W-:-:S07]  /*0620*/  LOP3.LUT R19, R9, R19, RZ, 0xfc, !PT ;  /* 0x0000001309137212 */ /* 0x000fce00078efcff */
[----:B------:R-:W-:Y:S05]  /*0630*/  @!P0 BRA `(.L_x_703) ;  /* 0x00000000007c8947 */ /* 0x000fea0003800000 */
[----:B------:R-:W-:Y:S01]  /*0640*/  IMAD.MOV R3, RZ, RZ, -R10 ;  /* 0x000000ffff037224 */ /* 0x000fe200078e0a0a */
[----:B------:R-:W-:Y:S01]  /*0650*/  DMUL.RP R18, R20, R18 ;  /* 0x0000001214127228 */ /* 0x000fe20000008000 */
[----:B------:R-:W-:-:S06]  /*0660*/  IMAD.MOV.U32 R2, RZ, RZ, RZ ;  /* 0x000000ffff027224 */ /* 0x000fcc00078e00ff */
[----:B------:R-:W-:-:S03]  /*0670*/  DFMA R2, R16, -R2, R20 ;  /* 0x800000021002722b */ /* 0x000fc60000000014 */
[----:B------:R-:W-:-:S03]  /*0680*/  LOP3.LUT R9, R19, R9, RZ, 0x3c, !PT ;  /* 0x0000000913097212 */ /* 0x000fc600078e3cff */
[----:B------:R-:W-:-:S04]  /*0690*/  IADD3 R2, PT, PT, -R10, -0x43300000, RZ ;  /* 0xbcd000000a027810 */ /* 0x000fc80007ffe1ff */
[----:B------:R-:W-:-:S04]  /*06a0*/  FSETP.NEU.AND P0, PT, |R3|, R2, PT ;  /* 0x000000020300720b */ /* 0x000fc80003f0d200 */
[----:B------:R-:W-:Y:S02]  /*06b0*/  FSEL R16, R18, R16, !P0 ;  /* 0x0000001012107208 */ /* 0x000fe40004000000 */
[----:B------:R-:W-:Y:S01]  /*06c0*/  FSEL R17, R9, R17, !P0 ;  /* 0x0000001109117208 */ /* 0x000fe20004000000 */
[----:B------:R-:W-:Y:S06]  /*06d0*/  BRA `(.L_x_703) ;  /* 0x0000000000547947 */ /* 0x000fec0003800000 */
.L_x_702:
[----:B------:R-:W-:-:S14]  /*06e0*/  DSETP.NAN.AND P0, PT, R10, R10, PT ;  /* 0x0000000a0a00722a */ /* 0x000fdc0003f08000 */
[----:B------:R-:W-:Y:S05]  /*06f0*/  @P0 BRA `(.L_x_704) ;  /* 0x0000000000440947 */ /* 0x000fea0003800000 */
[----:B------:R-:W-:-:S14]  /*0700*/  DSETP.NAN.AND P0, PT, R8, R8, PT ;  /* 0x000000080800722a */ /* 0x000fdc0003f08000 */
[----:B------:R-:W-:Y:S05]  /*0710*/  @P0 BRA `(.L_x_705) ;  /* 0x0000000000300947 */ /* 0x000fea0003800000 */
[----:B------:R-:W-:Y:S01]  /*0720*/  ISETP.NE.AND P0, PT, R24, R25, PT ;  /* 0x000000191800720c */ /* 0x000fe20003f05270 */
[----:B------:R-:W-:Y:S02]  /*0730*/  IMAD.MOV.U32 R16, RZ, RZ, 0x0 ;  /* 0x00000000ff107424 */ /* 0x000fe400078e00ff */
[----:B------:R-:W-:-:S10]  /*0740*/  IMAD.MOV.U32 R17, RZ, RZ, -0x80000 ;  /* 0xfff80000ff117424 */ /* 0x000fd400078e00ff */
[----:B------:R-:W-:Y:S05]  /*0750*/  @!P0 BRA `(.L_x_703) ;  /* 0x0000000000348947 */ /* 0x000fea0003800000 */
[----:B------:R-:W-:Y:S02]  /*0760*/  ISETP.NE.AND P0, PT, R24, 0x7ff00000, PT ;  /* 0x7ff000001800780c */ /* 0x000fe40003f05270 */
[----:B------:R-:W-:Y:S02]  /*0770*/  LOP3.LUT R17, R11, 0x80000000, R9, 0x48, !PT ;  /* 0x800000000b117812 */ /* 0x000fe400078e4809 */
[----:B------:R-:W-:-:S13]  /*0780*/  ISETP.EQ.OR P0, PT, R25, RZ, !P0 ;  /* 0x000000ff1900720c */ /* 0x000fda0004702670 */
[----:B------:R-:W-:Y:S01]  /*0790*/  @P0 LOP3.LUT R2, R17, 0x7ff00000, RZ, 0xfc, !PT ;  /* 0x7ff0000011020812 */ /* 0x000fe200078efcff */
[----:B------:R-:W-:Y:S02]  /*07a0*/  @!P0 IMAD.MOV.U32 R16, RZ, RZ, RZ ;  /* 0x000000ffff108224 */ /* 0x000fe400078e00ff */
[----:B------:R-:W-:Y:S02]  /*07b0*/  @P0 IMAD.MOV.U32 R16, RZ, RZ, RZ ;  /* 0x000000ffff100224 */ /* 0x000fe400078e00ff */
[----:B------:R-:W-:Y:S01]  /*07c0*/  @P0 IMAD.MOV.U32 R17, RZ, RZ, R2 ;  /* 0x000000ffff110224 */ /* 0x000fe200078e0002 */
[----:B------:R-:W-:Y:S06]  /*07d0*/  BRA `(.L_x_703) ;  /* 0x0000000000147947 */ /* 0x000fec0003800000 */
.L_x_705:
[----:B------:R-:W-:Y:S01]  /*07e0*/  LOP3.LUT R17, R9, 0x80000, RZ, 0xfc, !PT ;  /* 0x0008000009117812 */ /* 0x000fe200078efcff */
[----:B------:R-:W-:Y:S01]  /*07f0*/  IMAD.MOV.U32 R16, RZ, RZ, R8 ;  /* 0x000000ffff107224 */ /* 0x000fe200078e0008 */
[----:B------:R-:W-:Y:S06]  /*0800*/  BRA `(.L_x_703) ;  /* 0x0000000000087947 */ /* 0x000fec0003800000 */
.L_x_704:
[----:B------:R-:W-:Y:S01]  /*0810*/  LOP3.LUT R17, R11, 0x80000, RZ, 0xfc, !PT ;  /* 0x000800000b117812 */ /* 0x000fe200078efcff */
[----:B------:R-:W-:-:S07]  /*0820*/  IMAD.MOV.U32 R16, RZ, RZ, R10 ;  /* 0x000000ffff107224 */ /* 0x000fce00078e000a */
.L_x_703:
[----:B------:R-:W-:Y:S05]  /*0830*/  BSYNC.RECONVERGENT B1 ;  /* 0x0000000000017941 */ /* 0x000fea0003800200 */
.L_x_701:
[----:B------:R-:W-:Y:S02]  /*0840*/  IMAD.MOV.U32 R2, RZ, RZ, R14 ;  /* 0x000000ffff027224 */ /* 0x000fe400078e000e */
[----:B------:R-:W-:-:S04]  /*0850*/  IMAD.MOV.U32 R3, RZ, RZ, 0x0 ;  /* 0x00000000ff037424 */ /* 0x000fc800078e00ff */
[----:B------:R-:W-:Y:S05]  /*0860*/  RET.REL.NODEC R2 `(_Z5solvePdj) ;  /* 0xfffffff402e47950 */ /* 0x000fea0003c3ffff */
.L_x_706:
        /* <DEDUP_REMOVED lines=9> */
.L_x_730:


//--------------------- .text._Z17column_to_null_upPdjj --------------------------
	.section	.text._Z17column_to_null_upPdjj,"ax",@progbits
	.align	128
.text._Z17column_to_null_upPdjj:
        .type           _Z17column_to_null_upPdjj,@function
        .size           _Z17column_to_null_upPdjj,(.L_x_732 - _Z17column_to_null_upPdjj)
        .other          _Z17column_to_null_upPdjj,@"STO_CUDA_ENTRY STV_DEFAULT"
_Z17column_to_null_upPdjj:
[----:B------:R-:W-:Y:S01]  /*0000*/  LDC R1, c[0x0][0x37c] ;  /* 0x0000df00ff017b82 */ /* 0x000fe20000000800 */
[----:B------:R-:W0:Y:S07]  /*0010*/  S2R R2, SR_TID.X ;  /* 0x0000000000027919 */ /* 0x000e2e0000002100 */
[----:B------:R-:W1:Y:S01]  /*0020*/  LDC R5, c[0x0][0x38c] ;  /* 0x0000e300ff057b82 */ /* 0x000e620000000800 */
[----:B------:R-:W0:Y:S01]  /*0030*/  LDCU UR4, c[0x0][0x360] ;  /* 0x00006c00ff0477ac */ /* 0x000e220008000800 */
[----:B------:R-:W0:Y:S02]  /*0040*/  S2R R3, SR_CTAID.X ;  /* 0x0000000000037919 */ /* 0x000e240000002500 */
[----:B0-----:R-:W-:-:S05]  /*0050*/  IMAD R2, R3, UR4, R2 ;  /* 0x0000000403027c24 */ /* 0x001fca000f8e0202 */
[----:B-1----:R-:W-:-:S13]  /*0060*/  ISETP.GE.U32.AND P0, PT, R2, R5, PT ;  /* 0x000000050200720c */ /* 0x002fda0003f06070 */
[----:B------:R-:W-:Y:S05]  /*0070*/  @P0 EXIT ;  /* 0x000000000000094d */ /* 0x000fea0003800000 */
[----:B------:R-:W0:Y:S01]  /*0080*/  LDC R0, c[0x0][0x388] ;  /* 0x0000e200ff007b82 */ /* 0x000e220000000800 */
[----:B------:R-:W1:Y:S07]  /*0090*/  LDCU.64 UR6, c[0x0][0x358] ;  /* 0x00006b00ff0677ac */ /* 0x000e6e0008000a00 */
[----:B------:R-:W2:Y:S01]  /*00a0*/  LDC.64 R14, c[0x0][0x380] ;  /* 0x0000e000ff0e7b82 */ /* 0x000ea20000000a00 */
[----:B------:R-:W3:Y:S07]  /*00b0*/  LDCU UR5, c[0x0][0x370] ;  /* 0x00006e00ff0577ac */ /* 0x000eee0008000800 */
[----:B------:R-:W4:Y:S01]  /*00c0*/  LDC.64 R12, c[0x0][0x380] ;  /* 0x0000e000ff0c7b82 */ /* 0x000f220000000a00 */
[----:B0-----:R-:W-:-:S07]  /*00d0*/  IMAD R25, R5, R0, R5 ;  /* 0x0000000005197224 */ /* 0x001fce00078e0205 */
[----:B------:R-:W0:Y:S01]  /*00e0*/  LDC.64 R10, c[0x0][0x388] ;  /* 0x0000e200ff0a7b82 */ /* 0x000e220000000a00 */
[----:B------:R-:W-:Y:S02]  /*00f0*/  IMAD R3, R0, R0, R5 ;  /* 0x0000000000037224 */ /* 0x000fe400078e0205 */
[----:B--2---:R-:W-:-:S04]  /*0100*/  IMAD.WIDE.U32 R24, R25, 0x8, R14 ;  /* 0x0000000819187825 */ /* 0x004fc800078e000e */
[----:B------:R-:W-:Y:S02]  /*0110*/  IMAD.WIDE.U32 R14, R3, 0x8, R14 ;  /* 0x00000008030e7825 */ /* 0x000fe400078e000e */
[----:B-1----:R-:W5:Y:S04]  /*0120*/  LDG.E.64 R24, desc[UR6][R24.64] ;  /* 0x0000000618187981 */ /* 0x002f68000c1e1b00 */
[----:B------:R-:W5:Y:S01]  /*0130*/  LDG.E.64 R14, desc[UR6][R14.64] ;  /* 0x000000060e0e7981 */ /* 0x000f62000c1e1b00 */
[----:B---34-:R-:W-:-:S12]  /*0140*/  UIMAD UR4, UR4, UR5, URZ ;  /* 0x00000005040472a4 */ /* 0x018fd8000f8e02ff */
.L_x_709:
[----:B01----:R-:W-:-:S04]  /*0150*/  IMAD R9, R11, R10, R2 ;  /* 0x0000000a0b097224 */ /* 0x003fc800078e0202 */
[----:B------:R-:W-:-:S06]  /*0160*/  IMAD.WIDE.U32 R8, R9, 0x8, R12 ;  /* 0x0000000809087825 */ /* 0x000fcc00078e000c */
[----:B------:R-:W2:Y:S01]  /*0170*/  LDG.E.64 R8, desc[UR6][R8.64] ;  /* 0x0000000608087981 */ /* 0x000ea2000c1e1b00 */
[----:B-----5:R-:W0:Y:S01]  /*0180*/  MUFU.RCP64H R5, R25 ;  /* 0x0000001900057308 */ /* 0x020e220000001800 */
[----:B------:R-:W-:Y:S01]  /*0190*/  IMAD.MOV.U32 R4, RZ, RZ, 0x1 ;  /* 0x00000001ff047424 */ /* 0x000fe200078e00ff */
[----:B------:R-:W-:Y:S05]  /*01a0*/  BSSY.RECONVERGENT B0, `(.L_x_707) ;  /* 0x0000012000007945 */ /* 0x000fea0003800200 */
[----:B0-----:R-:W-:-:S08]  /*01b0*/  DFMA R6, -R24, R4, 1 ;  /* 0x3ff000001806742b */ /* 0x001fd00000000104 */
[----:B------:R-:W-:-:S08]  /*01c0*/  DFMA R6, R6, R6, R6 ;  /* 0x000000060606722b */ /* 0x000fd00000000006 */
[----:B------:R-:W-:-:S08]  /*01d0*/  DFMA R6, R4, R6, R4 ;  /* 0x000000060406722b */ /* 0x000fd00000000004 */
[----:B------:R-:W-:-:S08]  /*01e0*/  DFMA R4, -R24, R6, 1 ;  /* 0x3ff000001804742b */ /* 0x000fd00000000106 */
[----:B------:R-:W-:-:S08]  /*01f0*/  DFMA R4, R6, R4, R6 ;  /* 0x000000040604722b */ /* 0x000fd00000000006 */
[----:B--2---:R-:W-:-:S08]  /*0200*/  DMUL R6, R8, -R4 ;  /* 0x8000000408067228 */ /* 0x004fd00000000000 */
[--C-:B------:R-:W-:Y:S02]  /*0210*/  DFMA R16, -R24, R6, -R8.reuse ;  /* 0x000000061810722b */ /* 0x100fe40000000908 */
[----:B------:R-:W-:-:S06]  /*0220*/  DADD R8, -RZ, -R8 ;  /* 0x00000000ff087229 */ /* 0x000fcc0000000908 */
[----:B------:R-:W-:-:S04]  /*0230*/  DFMA R4, R4, R16, R6 ;  /* 0x000000100404722b */ /* 0x000fc80000000006 */
[----:B------:R-:W-:-:S06]  /*0240*/  FSETP.GEU.AND P1, PT, |R9|, 6.5827683646048100446e-37, PT ;  /* 0x036000000900780b */ /* 0x000fcc0003f2e200 */
[----:B------:R-:W-:-:S05]  /*0250*/  FFMA R0, RZ, R25, R5 ;  /* 0x00000019ff007223 */ /* 0x000fca0000000005 */
[----:B------:R-:W-:-:S13]  /*0260*/  FSETP.GT.AND P0, PT, |R0|, 1.469367938527859385e-39, PT ;  /* 0x001000000000780b */ /* 0x000fda0003f04200 */
[----:B------:R-:W-:Y:S05]  /*0270*/  @P0 BRA P1, `(.L_x_708) ;  /* 0x0000000000100947 */ /* 0x000fea0000800000 */
[----:B------:R-:W-:-:S07]  /*0280*/  MOV R0, 0x2a0 ;  /* 0x000002a000007802 */ /* 0x000fce0000000f00 */
[----:B------:R-:W-:Y:S05]  /*0290*/  CALL.REL.NOINC `($__internal_1_$__cuda_sm20_div_rn_f64_full) ;  /* 0x0000000000307944 */ /* 0x000fea0003c00000 */
[----:B------:R-:W-:Y:S02]  /*02a0*/  IMAD.MOV.U32 R4, RZ, RZ, R3 ;  /* 0x000000ffff047224 */ /* 0x000fe400078e0003 */
[----:B------:R-:W-:-:S07]  /*02b0*/  IMAD.MOV.U32 R5, RZ, RZ, R6 ;  /* 0x000000ffff057224 */ /* 0x000fce00078e0006 */
.L_x_708:
[----:B------:R-:W-:Y:S05]  /*02c0*/  BSYNC.RECONVERGENT B0 ;  /* 0x0000000000007941 */ /* 0x000fea0003800200 */
.L_x_707:
[----:B------:R-:W-:-:S04]  /*02d0*/  IMAD R7, R10, R10, R2 ;  /* 0x0000000a0a077224 */ /* 0x000fc800078e0202 */
[----:B------:R-:W-:-:S05]  /*02e0*/  IMAD.WIDE.U32 R6, R7, 0x8, R12 ;  /* 0x0000000807067825 */ /* 0x000fca00078e000c */
[----:B------:R-:W2:Y:S01]  /*02f0*/  LDG.E.64 R8, desc[UR6][R6.64] ;  /* 0x0000000606087981 */ /* 0x000ea2000c1e1b00 */
[----:B------:R-:W-:-:S05]  /*0300*/  VIADD R2, R2, UR4 ;  /* 0x0000000402027c36 */ /* 0x000fca0008000000 */
[----:B------:R-:W-:Y:S01]  /*0310*/  ISETP.GE.U32.AND P0, PT, R2, R11, PT ;  /* 0x0000000b0200720c */ /* 0x000fe20003f06070 */
[----:B--2---:R-:W-:-:S07]  /*0320*/  DFMA R8, R14, R4, R8 ;  /* 0x000000040e08722b */ /* 0x004fce0000000008 */
[----:B------:R1:W-:Y:S05]  /*0330*/  STG.E.64 desc[UR6][R6.64], R8 ;  /* 0x0000000806007986 */ /* 0x0003ea000c101b06 */
[----:B------:R-:W-:Y:S05]  /*0340*/  @!P0 BRA `(.L_x_709) ;  /* 0xfffffffc00808947 */ /* 0x000fea000383ffff */
[----:B------:R-:W-:Y:S05]  /*0350*/  EXIT ;  /* 0x000000000000794d */ /* 0x000fea0003800000 */
        .weak           $__internal_1_$__cuda_sm20_div_rn_f64_full
        .type           $__internal_1_$__cuda_sm20_div_rn_f64_full,@function
        .size           $__internal_1_$__cuda_sm20_div_rn_f64_full,(.L_x_732 - $__internal_1_$__cuda_sm20_div_rn_f64_full)
$__internal_1_$__cuda_sm20_div_rn_f64_full:
[C---:B------:R-:W-:Y:S01]  /*0360*/  FSETP.GEU.AND P0, PT, |R25|.reuse, 1.469367938527859385e-39, PT ;  /* 0x001000001900780b */ /* 0x040fe20003f0e200 */
[----:B------:R-:W-:Y:S01]  /*0370*/  IMAD.MOV.U32 R20, RZ, RZ, 0x1 ;  /* 0x00000001ff147424 */ /* 0x000fe200078e00ff */
[----:B------:R-:W-:Y:S01]  /*0380*/  LOP3.LUT R6, R25, 0x800fffff, RZ, 0xc0, !PT ;  /* 0x800fffff19067812 */ /* 0x000fe200078ec0ff */
[----:B------:R-:W-:Y:S01]  /*0390*/  BSSY.RECONVERGENT B1, `(.L_x_710) ;  /* 0x0000054000017945 */ /* 0x000fe20003800200 */
[C---:B------:R-:W-:Y:S02]  /*03a0*/  FSETP.GEU.AND P2, PT, |R9|.reuse, 1.469367938527859385e-39, PT ;  /* 0x001000000900780b */ /* 0x040fe40003f4e200 */
[----:B------:R-:W-:Y:S01]  /*03b0*/  LOP3.LUT R7, R6, 0x3ff00000, RZ, 0xfc, !PT ;  /* 0x3ff0000006077812 */ /* 0x000fe200078efcff */
[----:B------:R-:W-:Y:S01]  /*03c0*/  IMAD.MOV.U32 R6, RZ, RZ, R24 ;  /* 0x000000ffff067224 */ /* 0x000fe200078e0018 */
[----:B------:R-:W-:Y:S02]  /*03d0*/  LOP3.LUT R3, R9, 0x7ff00000, RZ, 0xc0, !PT ;  /* 0x7ff0000009037812 */ /* 0x000fe400078ec0ff */
[----:B------:R-:W-:-:S03]  /*03e0*/  LOP3.LUT R26, R25, 0x7ff00000, RZ, 0xc0, !PT ;  /* 0x7ff00000191a7812 */ /* 0x000fc600078ec0ff */
[----:B------:R-:W-:Y:S01]  /*03f0*/  @!P0 DMUL R6, R24, 8.98846567431157953865e+307 ;  /* 0x7fe0000018068828 */ /* 0x000fe20000000000 */
[----:B------:R-:W-:-:S03]  /*0400*/  ISETP.GE.U32.AND P1, PT, R3, R26, PT ;  /* 0x0000001a0300720c */ /* 0x000fc60003f26070 */
[----:B------:R-:W-:Y:S01]  /*0410*/  @!P2 LOP3.LUT R4, R25, 0x7ff00000, RZ, 0xc0, !PT ;  /* 0x7ff000001904a812 */ /* 0x000fe200078ec0ff */
[----:B------:R-:W-:Y:S01]  /*0420*/  @!P2 IMAD.MOV.U32 R22, RZ, RZ, RZ ;  /* 0x000000ffff16a224 */ /* 0x000fe200078e00ff */
[----:B------:R-:W0:Y:S02]  /*0430*/  MUFU.RCP64H R21, R7 ;  /* 0x0000000700157308 */ /* 0x000e240000001800 */
[----:B------:R-:W-:Y:S01]  /*0440*/  @!P2 ISETP.GE.U32.AND P3, PT, R3, R4, PT ;  /* 0x000000040300a20c */ /* 0x000fe20003f66070 */
[----:B------:R-:W-:Y:S01]  /*0450*/  IMAD.MOV.U32 R4, RZ, RZ, 0x1ca00000 ;  /* 0x1ca00000ff047424 */ /* 0x000fe200078e00ff */
[----:B------:R-:W-:-:S04]  /*0460*/  @!P0 LOP3.LUT R26, R7, 0x7ff00000, RZ, 0xc0, !PT ;  /* 0x7ff00000071a8812 */ /* 0x000fc800078ec0ff */
[----:B------:R-:W-:-:S04]  /*0470*/  @!P2 SEL R5, R4, 0x63400000, !P3 ;  /* 0x634000000405a807 */ /* 0x000fc80005800000 */
[----:B------:R-:W-:-:S04]  /*0480*/  @!P2 LOP3.LUT R5, R5, 0x80000000, R9, 0xf8, !PT ;  /* 0x800000000505a812 */ /* 0x000fc800078ef809 */
[----:B------:R-:W-:Y:S01]  /*0490*/  @!P2 LOP3.LUT R23, R5, 0x100000, RZ, 0xfc, !PT ;  /* 0x001000000517a812 */ /* 0x000fe200078efcff */
        /* <DEDUP_REMOVED lines=8> */
[----:B------:R-:W-:-:S08]  /*0520*/  DFMA R18, R20, R18, R20 ;  /* 0x000000121412722b */ /* 0x000fd00000000014 */
[----:B------:R-:W-:-:S08]  /*0530*/  DMUL R20, R18, R16 ;  /* 0x0000001012147228 */ /* 0x000fd00000000000 */
[----:B------:R-:W-:-:S08]  /*0540*/  DFMA R22, R20, -R6, R16 ;  /* 0x800000061416722b */ /* 0x000fd00000000010 */
[----:B------:R-:W-:Y:S01]  /*0550*/  DFMA R22, R18, R22, R20 ;  /* 0x000000161216722b */ /* 0x000fe20000000014 */
[----:B------:R-:W-:Y:S01]  /*0560*/  IMAD.MOV.U32 R18, RZ, RZ, R3 ;  /* 0x000000ffff127224 */ /* 0x000fe200078e0003 */
[----:B------:R-:W-:-:S05]  /*0570*/  @!P2 LOP3.LUT R18, R17, 0x7ff00000, RZ, 0xc0, !PT ;  /* 0x7ff000001112a812 */ /* 0x000fca00078ec0ff */
[----:B------:R-:W-:-:S05]  /*0580*/  VIADD R5, R18, 0xffffffff ;  /* 0xffffffff12057836 */ /* 0x000fca0000000000 */
[----:B------:R-:W-:Y:S01]  /*0590*/  ISETP.GT.U32.AND P0, PT, R5, 0x7feffffe, PT ;  /* 0x7feffffe0500780c */ /* 0x000fe20003f04070 */
[----:B------:R-:W-:-:S05]  /*05a0*/  VIADD R5, R26, 0xffffffff ;  /* 0xffffffff1a057836 */ /* 0x000fca0000000000 */
[----:B------:R-:W-:-:S13]  /*05b0*/  ISETP.GT.U32.OR P0, PT, R5, 0x7feffffe, P0 ;  /* 0x7feffffe0500780c */ /* 0x000fda0000704470 */
[----:B------:R-:W-:Y:S05]  /*05c0*/  @P0 BRA `(.L_x_711) ;  /* 0x00000000006c0947 */ /* 0x000fea0003800000 */
[----:B------:R-:W-:-:S04]  /*05d0*/  LOP3.LUT R8, R25, 0x7ff00000, RZ, 0xc0, !PT ;  /* 0x7ff0000019087812 */ /* 0x000fc800078ec0ff */
[CC--:B------:R-:W-:Y:S02]  /*05e0*/  VIADDMNMX R5, R3.reuse, -R8.reuse, 0xb9600000, !PT ;  /* 0xb960000003057446 */ /* 0x0c0fe40007800908 */
[----:B------:R-:W-:Y:S01]  /*05f0*/  ISETP.GE.U32.AND P0, PT, R3, R8, PT ;  /* 0x000000080300720c */ /* 0x000fe20003f06070 */
[----:B------:R-:W-:Y:S01]  /*0600*/  IMAD.MOV.U32 R8, RZ, RZ, RZ ;  /* 0x000000ffff087224 */ /* 0x000fe200078e00ff */
        /* <DEDUP_REMOVED lines=15> */
[----:B------:R-:W-:Y:S01]  /*0700*/  IMAD.MOV.U32 R6, RZ, RZ, RZ ;  /* 0x000000ffff067224 */ /* 0x000fe200078e00ff */
[----:B------:R-:W-:-:S05]  /*0710*/  IADD3 R3, PT, PT, -R3, -0x43300000, RZ ;  /* 0xbcd0000003037810 */ /* 0x000fca0007ffe1ff */
[----:B------:R-:W-:-:S03]  /*0720*/  DFMA R6, R4, -R6, R22 ;  /* 0x800000060406722b */ /* 0x000fc60000000016 */
[----:B------:R-:W-:-:S07]  /*0730*/  LOP3.LUT R17, R9, R17, RZ, 0x3c, !PT ;  /* 0x0000001109117212 */ /* 0x000fce00078e3cff */
[----:B------:R-:W-:-:S04]  /*0740*/  FSETP.NEU.AND P0, PT, |R7|, R3, PT ;  /* 0x000000030700720b */ /* 0x000fc80003f0d200 */
[----:B------:R-:W-:Y:S02]  /*0750*/  FSEL R4, R8, R4, !P0 ;  /* 0x0000000408047208 */ /* 0x000fe40004000000 */
[----:B------:R-:W-:Y:S01]  /*0760*/  FSEL R5, R17, R5, !P0 ;  /* 0x0000000511057208 */ /* 0x000fe20004000000 */
[----:B------:R-:W-:Y:S06]  /*0770*/  BRA `(.L_x_712) ;  /* 0x0000000000547947 */ /* 0x000fec0003800000 */
.L_x_711:
        /* <DEDUP_REMOVED lines=16> */
.L_x_714:
[----:B------:R-:W-:Y:S01]  /*0880*/  LOP3.LUT R5, R25, 0x80000, RZ, 0xfc, !PT ;  /* 0x0008000019057812 */ /* 0x000fe200078efcff */
[----:B------:R-:W-:Y:S01]  /*0890*/  IMAD.MOV.U32 R4, RZ, RZ, R24 ;  /* 0x000000ffff047224 */ /* 0x000fe200078e0018 */
[----:B------:R-:W-:Y:S06]  /*08a0*/  BRA `(.L_x_712) ;  /* 0x0000000000087947 */ /* 0x000fec0003800000 */
.L_x_713:
[----:B------:R-:W-:Y:S01]  /*08b0*/  LOP3.LUT R5, R9, 0x80000, RZ, 0xfc, !PT ;  /* 0x0008000009057812 */ /* 0x000fe200078efcff */
[----:B------:R-:W-:-:S07]  /*08c0*/  IMAD.MOV.U32 R4, RZ, RZ, R8 ;  /* 0x000000ffff047224 */ /* 0x000fce00078e0008 */
.L_x_712:
[----:B------:R-:W-:Y:S05]  /*08d0*/  BSYNC.RECONVERGENT B1 ;  /* 0x0000000000017941 */ /* 0x000fea0003800200 */
.L_x_710:
[----:B------:R-:W-:Y:S02]  /*08e0*/  IMAD.MOV.U32 R3, RZ, RZ, R4 ;  /* 0x000000ffff037224 */ /* 0x000fe400078e0004 */
[----:B------:R-:W-:Y:S02]  /*08f0*/  IMAD.MOV.U32 R6, RZ, RZ, R5 ;  /* 0x000000ffff067224 */ /* 0x000fe400078e0005 */
[----:B------:R-:W-:Y:S02]  /*0900*/  IMAD.MOV.U32 R4, RZ, RZ, R0 ;  /* 0x000000ffff047224 */ /* 0x000fe400078e0000 */
[----:B------:R-:W-:-:S04]  /*0910*/  IMAD.MOV.U32 R5, RZ, RZ, 0x0 ;  /* 0x00000000ff057424 */ /* 0x000fc800078e00ff */
[----:B------:R-:W-:Y:S05]  /*0920*/  RET.REL.NODEC R4 `(_Z17column_to_null_upPdjj) ;  /* 0xfffffff404b47950 */ /* 0x000fea0003c3ffff */
.L_x_715:
        /* <DEDUP_REMOVED lines=13> */
.L_x_732:


//--------------------- .text._Z19column_to_null_downPdjj --------------------------
	.section	.text._Z19column_to_null_downPdjj,"ax",@progbits
	.align	128
.text._Z19column_to_null_downPdjj:
        .type           _Z19column_to_null_downPdjj,@function
        .size           _Z19column_to_null_downPdjj,(.L_x_734 - _Z19column_to_null_downPdjj)
        .other          _Z19column_to_null_downPdjj,@"STO_CUDA_ENTRY STV_DEFAULT"
_Z19column_to_null_downPdjj:
[----:B------:R-:W-:Y:S01]  /*0000*/  LDC R1, c[0x0][0x37c] ;  /* 0x0000df00ff017b82 */ /* 0x000fe20000000800 */
[----:B------:R-:W0:Y:S07]  /*0010*/  S2R R0, SR_TID.Y ;  /* 0x0000000000007919 */ /* 0x000e2e0000002200 */
[----:B------:R-:W1:Y:S01]  /*0020*/  LDC.64 R6, c[0x0][0x388] ;  /* 0x0000e200ff067b82 */ /* 0x000e620000000a00 */
[----:B------:R-:W0:Y:S01]  /*0030*/  LDCU UR4, c[0x0][0x364] ;  /* 0x00006c80ff0477ac */ /* 0x000e220008000800 */
[----:B------:R-:W0:Y:S02]  /*0040*/  S2R R3, SR_CTAID.Y ;  /* 0x0000000000037919 */ /* 0x000e240000002600 */
[----:B0-----:R-:W-:-:S02]  /*0050*/  IMAD R0, R3, UR4, R0 ;  /* 0x0000000403007c24 */ /* 0x001fc4000f8e0200 */
[----:B-1----:R-:W-:-:S04]  /*0060*/  VIADD R3, R7, 0x1 ;  /* 0x0000000107037836 */ /* 0x002fc80000000000 */
[----:B------:R-:W-:-:S05]  /*0070*/  IMAD.IADD R5, R0, 0x1, R3 ;  /* 0x0000000100057824 */ /* 0x000fca00078e0203 */
[----:B------:R-:W-:-:S13]  /*0080*/  ISETP.GT.U32.AND P0, PT, R5, R6, PT ;  /* 0x000000060500720c */ /* 0x000fda0003f04070 */
[----:B------:R-:W-:Y:S05]  /*0090*/  @P0 EXIT ;  /* 0x000000000000094d */ /* 0x000fea0003800000 */
[----:B------:R-:W0:Y:S01]  /*00a0*/  LDC.64 R24, c[0x0][0x380] ;  /* 0x0000e000ff187b82 */ /* 0x000e220000000a00 */
[----:B------:R-:W1:Y:S01]  /*00b0*/  LDCU.64 UR8, c[0x0][0x358] ;  /* 0x00006b00ff0877ac */ /* 0x000e620008000a00 */
[----:B------:R-:W-:Y:S01]  /*00c0*/  IMAD R7, R7, R6, R7 ;  /* 0x0000000607077224 */ /* 0x000fe200078e0207 */
[----:B------:R-:W2:Y:S01]  /*00d0*/  S2R R2, SR_CTAID.X ;  /* 0x0000000000027919 */ /* 0x000ea20000002500 */
[----:B------:R-:W2:Y:S01]  /*00e0*/  LDCU UR5, c[0x0][0x360] ;  /* 0x00006c00ff0577ac */ /* 0x000ea20008000800 */
[----:B------:R-:W3:Y:S01]  /*00f0*/  LDCU UR10, c[0x0][0x388] ;  /* 0x00007100ff0a77ac */ /* 0x000ee20008000800 */
[----:B0-----:R-:W-:-:S06]  /*0100*/  IMAD.WIDE.U32 R24, R7, 0x8, R24 ;  /* 0x0000000807187825 */ /* 0x001fcc00078e0018 */
[----:B-1----:R-:W5:Y:S01]  /*0110*/  LDG.E.64 R24, desc[UR8][R24.64] ;  /* 0x0000000818187981 */ /* 0x002f62000c1e1b00 */
[----:B------:R-:W0:Y:S01]  /*0120*/  LDCU UR6, c[0x0][0x374] ;  /* 0x00006e80ff0677ac */ /* 0x000e220008000800 */
[----:B------:R-:W2:Y:S01]  /*0130*/  S2R R7, SR_TID.X ;  /* 0x0000000000077919 */ /* 0x000ea20000002100 */
[----:B------:R-:W1:Y:S01]  /*0140*/  LDCU UR7, c[0x0][0x370] ;  /* 0x00006e00ff0777ac */ /* 0x000e620008000800 */
[----:B0-----:R-:W-:Y:S01]  /*0150*/  UIMAD UR4, UR4, UR6, URZ ;  /* 0x00000006040472a4 */ /* 0x001fe2000f8e02ff */
[----:B--2---:R-:W-:Y:S01]  /*0160*/  IMAD R2, R2, UR5, R7 ;  /* 0x0000000502027c24 */ /* 0x004fe2000f8e0207 */
[----:B-1----:R-:W-:-:S03]  /*0170*/  UIMAD UR5, UR5, UR7, URZ ;  /* 0x00000007050572a4 */ /* 0x002fc6000f8e02ff */
[----:B------:R-:W-:Y:S02]  /*0180*/  IMAD.IADD R2, R3, 0x1, R2 ;  /* 0x0000000103027824 */ /* 0x000fe400078e0202 */
[----:B---3--:R-:W-:-:S07]  /*0190*/  IMAD.MOV.U32 R3, RZ, RZ, R5 ;  /* 0x000000ffff037224 */ /* 0x008fce00078e0005 */
.L_x_721:
[----:B0-----:R-:W0:Y:S01]  /*01a0*/  LDCU UR6, c[0x0][0x388] ;  /* 0x00007100ff0677ac */ /* 0x001e220008000800 */
[----:B------:R-:W-:Y:S01]  /*01b0*/  BSSY.RECONVERGENT B0, `(.L_x_716) ;  /* 0x000002d000007945 */ /* 0x000fe20003800200 */
[----:B0-----:R-:W-:-:S05]  /*01c0*/  IMAD.U32 R5, RZ, RZ, UR6 ;  /* 0x00000006ff057e24 */ /* 0x001fca000f8e00ff */
[----:B------:R-:W-:-:S13]  /*01d0*/  ISETP.GE.U32.AND P0, PT, R2, R5, PT ;  /* 0x000000050200720c */ /* 0x000fda0003f06070 */
[----:B------:R-:W-:Y:S05]  /*01e0*/  @P0 BRA `(.L_x_717) ;  /* 0x0000000000a40947 */ /* 0x000fea0003800000 */
[----:B------:R-:W0:Y:S01]  /*01f0*/  LDC.64 R10, c[0x0][0x380] ;  /* 0x0000e000ff0a7b82 */ /* 0x000e220000000a00 */
[----:B------:R-:W1:Y:S01]  /*0200*/  LDCU UR6, c[0x0][0x38c] ;  /* 0x00007180ff0677ac */ /* 0x000e620008000800 */
[----:B------:R-:W-:-:S06]  /*0210*/  IMAD.MOV.U32 R4, RZ, RZ, R2 ;  /* 0x000000ffff047224 */ /* 0x000fcc00078e0002 */
[----:B------:R-:W2:Y:S08]  /*0220*/  LDC.64 R14, c[0x0][0x380] ;  /* 0x0000e000ff0e7b82 */ /* 0x000eb00000000a00 */
[----:B------:R-:W3:Y:S01]  /*0230*/  LDC.64 R12, c[0x0][0x388] ;  /* 0x0000e200ff0c7b82 */ /* 0x000ee20000000a00 */
[----:B-1----:R-:W-:-:S04]  /*0240*/  IMAD R5, R3, R5, UR6 ;  /* 0x0000000603057e24 */ /* 0x002fc8000f8e0205 */
[----:B0-----:R-:W-:-:S07]  /*0250*/  IMAD.WIDE.U32 R10, R5, 0x8, R10 ;  /* 0x00000008050a7825 */ /* 0x001fce00078e000a */
.L_x_720:
[----:B0--3--:R-:W-:-:S04]  /*0260*/  IMAD R9, R13, R12, R4 ;  /* 0x0000000c0d097224 */ /* 0x009fc800078e0204 */
[----:B--2---:R-:W-:-:S06]  /*0270*/  IMAD.WIDE.U32 R8, R9, 0x8, R14 ;  /* 0x0000000809087825 */ /* 0x004fcc00078e000e */
        /* <DEDUP_REMOVED lines=18> */
[----:B------:R-:W-:Y:S05]  /*03a0*/  CALL.REL.NOINC `($__internal_2_$__cuda_sm20_div_rn_f64_full) ;  /* 0x0000000000487944 */ /* 0x000fea0003c00000 */
[----:B------:R-:W-:Y:S02]  /*03b0*/  IMAD.MOV.U32 R6, RZ, RZ, R20 ;  /* 0x000000ffff067224 */ /* 0x000fe400078e0014 */
[----:B------:R-:W-:-:S07]  /*03c0*/  IMAD.MOV.U32 R7, RZ, RZ, R21 ;  /* 0x000000ffff077224 */ /* 0x000fce00078e0015 */
.L_x_719:
[----:B------:R-:W-:Y:S05]  /*03d0*/  BSYNC.RECONVERGENT B1 ;  /* 0x0000000000017941 */ /* 0x000fea0003800200 */
.L_x_718:
[----:B------:R-:W-:Y:S01]  /*03e0*/  IMAD.U32 R5, RZ, RZ, UR10 ;  /* 0x0000000aff057e24 */ /* 0x000fe2000f8e00ff */
[----:B------:R-:W2:Y:S03]  /*03f0*/  LDG.E.64 R8, desc[UR8][R10.64] ;  /* 0x000000080a087981 */ /* 0x000ea6000c1e1b00 */
        /* <DEDUP_REMOVED lines=8> */
.L_x_717:
[----:B------:R-:W-:Y:S05]  /*0480*/  BSYNC.RECONVERGENT B0 ;  /* 0x0000000000007941 */ /* 0x000fea0003800200 */
.L_x_716:
[----:B------:R-:W-:-:S05]  /*0490*/  VIADD R3, R3, UR4 ;  /* 0x0000000403037c36 */ /* 0x000fca0008000000 */
[----:B------:R-:W-:-:S13]  /*04a0*/  ISETP.GT.U32.AND P0, PT, R3, R5, PT ;  /* 0x000000050300720c */ /* 0x000fda0003f04070 */
[----:B------:R-:W-:Y:S05]  /*04b0*/  @!P0 BRA `(.L_x_721) ;  /* 0xfffffffc00388947 */ /* 0x000fea000383ffff */
[----:B------:R-:W-:Y:S05]  /*04c0*/  EXIT ;  /* 0x000000000000794d */ /* 0x000fea0003800000 */
        .weak           $__internal_2_$__cuda_sm20_div_rn_f64_full
        .type           $__internal_2_$__cuda_sm20_div_rn_f64_full,@function
        .size           $__internal_2_$__cuda_sm20_div_rn_f64_full,(.L_x_734 - $__internal_2_$__cuda_sm20_div_rn_f64_full)
$__internal_2_$__cuda_sm20_div_rn_f64_full:
[----:B------:R-:W-:Y:S01]  /*04d0*/  FSETP.GEU.AND P2, PT, |R9|, 1.469367938527859385e-39, PT ;  /* 0x001000000900780b */ /* 0x000fe20003f4e200 */
[----:B------:R-:W-:Y:S01]  /*04e0*/  IMAD.MOV.U32 R26, RZ, RZ, 0x1ca00000 ;  /* 0x1ca00000ff1a7424 */ /* 0x000fe200078e00ff */
[C---:B------:R-:W-:Y:S01]  /*04f0*/  FSETP.GEU.AND P0, PT, |R25|.reuse, 1.469367938527859385e-39, PT ;  /* 0x001000001900780b */ /* 0x040fe20003f0e200 */
[----:B------:R-:W-:Y:S01]  /*0500*/  IMAD.MOV.U32 R18, RZ, RZ, 0x1 ;  /* 0x00000001ff127424 */ /* 0x000fe200078e00ff */
[----:B------:R-:W-:Y:S01]  /*0510*/  LOP3.LUT R6, R25, 0x800fffff, RZ, 0xc0, !PT ;  /* 0x800fffff19067812 */ /* 0x000fe200078ec0ff */
[----:B------:R-:W-:Y:S01]  /*0520*/  BSSY.RECONVERGENT B2, `(.L_x_722) ;  /* 0x0000052000027945 */ /* 0x000fe20003800200 */
[----:B------:R-:W-:Y:S02]  /*0530*/  LOP3.LUT R5, R9, 0x7ff00000, RZ, 0xc0, !PT ;  /* 0x7ff0000009057812 */ /* 0x000fe400078ec0ff */
[----:B------:R-:W-:Y:S01]  /*0540*/  LOP3.LUT R7, R6, 0x3ff00000, RZ, 0xfc, !PT ;  /* 0x3ff0000006077812 */ /* 0x000fe200078efcff */
[----:B------:R-:W-:Y:S01]  /*0550*/  IMAD.MOV.U32 R6, RZ, RZ, R24 ;  /* 0x000000ffff067224 */ /* 0x000fe200078e0018 */
[----:B------:R-:W-:-:S03]  /*0560*/  LOP3.LUT R28, R25, 0x7ff00000, RZ, 0xc0, !PT ;  /* 0x7ff00000191c7812 */ /* 0x000fc600078ec0ff */
[----:B------:R-:W-:Y:S01]  /*0570*/  @!P2 LOP3.LUT R16, R25, 0x7ff00000, RZ, 0xc0, !PT ;  /* 0x7ff000001910a812 */ /* 0x000fe200078ec0ff */
[----:B------:R-:W-:Y:S01]  /*0580*/  @!P2 IMAD.MOV.U32 R20, RZ, RZ, RZ ;  /* 0x000000ffff14a224 */ /* 0x000fe200078e00ff */
[----:B------:R-:W-:Y:S01]  /*0590*/  @!P0 DMUL R6, R24, 8.98846567431157953865e+307 ;  /* 0x7fe0000018068828 */ /* 0x000fe20000000000 */
[C---:B------:R-:W-:Y:S02]  /*05a0*/  ISETP.GE.U32.AND P1, PT, R5.reuse, R28, PT ;  /* 0x0000001c0500720c */ /* 0x040fe40003f26070 */
[----:B------:R-:W-:Y:S01]  /*05b0*/  @!P2 ISETP.GE.U32.AND P3, PT, R5, R16, PT ;  /* 0x000000100500a20c */ /* 0x000fe20003f66070 */
[----:B------:R-:W-:Y:S01]  /*05c0*/  IMAD.MOV.U32 R16, RZ, RZ, R8 ;  /* 0x000000ffff107224 */ /* 0x000fe200078e0008 */
[C---:B------:R-:W-:Y:S01]  /*05d0*/  SEL R17, R26.reuse, 0x63400000, !P1 ;  /* 0x634000001a117807 */ /* 0x040fe20004800000 */
[----:B------:R-:W0:Y:S01]  /*05e0*/  MUFU.RCP64H R19, R7 ;  /* 0x0000000700137308 */ /* 0x000e220000001800 */
[----:B------:R-:W-:Y:S02]  /*05f0*/  @!P2 SEL R21, R26, 0x63400000, !P3 ;  /* 0x634000001a15a807 */ /* 0x000fe40005800000 */
[----:B------:R-:W-:-:S02]  /*0600*/  LOP3.LUT R17, R17, 0x800fffff, R9, 0xf8, !PT ;  /* 0x800fffff11117812 */ /* 0x000fc400078ef809 */
[----:B------:R-:W-:Y:S02]  /*0610*/  @!P2 LOP3.LUT R21, R21, 0x80000000, R9, 0xf8, !PT ;  /* 0x800000001515a812 */ /* 0x000fe400078ef809 */
[----:B------:R-:W-:Y:S02]  /*0620*/  @!P0 LOP3.LUT R28, R7, 0x7ff00000, RZ, 0xc0, !PT ;  /* 0x7ff00000071c8812 */ /* 0x000fe400078ec0ff */
[----:B------:R-:W-:-:S06]  /*0630*/  @!P2 LOP3.LUT R21, R21, 0x100000, RZ, 0xfc, !PT ;  /* 0x001000001515a812 */ /* 0x000fcc00078efcff */
[----:B------:R-:W-:Y:S02]  /*0640*/  @!P2 DFMA R16, R16, 2, -R20 ;  /* 0x400000001010a82b */ /* 0x000fe40000000814 */
[----:B0-----:R-:W-:-:S08]  /*0650*/  DFMA R20, R18, -R6, 1 ;  /* 0x3ff000001214742b */ /* 0x001fd00000000806 */
[----:B------:R-:W-:-:S08]  /*0660*/  DFMA R20, R20, R20, R20 ;  /* 0x000000141414722b */ /* 0x000fd00000000014 */
[----:B------:R-:W-:-:S08]  /*0670*/  DFMA R20, R18, R20, R18 ;  /* 0x000000141214722b */ /* 0x000fd00000000012 */
[----:B------:R-:W-:-:S08]  /*0680*/  DFMA R18, R20, -R6, 1 ;  /* 0x3ff000001412742b */ /* 0x000fd00000000806 */
        /* <DEDUP_REMOVED lines=13> */
[----:B------:R-:W-:Y:S02]  /*0760*/  ISETP.GE.U32.AND P0, PT, R5, R18, PT ;  /* 0x000000120500720c */ /* 0x000fe40003f06070 */
[----:B------:R-:W-:Y:S01]  /*0770*/  VIMNMX R5, PT, PT, R8, 0x46a00000, PT ;  /* 0x46a0000008057848 */ /* 0x000fe20003fe0100 */
[----:B------:R-:W-:Y:S01]  /*0780*/  IMAD.MOV.U32 R8, RZ, RZ, RZ ;  /* 0x000000ffff087224 */ /* 0x000fe200078e00ff */
        /* <DEDUP_REMOVED lines=16> */
[----:B------:R-:W-:-:S10]  /*0890*/  DFMA R6, R20, -R6, R22 ;  /* 0x800000061406722b */ /* 0x000fd40000000016 */
[----:B------:R-:W-:Y:S02]  /*08a0*/  FSETP.NEU.AND P0, PT, |R7|, R5, PT ;  /* 0x000000050700720b */ /* 0x000fe40003f0d200 */
[----:B------:R-:W-:Y:S02]  /*08b0*/  LOP3.LUT R5, R17, R8, RZ, 0x3c, !PT ;  /* 0x0000000811057212 */ /* 0x000fe400078e3cff */
[----:B------:R-:W-:Y:S02]  /*08c0*/  FSEL R20, R16, R20, !P0 ;  /* 0x0000001410147208 */ /* 0x000fe40004000000 */
[----:B------:R-:W-:Y:S01]  /*08d0*/  FSEL R21, R5, R21, !P0 ;  /* 0x0000001505157208 */ /* 0x000fe20004000000 */
[----:B------:R-:W-:Y:S06]  /*08e0*/  BRA `(.L_x_724) ;  /* 0x0000000000547947 */ /* 0x000fec0003800000 */
.L_x_723:
        /* <DEDUP_REMOVED lines=16> */
.L_x_726:
[----:B------:R-:W-:Y:S01]  /*09f0*/  LOP3.LUT R21, R25, 0x80000, RZ, 0xfc, !PT ;  /* 0x0008000019157812 */ /* 0x000fe200078efcff */
[----:B------:R-:W-:Y:S01]  /*0a00*/  IMAD.MOV.U32 R20, RZ, RZ, R24 ;  /* 0x000000ffff147224 */ /* 0x000fe200078e0018 */
[----:B------:R-:W-:Y:S06]  /*0a10*/  BRA `(.L_x_724) ;  /* 0x0000000000087947 */ /* 0x000fec0003800000 */
.L_x_725:
[----:B------:R-:W-:Y:S01]  /*0a20*/  LOP3.LUT R21, R9, 0x80000, RZ, 0xfc, !PT ;  /* 0x0008000009157812 */ /* 0x000fe200078efcff */
[----:B------:R-:W-:-:S07]  /*0a30*/  IMAD.MOV.U32 R20, RZ, RZ, R8 ;  /* 0x000000ffff147224 */ /* 0x000fce00078e0008 */
.L_x_724:
[----:B------:R-:W-:Y:S05]  /*0a40*/  BSYNC.RECONVERGENT B2 ;  /* 0x0000000000027941 */ /* 0x000fea0003800200 */
.L_x_722:
[----:B------:R-:W-:Y:S02]  /*0a50*/  IMAD.MOV.U32 R6, RZ, RZ, R0 ;  /* 0x000000ffff067224 */ /* 0x000fe400078e0000 */
[----:B------:R-:W-:-:S04]  /*0a60*/  IMAD.MOV.U32 R7, RZ, RZ, 0x0 ;  /* 0x00000000ff077424 */ /* 0x000fc800078e00ff */
[----:B------:R-:W-:Y:S05]  /*0a70*/  RET.REL.NODEC R6 `(_Z19column_to_null_downPdjj) ;  /* 0xfffffff406607950 */ /* 0x000fea0003c3ffff */
.L_x_727:
        /* <DEDUP_REMOVED lines=16> */
.L_x_734:


//--------------------- .text._Z13row_switchingPdjjj --------------------------
	.section	.text._Z13row_switchingPdjjj,"ax",@progbits
	.align	128
.text._Z13row_switchingPdjjj:
        .type           _Z13row_switchingPdjjj,@function
        .size           _Z13row_switchingPdjjj,(.L_x_736 - _Z13row_switchingPdjjj)
        .other          _Z13row_switchingPdjjj,@"STO_CUDA_ENTRY STV_DEFAULT"
_Z13row_switchingPdjjj:
[----:B------:R-:W-:Y:S01]  /*0000*/  LDC R1, c[0x0][0x37c] ;  /* 0x0000df00ff017b82 */ /* 0x000fe20000000800 */
[----:B------:R-:W0:Y:S07]  /*0010*/  S2R R0, SR_TID.X ;  /* 0x0000000000007919 */ /* 0x000e2e0000002100 */
[----:B------:R-:W1:Y:S01]  /*0020*/  LDC.64 R14, c[0x0][0x388] ;  /* 0x0000e200ff0e7b82 */ /* 0x000e620000000a00 */
[----:B------:R-:W0:Y:S01]  /*0030*/  LDCU UR4, c[0x0][0x360] ;  /* 0x00006c00ff0477ac */ /* 0x000e220008000800 */
[----:B------:R-:W0:Y:S02]  /*0040*/  S2R R3, SR_CTAID.X ;  /* 0x0000000000037919 */ /* 0x000e240000002500 */
[----:B0-----:R-:W-:-:S05]  /*0050*/  IMAD R0, R3, UR4, R0 ;  /* 0x0000000403007c24 */ /* 0x001fca000f8e0200 */
[----:B-1----:R-:W-:-:S04]  /*0060*/  IADD3 R3, PT, PT, R0, R15, RZ ;  /* 0x0000000f00037210 */ /* 0x002fc80007ffe0ff */
[----:B------:R-:W-:-:S13]  /*0070*/  ISETP.GT.U32.AND P0, PT, R3, R14, PT ;  /* 0x0000000e0300720c */ /* 0x000fda0003f04070 */
[----:B------:R-:W-:Y:S05]  /*0080*/  @P0 EXIT ;  /* 0x000000000000094d */ /* 0x000fea0003800000 */
[----:B------:R-:W0:Y:S01]  /*0090*/  LDC.64 R10, c[0x0][0x380] ;  /* 0x0000e000ff0a7b82 */ /* 0x000e220000000a00 */
[----:B------:R-:W1:Y:S01]  /*00a0*/  LDCU UR5, c[0x0][0x370] ;  /* 0x00006e00ff0577ac */ /* 0x000e620008000800 */
[----:B------:R-:W-:Y:S01]  /*00b0*/  MOV R13, R3 ;  /* 0x00000003000d7202 */ /* 0x000fe20000000f00 */
[----:B------:R-:W2:Y:S01]  /*00c0*/  LDCU.64 UR6, c[0x0][0x358] ;  /* 0x00006b00ff0677ac */ /* 0x000ea20008000a00 */
[----:B------:R-:W3:Y:S01]  /*00d0*/  LDCU UR8, c[0x0][0x390] ;  /* 0x00007200ff0877ac */ /* 0x000ee20008000800 */
[----:B-1----:R-:W-:-:S12]  /*00e0*/  UIMAD UR4, UR4, UR5, URZ ;  /* 0x00000005040472a4 */ /* 0x002fd8000f8e02ff */
.L_x_728:
[CC--:B-1-3--:R-:W-:Y:S02]  /*00f0*/  IMAD R7, R13.reuse, R14.reuse, UR8 ;  /* 0x000000080d077e24 */ /* 0x0cafe4000f8e020e */
[----:B------:R-:W-:Y:S02]  /*0100*/  IMAD R3, R13, R14, R15 ;  /* 0x0000000e0d037224 */ /* 0x000fe400078e020f */
[----:B0-----:R-:W-:-:S04]  /*0110*/  IMAD.WIDE.U32 R6, R7, 0x8, R10 ;  /* 0x0000000807067825 */ /* 0x001fc800078e000a */
[----:B------:R-:W-:Y:S01]  /*0120*/  IMAD.WIDE.U32 R2, R3, 0x8, R10 ;  /* 0x0000000803027825 */ /* 0x000fe200078e000a */
[----:B--2---:R-:W2:Y:S04]  /*0130*/  LDG.E.64 R8, desc[UR6][R6.64] ;  /* 0x0000000606087981 */ /* 0x004ea8000c1e1b00 */
[----:B------:R-:W3:Y:S01]  /*0140*/  LDG.E.64 R4, desc[UR6][R2.64] ;  /* 0x0000000602047981 */ /* 0x000ee2000c1e1b00 */
[----:B------:R-:W-:-:S04]  /*0150*/  IADD3 R13, PT, PT, R13, UR4, RZ ;  /* 0x000000040d0d7c10 */ /* 0x000fc8000fffe0ff */
[----:B------:R-:W-:Y:S01]  /*0160*/  ISETP.GT.U32.AND P0, PT, R13, R14, PT ;  /* 0x0000000e0d00720c */ /* 0x000fe20003f04070 */
[----:B--2---:R1:W-:Y:S04]  /*0170*/  STG.E.64 desc[UR6][R2.64], R8 ;  /* 0x0000000802007986 */ /* 0x0043e8000c101b06 */
[----:B---3--:R1:W-:Y:S08]  /*0180*/  STG.E.64 desc[UR6][R6.64], R4 ;  /* 0x0000000406007986 */ /* 0x0083f0000c101b06 */
[----:B------:R-:W-:Y:S05]  /*0190*/  @!P0 BRA `(.L_x_728) ;  /* 0xfffffffc00d48947 */ /* 0x000fea000383ffff */
[----:B------:R-:W-:Y:S05]  /*01a0*/  EXIT ;  /* 0x000000000000794d */ /* 0x000fea0003800000 */
.L_x_729:
        /* <DEDUP_REMOVED lines=13> */
.L_x_736:


//--------------------- .nv.shared._ZN3cub18CUB_300001_SM_10006detail11EmptyKernelIvEEvv --------------------------
	.section	.nv.shared._ZN3cub18CUB_300001_SM_10006detail11EmptyKernelIvEEvv,"aw",@nobits
	.sectionflags	@""
	.align	16
	.zero		1024


//--------------------- .nv.shared.reserved.0     --------------------------
	.section	.nv.shared.reserved.0,"aw",@nobits
	.weak		__nv_reservedSMEM_offset_0_alias
	.size		__nv_reservedSMEM_offset_0_alias, 0, 64
	.other		__nv_reservedSMEM_offset_0_alias,@"STO_CUDA_RESERVED_SHARED STV_DEFAULT"
__nv_reservedSMEM_offset_0_alias:
	.zero		0
	.zero		64


//--------------------- .nv.global                --------------------------
	.section	.nv.global,"aw",@nobits
.nv.global:
	.type		_ZN30_INTERNAL_1006cf1e_4_k_cu_main6thrust24THRUST_300001_SM_1000_NS12placeholders2_8E,@object
	.size		_ZN30_INTERNAL_1006cf1e_4_k_cu_main6thrust24THRUST_300001_SM_1000_NS12placeholders2_8E,(_ZN30_INTERNAL_1006cf1e_4_k_cu_main4cuda3std3__432_GLOBAL__N__1006cf1e_4_k_cu_main6ignoreE - _ZN30_INTERNAL_1006cf1e_4_k_cu_main6thrust24THRUST_300001_SM_1000_NS12placeholders2_8E)
_ZN30_INTERNAL_1006cf1e_4_k_cu_main6thrust24THRUST_300001_SM_1000_NS12placeholders2_8E:
	.zero		1
	.type		_ZN30_INTERNAL_1006cf1e_4_k_cu_main4cuda3std3__432_GLOBAL__N__1006cf1e_4_k_cu_main6ignoreE,@object
	.size		_ZN30_INTERNAL_1006cf1e_4_k_cu_main4cuda3std3__432_GLOBAL__N__1006cf1e_4_k_cu_main6ignoreE,(_ZN30_INTERNAL_1006cf1e_4_k_cu_main4cuda3std6ranges3__45__cpo4dataE - _ZN30_INTERNAL_1006cf1e_4_k_cu_main4cuda3std3__432_GLOBAL__N__1006cf1e_4_k_cu_main6ignoreE)
_ZN30_INTERNAL_1006cf1e_4_k_cu_main4cuda3std3__432_GLOBAL__N__1006cf1e_4_k_cu_main6ignoreE:
	.zero		1
	.type		_ZN30_INTERNAL_1006cf1e_4_k_cu_main4cuda3std6ranges3__45__cpo4dataE,@object
	.size		_ZN30_INTERNAL_1006cf1e_4_k_cu_main4cuda3std6ranges3__45__cpo4dataE,(_ZN30_INTERNAL_1006cf1e_4_k_cu_main6thrust24THRUST_300001_SM_1000_NS6system3cpp3parE - _ZN30_INTERNAL_1006cf1e_4_k_cu_main4cuda3std6ranges3__45__cpo4dataE)
_ZN30_INTERNAL_1006cf1e_4_k_cu_main4cuda3std6ranges3__45__cpo4dataE:
	.zero		1
	.type		_ZN30_INTERNAL_1006cf1e_4_k_cu_main6thrust24THRUST_300001_SM_1000_NS6system3cpp3parE,@object
	.size		_ZN30_INTERNAL_1006cf1e_4_k_cu_main6thrust24THRUST_300001_SM_1000_NS6system3cpp3parE,(_ZN30_INTERNAL_1006cf1e_4_k_cu_main4cuda3std3__45__cpo5beginE - _ZN30_INTERNAL_1006cf1e_4_k_cu_main6thrust24THRUST_300001_SM_1000_NS6system3cpp3parE)
_ZN30_INTERNAL_1006cf1e_4_k_cu_main6thrust24THRUST_300001_SM_1000_NS6system3cpp3parE:
	.zero		1
	.type		_ZN30_INTERNAL_1006cf1e_4_k_cu_main4cuda3std3__45__cpo5beginE,@object
	.size		_ZN30_INTERNAL_1006cf1e_4_k_cu_main4cuda3std3__45__cpo5beginE,(_ZN30_INTERNAL_1006cf1e_4_k_cu_main4cuda3std6ranges3__45__cpo5beginE - _ZN30_INTERNAL_1006cf1e_4_k_cu_main4cuda3std3__45__cpo5beginE)
_ZN30_INTERNAL_1006cf1e_4_k_cu_main4cuda3std3__45__cpo5beginE:
	.zero		1
	.type		_ZN30_INTERNAL_1006cf1e_4_k_cu_main4cuda3std6ranges3__45__cpo5beginE,@object
	.size		_ZN30_INTERNAL_1006cf1e_4_k_cu_main4cuda3std6ranges3__45__cpo5beginE,(_ZN30_INTERNAL_1006cf1e_4_k_cu_main6thrust24THRUST_300001_SM_1000_NS6deviceE - _ZN30_INTERNAL_1006cf1e_4_k_cu_main4cuda3std6ranges3__45__cpo5beginE)
_ZN30_INTERNAL_1006cf1e_4_k_cu_main4cuda3std6ranges3__45__cpo5beginE:
	.zero		1
	.type		_ZN30_INTERNAL_1006cf1e_4_k_cu_main6thrust24THRUST_300001_SM_1000_NS6deviceE,@object
	.size		_ZN30_INTERNAL_1006cf1e_4_k_cu_main6thrust24THRUST_300001_SM_1000_NS6deviceE,(_ZN30_INTERNAL_1006cf1e_4_k_cu_main4cuda3std3__47nulloptE - _ZN30_INTERNAL_1006cf1e_4_k_cu_main6thrust24THRUST_300001_SM_1000_NS6deviceE)
_ZN30_INTERNAL_1006cf1e_4_k_cu_main6thrust24THRUST_300001_SM_1000_NS6deviceE:
	.zero		1
	.type		_ZN30_INTERNAL_1006cf1e_4_k_cu_main4cuda3std3__47nulloptE,@object
	.size		_ZN30_INTERNAL_1006cf1e_4_k_cu_main4cuda3std3__47nulloptE,(_ZN30_INTERNAL_1006cf1e_4_k_cu_main4cuda3std6ranges3__45__cpo8distanceE - _ZN30_INTERNAL_1006cf1e_4_k_cu_main4cuda3std3__47nulloptE)
_ZN30_INTERNAL_1006cf1e_4_k_cu_main4cuda3std3__47nulloptE:
	.zero		1
	.type		_ZN30_INTERNAL_1006cf1e_4_k_cu_main4cuda3std6ranges3__45__cpo8distanceE,@object
	.size		_ZN30_INTERNAL_1006cf1e_4_k_cu_main4cuda3std6ranges3__45__cpo8distanceE,(_ZN30_INTERNAL_1006cf1e_4_k_cu_main6thrust24THRUST_300001_SM_1000_NS12placeholders2_4E - _ZN30_INTERNAL_1006cf1e_4_k_cu_main4cuda3std6ranges3__45__cpo8distanceE)
_ZN30_INTERNAL_1006cf1e_4_k_cu_main4cuda3std6ranges3__45__cpo8distanceE:
	.zero		1
	.type		_ZN30_INTERNAL_1006cf1e_4_k_cu_main6thrust24THRUST_300001_SM_1000_NS12placeholders2_4E,@object
	.size		_ZN30_INTERNAL_1006cf1e_4_k_cu_main6thrust24THRUST_300001_SM_1000_NS12placeholders2_4E,(_ZN30_INTERNAL_1006cf1e_4_k_cu_main4cuda3std3__45__cpo6rbeginE - _ZN30_INTERNAL_1006cf1e_4_k_cu_main6thrust24THRUST_300001_SM_1000_NS12placeholders2_4E)
_ZN30_INTERNAL_1006cf1e_4_k_cu_main6thrust24THRUST_300001_SM_1000_NS12placeholders2_4E:
	.zero		1
	.type		_ZN30_INTERNAL_1006cf1e_4_k_cu_main4cuda3std3__45__cpo6rbeginE,@object
	.size		_ZN30_INTERNAL_1006cf1e_4_k_cu_main4cuda3std3__45__cpo6rbeginE,(_ZN30_INTERNAL_1006cf1e_4_k_cu_main4cuda3std6ranges3__45__cpo7advanceE - _ZN30_INTERNAL_1006cf1e_4_k_cu_main4cuda3std3__45__cpo6rbeginE)
_ZN30_INTERNAL_1006cf1e_4_k_cu_main4cuda3std3__45__cpo6rbeginE:
	.zero		1
	.type		_ZN30_INTERNAL_1006cf1e_4_k_cu_main4cuda3std6ranges3__45__cpo7advanceE,@object
	.size		_ZN30_INTERNAL_1006cf1e_4_k_cu_main4cuda3std6ranges3__45__cpo7advanceE,(_ZN30_INTERNAL_1006cf1e_4_k_cu_main6thrust24THRUST_300001_SM_1000_NS12placeholders3_10E - _ZN30_INTERNAL_1006cf1e_4_k_cu_main4cuda3std6ranges3__45__cpo7advanceE)
_ZN30_INTERNAL_1006cf1e_4_k_cu_main4cuda3std6ranges3__45__cpo7advanceE:
	.zero		1
	.type		_ZN30_INTERNAL_1006cf1e_4_k_cu_main6thrust24THRUST_300001_SM_1000_NS12placeholders3_10E,@object
	.size		_ZN30_INTERNAL_1006cf1e_4_k_cu_main6thrust24THRUST_300001_SM_1000_NS12placeholders3_10E,(_ZN30_INTERNAL_1006cf1e_4_k_cu_main4cuda3std3__48in_placeE - _ZN30_INTERNAL_1006cf1e_4_k_cu_main6thrust24THRUST_300001_SM_1000_NS12placeholders3_10E)
_ZN30_INTERNAL_1006cf1e_4_k_cu_main6thrust24THRUST_300001_SM_1000_NS12placeholders3_10E:
	.zero		1
	.type		_ZN30_INTERNAL_1006cf1e_4_k_cu_main4cuda3std3__48in_placeE,@object
	.size		_ZN30_INTERNAL_1006cf1e_4_k_cu_main4cuda3std3__48in_placeE,(_ZN30_INTERNAL_1006cf1e_4_k_cu_main4cuda3std6ranges3__45__cpo4sizeE - _ZN30_INTERNAL_1006cf1e_4_k_cu_main4cuda3std3__48in_placeE)
_ZN30_INTERNAL_1006cf1e_4_k_cu_main4cuda3std3__48in_placeE:
	.zero		1
	.type		_ZN30_INTERNAL_1006cf1e_4_k_cu_main4cuda3std6ranges3__45__cpo4sizeE,@object
	.size		_ZN30_INTERNAL_1006cf1e_4_k_cu_main4cuda3std6ranges3__45__cpo4sizeE,(_ZN30_INTERNAL_1006cf1e_4_k_cu_main6thrust24THRUST_300001_SM_1000_NS12placeholders2_2E - _ZN30_INTERNAL_1006cf1e_4_k_cu_main4cuda3std6ranges3__45__cpo4sizeE)
_ZN30_INTERNAL_1006cf1e_4_k_cu_main4cuda3std6ranges3__45__cpo4sizeE:
	.zero		1
	.type		_ZN30_INTERNAL_1006cf1e_4_k_cu_main6thrust24THRUST_300001_SM_1000_NS12placeholders2_2E,@object
	.size		_ZN30_INTERNAL_1006cf1e_4_k_cu_main6thrust24THRUST_300001_SM_1000_NS12placeholders2_2E,(_ZN30_INTERNAL_1006cf1e_4_k_cu_main4cuda3std3__45__cpo6cbeginE - _ZN30_INTERNAL_1006cf1e_4_k_cu_main6thrust24THRUST_300001_SM_1000_NS12placeholders2_2E)
_ZN30_INTERNAL_1006cf1e_4_k_cu_main6thrust24THRUST_300001_SM_1000_NS12placeholders2_2E:
	.zero		1
	.type		_ZN30_INTERNAL_1006cf1e_4_k_cu_main4cuda3std3__45__cpo6cbeginE,@object
	.size		_ZN30_INTERNAL_1006cf1e_4_k_cu_main4cuda3std3__45__cpo6cbeginE,(_ZN30_INTERNAL_1006cf1e_4_k_cu_main4cuda3std6ranges3__45__cpo6cbeginE - _ZN30_INTERNAL_1006cf1e_4_k_cu_main4cuda3std3__45__cpo6cbeginE)
_ZN30_INTERNAL_1006cf1e_4_k_cu_main4cuda3std3__45__cpo6cbeginE:
	.zero		1
	.type		_ZN30_INTERNAL_1006cf1e_4_k_cu_main4cuda3std6ranges3__45__cpo6cbeginE,@object
	.size		_ZN30_INTERNAL_1006cf1e_4_k_cu_main4cuda3std6ranges3__45__cpo6cbeginE,(_ZN30_INTERNAL_1006cf1e_4_k_cu_main6thrust24THRUST_300001_SM_1000_NS12placeholders2_6E - _ZN30_INTERNAL_1006cf1e_4_k_cu_main4cuda3std6ranges3__45__cpo6cbeginE)
_ZN30_INTERNAL_1006cf1e_4_k_cu_main4cuda3std6ranges3__45__cpo6cbeginE:
	.zero		1
	.type		_ZN30_INTERNAL_1006cf1e_4_k_cu_main6thrust24THRUST_300001_SM_1000_NS12placeholders2_6E,@object
	.size		_ZN30_INTERNAL_1006cf1e_4_k_cu_main6thrust24THRUST_300001_SM_1000_NS12placeholders2_6E,(_ZN30_INTERNAL_1006cf1e_4_k_cu_main4cuda3std3__45__cpo7crbeginE - _ZN30_INTERNAL_1006cf1e_4_k_cu_main6thrust24THRUST_300001_SM_1000_NS12placeholders2_6E)
_ZN30_INTERNAL_1006cf1e_4_k_cu_main6thrust24THRUST_300001_SM_1000_NS12placeholders2_6E:
	.zero		1
	.type		_ZN30_INTERNAL_1006cf1e_4_k_cu_main4cuda3std3__45__cpo7crbeginE,@object
	.size		_ZN30_INTERNAL_1006cf1e_4_k_cu_main4cuda3std3__45__cpo7crbeginE,(_ZN30_INTERNAL_1006cf1e_4_k_cu_main4cuda3std6ranges3__45__cpo4nextE - _ZN30_INTERNAL_1006cf1e_4_k_cu_main4cuda3std3__45__cpo7crbeginE)
_ZN30_INTERNAL_1006cf1e_4_k_cu_main4cuda3std3__45__cpo7crbeginE:
	.zero		1
	.type		_ZN30_INTERNAL_1006cf1e_4_k_cu_main4cuda3std6ranges3__45__cpo4nextE,@object
	.size		_ZN30_INTERNAL_1006cf1e_4_k_cu_main4cuda3std6ranges3__45__cpo4nextE,(_ZN30_INTERNAL_1006cf1e_4_k_cu_main4cuda3std6ranges3__45__cpo4swapE - _ZN30_INTERNAL_1006cf1e_4_k_cu_main4cuda3std6ranges3__45__cpo4nextE)
_ZN30_INTERNAL_1006cf1e_4_k_cu_main4cuda3std6ranges3__45__cpo4nextE:
	.zero		1
	.type		_ZN30_INTERNAL_1006cf1e_4_k_cu_main4cuda3std6ranges3__45__cpo4swapE,@object
	.size		_ZN30_INTERNAL_1006cf1e_4_k_cu_main4cuda3std6ranges3__45__cpo4swapE,(_ZN30_INTERNAL_1006cf1e_4_k_cu_main6thrust24THRUST_300001_SM_1000_NS8cuda_cub10par_nosyncE - _ZN30_INTERNAL_1006cf1e_4_k_cu_main4cuda3std6ranges3__45__cpo4swapE)
_ZN30_INTERNAL_1006cf1e_4_k_cu_main4cuda3std6ranges3__45__cpo4swapE:
	.zero		1
	.type		_ZN30_INTERNAL_1006cf1e_4_k_cu_main6thrust24THRUST_300001_SM_1000_NS8cuda_cub10par_nosyncE,@object
	.size		_ZN30_INTERNAL_1006cf1e_4_k_cu_main6thrust24THRUST_300001_SM_1000_NS8cuda_cub10par_nosyncE,(_ZN30_INTERNAL_1006cf1e_4_k_cu_main6thrust24THRUST_300001_SM_1000_NS3seqE - _ZN30_INTERNAL_1006cf1e_4_k_cu_main6thrust24THRUST_300001_SM_1000_NS8cuda_cub10par_nosyncE)
_ZN30_INTERNAL_1006cf1e_4_k_cu_main6thrust24THRUST_300001_SM_1000_NS8cuda_cub10par_nosyncE:
	.zero		1
	.type		_ZN30_INTERNAL_1006cf1e_4_k_cu_main6thrust24THRUST_300001_SM_1000_NS3seqE,@object
	.size		_ZN30_INTERNAL_1006cf1e_4_k_cu_main6thrust24THRUST_300001_SM_1000_NS3seqE,(_ZN30_INTERNAL_1006cf1e_4_k_cu_main4cuda3std3__420unreachable_sentinelE - _ZN30_INTERNAL_1006cf1e_4_k_cu_main6thrust24THRUST_300001_SM_1000_NS3seqE)
_ZN30_INTERNAL_1006cf1e_4_k_cu_main6thrust24THRUST_300001_SM_1000_NS3seqE:
	.zero		1
	.type		_ZN30_INTERNAL_1006cf1e_4_k_cu_main4cuda3std3__420unreachable_sentinelE,@object
	.size		_ZN30_INTERNAL_1006cf1e_4_k_cu_main4cuda3std3__420unreachable_sentinelE,(_ZN30_INTERNAL_1006cf1e_4_k_cu_main4cuda3std6ranges3__45__cpo5ssizeE - _ZN30_INTERNAL_1006cf1e_4_k_cu_main4cuda3std3__420unreachable_sentinelE)
_ZN30_INTERNAL_1006cf1e_4_k_cu_main4cuda3std3__420unreachable_sentinelE:
	.zero		1
	.type		_ZN30_INTERNAL_1006cf1e_4_k_cu_main4cuda3std6ranges3__45__cpo5ssizeE,@object
	.size		_ZN30_INTERNAL_1006cf1e_4_k_cu_main4cuda3std6ranges3__45__cpo5ssizeE,(_ZN30_INTERNAL_1006cf1e_4_k_cu_main6thrust24THRUST_300001_SM_1000_NS12placeholders2_3E - _ZN30_INTERNAL_1006cf1e_4_k_cu_main4cuda3std6ranges3__45__cpo5ssizeE)
_ZN30_INTERNAL_1006cf1e_4_k_cu_main4cuda3std6ranges3__45__cpo5ssizeE:
	.zero		1
	.type		_ZN30_INTERNAL_1006cf1e_4_k_cu_main6thrust24THRUST_300001_SM_1000_NS12placeholders2_3E,@object
	.size		_ZN30_INTERNAL_1006cf1e_4_k_cu_main6thrust24THRUST_300001_SM_1000_NS12placeholders2_3E,(_ZN30_INTERNAL_1006cf1e_4_k_cu_main4cuda3std3__45__cpo4cendE - _ZN30_INTERNAL_1006cf1e_4_k_cu_main6thrust24THRUST_300001_SM_1000_NS12placeholders2_3E)
_ZN30_INTERNAL_1006cf1e_4_k_cu_main6thrust24THRUST_300001_SM_1000_NS12placeholders2_3E:
	.zero		1
	.type		_ZN30_INTERNAL_1006cf1e_4_k_cu_main4cuda3std3__45__cpo4cendE,@object
	.size		_ZN30_INTERNAL_1006cf1e_4_k_cu_main4cuda3std3__45__cpo4cendE,(_ZN30_INTERNAL_1006cf1e_4_k_cu_main4cuda3std6ranges3__45__cpo4cendE - _ZN30_INTERNAL_1006cf1e_4_k_cu_main4cuda3std3__45__cpo4cendE)
_ZN30_INTERNAL_1006cf1e_4_k_cu_main4cuda3std3__45__cpo4cendE:
	.zero		1
	.type		_ZN30_INTERNAL_1006cf1e_4_k_cu_main4cuda3std6ranges3__45__cpo4cendE,@object
	.size		_ZN30_INTERNAL_1006cf1e_4_k_cu_main4cuda3std6ranges3__45__cpo4cendE,(_ZN30_INTERNAL_1006cf1e_4_k_cu_main6thrust24THRUST_300001_SM_1000_NS12placeholders2_7E - _ZN30_INTERNAL_1006cf1e_4_k_cu_main4cuda3std6ranges3__45__cpo4cendE)
_ZN30_INTERNAL_1006cf1e_4_k_cu_main4cuda3std6ranges3__45__cpo4cendE:
	.zero		1
	.type		_ZN30_INTERNAL_1006cf1e_4_k_cu_main6thrust24THRUST_300001_SM_1000_NS12placeholders2_7E,@object
	.size		_ZN30_INTERNAL_1006cf1e_4_k_cu_main6thrust24THRUST_300001_SM_1000_NS12placeholders2_7E,(_ZN30_INTERNAL_1006cf1e_4_k_cu_main4cuda3std3__45__cpo5crendE - _ZN30_INTERNAL_1006cf1e_4_k_cu_main6thrust24THRUST_300001_SM_1000_NS12placeholders2_7E)
_ZN30_INTERNAL_1006cf1e_4_k_cu_main6thrust24THRUST_300001_SM_1000_NS12placeholders2_7E:
	.zero		1
	.type		_ZN30_INTERNAL_1006cf1e_4_k_cu_main4cuda3std3__45__cpo5crendE,@object
	.size		_ZN30_INTERNAL_1006cf1e_4_k_cu_main4cuda3std3__45__cpo5crendE,(_ZN30_INTERNAL_1006cf1e_4_k_cu_main4cuda3std6ranges3__45__cpo4prevE - _ZN30_INTERNAL_1006cf1e_4_k_cu_main4cuda3std3__45__cpo5crendE)
_ZN30_INTERNAL_1006cf1e_4_k_cu_main4cuda3std3__45__cpo5crendE:
	.zero		1
	.type		_ZN30_INTERNAL_1006cf1e_4_k_cu_main4cuda3std6ranges3__45__cpo4prevE,@object
	.size		_ZN30_INTERNAL_1006cf1e_4_k_cu_main4cuda3std6ranges3__45__cpo4prevE,(_ZN30_INTERNAL_1006cf1e_4_k_cu_main4cuda3std6ranges3__45__cpo9iter_moveE - _ZN30_INTERNAL_1006cf1e_4_k_cu_main4cuda3std6ranges3__45__cpo4prevE)
_ZN30_INTERNAL_1006cf1e_4_k_cu_main4cuda3std6ranges3__45__cpo4prevE:
	.zero		1
	.type		_ZN30_INTERNAL_1006cf1e_4_k_cu_main4cuda3std6ranges3__45__cpo9iter_moveE,@object
	.size		_ZN30_INTERNAL_1006cf1e_4_k_cu_main4cuda3std6ranges3__45__cpo9iter_moveE,(_ZN30_INTERNAL_1006cf1e_4_k_cu_main6thrust24THRUST_300001_SM_1000_NS6system6detail10sequential3seqE - _ZN30_INTERNAL_1006cf1e_4_k_cu_main4cuda3std6ranges3__45__cpo9iter_moveE)
_ZN30_INTERNAL_1006cf1e_4_k_cu_main4cuda3std6ranges3__45__cpo9iter_moveE:
	.zero		1
	.type		_ZN30_INTERNAL_1006cf1e_4_k_cu_main6thrust24THRUST_300001_SM_1000_NS6system6detail10sequential3seqE,@object
	.size		_ZN30_INTERNAL_1006cf1e_4_k_cu_main6thrust24THRUST_300001_SM_1000_NS6system6detail10sequential3seqE,(_ZN30_INTERNAL_1006cf1e_4_k_cu_main6thrust24THRUST_300001_SM_1000_NS12placeholders2_9E - _ZN30_INTERNAL_1006cf1e_4_k_cu_main6thrust24THRUST_300001_SM_1000_NS6system6detail10sequential3seqE)
_ZN30_INTERNAL_1006cf1e_4_k_cu_main6thrust24THRUST_300001_SM_1000_NS6system6detail10sequential3seqE:
	.zero		1
	.type		_ZN30_INTERNAL_1006cf1e_4_k_cu_main6thrust24THRUST_300001_SM_1000_NS12placeholders2_9E,@object
	.size		_ZN30_INTERNAL_1006cf1e_4_k_cu_main6thrust24THRUST_300001_SM_1000_NS12placeholders2_9E,(_ZN30_INTERNAL_1006cf1e_4_k_cu_main4cuda3std3__419piecewise_constructE - _ZN30_INTERNAL_1006cf1e_4_k_cu_main6thrust24THRUST_300001_SM_1000_NS12placeholders2_9E)
_ZN30_INTERNAL_1006cf1e_4_k_cu_main6thrust24THRUST_300001_SM_1000_NS12placeholders2_9E:
	.zero		1
	.type		_ZN30_INTERNAL_1006cf1e_4_k_cu_main4cuda3std3__419piecewise_constructE,@object
	.size		_ZN30_INTERNAL_1006cf1e_4_k_cu_main4cuda3std3__419piecewise_constructE,(_ZN30_INTERNAL_1006cf1e_4_k_cu_main4cuda3std6ranges3__45__cpo5cdataE - _ZN30_INTERNAL_1006cf1e_4_k_cu_main4cuda3std3__419piecewise_constructE)
_ZN30_INTERNAL_1006cf1e_4_k_cu_main4cuda3std3__419piecewise_constructE:
	.zero		1
	.type		_ZN30_INTERNAL_1006cf1e_4_k_cu_main4cuda3std6ranges3__45__cpo5cdataE,@object
	.size		_ZN30_INTERNAL_1006cf1e_4_k_cu_main4cuda3std6ranges3__45__cpo5cdataE,(_ZN30_INTERNAL_1006cf1e_4_k_cu_main6thrust24THRUST_300001_SM_1000_NS12placeholders2_1E - _ZN30_INTERNAL_1006cf1e_4_k_cu_main4cuda3std6ranges3__45__cpo5cdataE)
_ZN30_INTERNAL_1006cf1e_4_k_cu_main4cuda3std6ranges3__45__cpo5cdataE:
	.zero		1
	.type		_ZN30_INTERNAL_1006cf1e_4_k_cu_main6thrust24THRUST_300001_SM_1000_NS12placeholders2_1E,@object
	.size		_ZN30_INTERNAL_1006cf1e_4_k_cu_main6thrust24THRUST_300001_SM_1000_NS12placeholders2_1E,(_ZN30_INTERNAL_1006cf1e_4_k_cu_main4cuda3std3__45__cpo3endE - _ZN30_INTERNAL_1006cf1e_4_k_cu_main6thrust24THRUST_300001_SM_1000_NS12placeholders2_1E)
_ZN30_INTERNAL_1006cf1e_4_k_cu_main6thrust24THRUST_300001_SM_1000_NS12placeholders2_1E:
	.zero		1
	.type		_ZN30_INTERNAL_1006cf1e_4_k_cu_main4cuda3std3__45__cpo3endE,@object
	.size		_ZN30_INTERNAL_1006cf1e_4_k_cu_main4cuda3std3__45__cpo3endE,(_ZN30_INTERNAL_1006cf1e_4_k_cu_main4cuda3std6ranges3__45__cpo3endE - _ZN30_INTERNAL_1006cf1e_4_k_cu_main4cuda3std3__45__cpo3endE)
_ZN30_INTERNAL_1006cf1e_4_k_cu_main4cuda3std3__45__cpo3endE:
	.zero		1
	.type		_ZN30_INTERNAL_1006cf1e_4_k_cu_main4cuda3std6ranges3__45__cpo3endE,@object
	.size		_ZN30_INTERNAL_1006cf1e_4_k_cu_main4cuda3std6ranges3__45__cpo3endE,(_ZN30_INTERNAL_1006cf1e_4_k_cu_main6thrust24THRUST_300001_SM_1000_NS12placeholders2_5E - _ZN30_INTERNAL_1006cf1e_4_k_cu_main4cuda3std6ranges3__45__cpo3endE)
_ZN30_INTERNAL_1006cf1e_4_k_cu_main4cuda3std6ranges3__45__cpo3endE:
	.zero		1
	.type		_ZN30_INTERNAL_1006cf1e_4_k_cu_main6thrust24THRUST_300001_SM_1000_NS12placeholders2_5E,@object
	.size		_ZN30_INTERNAL_1006cf1e_4_k_cu_main6thrust24THRUST_300001_SM_1000_NS12placeholders2_5E,(_ZN30_INTERNAL_1006cf1e_4_k_cu_main4cuda3std3__45__cpo4rendE - _ZN30_INTERNAL_1006cf1e_4_k_cu_main6thrust24THRUST_300001_SM_1000_NS12placeholders2_5E)
_ZN30_INTERNAL_1006cf1e_4_k_cu_main6thrust24THRUST_300001_SM_1000_NS12placeholders2_5E:
	.zero		1
	.type		_ZN30_INTERNAL_1006cf1e_4_k_cu_main4cuda3std3__45__cpo4rendE,@object
	.size		_ZN30_INTERNAL_1006cf1e_4_k_cu_main4cuda3std3__45__cpo4rendE,(_ZN30_INTERNAL_1006cf1e_4_k_cu_main4cuda3std6ranges3__45__cpo9iter_swapE - _ZN30_INTERNAL_1006cf1e_4_k_cu_main4cuda3std3__45__cpo4rendE)
_ZN30_INTERNAL_1006cf1e_4_k_cu_main4cuda3std3__45__cpo4rendE:
	.zero		1
	.type		_ZN30_INTERNAL_1006cf1e_4_k_cu_main4cuda3std6ranges3__45__cpo9iter_swapE,@object
	.size		_ZN30_INTERNAL_1006cf1e_4_k_cu_main4cuda3std6ranges3__45__cpo9iter_swapE,(_ZN30_INTERNAL_1006cf1e_4_k_cu_main4cuda3std3__48unexpectE - _ZN30_INTERNAL_1006cf1e_4_k_cu_main4cuda3std6ranges3__45__cpo9iter_swapE)
_ZN30_INTERNAL_1006cf1e_4_k_cu_main4cuda3std6ranges3__45__cpo9iter_swapE:
	.zero		1
	.type		_ZN30_INTERNAL_1006cf1e_4_k_cu_main4cuda3std3__48unexpectE,@object
	.size		_ZN30_INTERNAL_1006cf1e_4_k_cu_main4cuda3std3__48unexpectE,(_ZN30_INTERNAL_1006cf1e_4_k_cu_main6thrust24THRUST_300001_SM_1000_NS8cuda_cub3parE - _ZN30_INTERNAL_1006cf1e_4_k_cu_main4cuda3std3__48unexpectE)
_ZN30_INTERNAL_1006cf1e_4_k_cu_main4cuda3std3__48unexpectE:
	.zero		1
	.type		_ZN30_INTERNAL_1006cf1e_4_k_cu_main6thrust24THRUST_300001_SM_1000_NS8cuda_cub3parE,@object
	.size		_ZN30_INTERNAL_1006cf1e_4_k_cu_main6thrust24THRUST_300001_SM_1000_NS8cuda_cub3parE,(.L_29 - _ZN30_INTERNAL_1006cf1e_4_k_cu_main6thrust24THRUST_300001_SM_1000_NS8cuda_cub3parE)
_ZN30_INTERNAL_1006cf1e_4_k_cu_main6thrust24THRUST_300001_SM_1000_NS8cuda_cub3parE:
	.zero		1
.L_29:


//--------------------- .nv.shared._ZN6thrust24THRUST_300001_SM_1000_NS8cuda_cub4core6detail13_kernel_agentINS1_8__reduce11ReduceAgentIPN4cuda3std3__45tupleIJdlEEESC_SB_lNS1_9__extrema9arg_max_fIdl7CompareEEEEJSC_SC_iSG_EEEvDpT0_ --------------------------
	.section	.nv.shared._ZN6thrust24THRUST_300001_SM_1000_NS8cuda_cub4core6detail13_kernel_agentINS1_8__reduce11ReduceAgentIPN4cuda3std3__45tupleIJdlEEESC_SB_lNS1_9__extrema9arg_max_fIdl7CompareEEEEJSC_SC_iSG_EEEvDpT0_,"aw",@nobits
	.sectionflags	@""
	.align	16
	.zero		1024


//--------------------- .nv.shared._ZN6thrust24THRUST_300001_SM_1000_NS8cuda_cub4core6detail13_kernel_agentINS1_8__reduce10DrainAgentIlEEJN3cub18CUB_300001_SM_10009GridQueueIyEElEEEvDpT0_ --------------------------
	.section	.nv.shared._ZN6thrust24THRUST_300001_SM_1000_NS8cuda_cub4core6detail13_kernel_agentINS1_8__reduce10DrainAgentIlEEJN3cub18CUB_300001_SM_10009GridQueueIyEElEEEvDpT0_,"aw",@nobits
	.sectionflags	@""
	.align	16
	.zero		1024


//--------------------- .nv.shared._ZN6thrust24THRUST_300001_SM_1000_NS8cuda_cub4core6detail13_kernel_agentINS1_8__reduce11ReduceAgentINS0_12zip_iteratorIN4cuda3std3__45tupleIJNS0_10device_ptrIdEENS0_17counting_iteratorIlNS0_11use_defaultESF_SF_EEEEEEEPNSB_IJdlEEESJ_lNS1_9__extrema9arg_max_fIdl7CompareEEEEJSI_SK_lN3cub18CUB_300001_SM_100013GridEvenShareIlEENSR_9GridQueueIyEESO_EEEvDpT0_ --------------------------
	.section	.nv.shared._ZN6thrust24THRUST_300001_SM_1000_NS8cuda_cub4core6detail13_kernel_agentINS1_8__reduce11ReduceAgentINS0_12zip_iteratorIN4cuda3std3__45tupleIJNS0_10device_ptrIdEENS0_17counting_iteratorIlNS0_11use_defaultESF_SF_EEEEEEEPNSB_IJdlEEESJ_lNS1_9__extrema9arg_max_fIdl7CompareEEEEJSI_SK_lN3cub18CUB_300001_SM_100013GridEvenShareIlEENSR_9GridQueueIyEESO_EEEvDpT0_,"aw",@nobits
	.sectionflags	@""
	.align	16
	.zero		1024


//--------------------- .nv.shared._ZN6thrust24THRUST_300001_SM_1000_NS8cuda_cub4core6detail13_kernel_agentINS1_8__reduce11ReduceAgentINS0_12zip_iteratorIN4cuda3std3__45tupleIJNS0_10device_ptrIdEENS0_17counting_iteratorIlNS0_11use_defaultESF_SF_EEEEEEEPNSB_IJdlEEESJ_lNS1_9__extrema9arg_max_fIdl7CompareEEEEJSI_SK_lSO_EEEvDpT0_ --------------------------
	.section	.nv.shared._ZN6thrust24THRUST_300001_SM_1000_NS8cuda_cub4core6detail13_kernel_agentINS1_8__reduce11ReduceAgentINS0_12zip_iteratorIN4cuda3std3__45tupleIJNS0_10device_ptrIdEENS0_17counting_iteratorIlNS0_11use_defaultESF_SF_EEEEEEEPNSB_IJdlEEESJ_lNS1_9__extrema9arg_max_fIdl7CompareEEEEJSI_SK_lSO_EEEvDpT0_,"aw",@nobits
	.sectionflags	@""
	.align	16
	.zero		1024


//--------------------- .nv.shared._ZN6thrust24THRUST_300001_SM_1000_NS8cuda_cub4core6detail13_kernel_agentINS1_8__reduce11ReduceAgentIPN4cuda3std3__45tupleIJdlEEESC_SB_iNS1_9__extrema9arg_max_fIdl7CompareEEEEJSC_SC_iSG_EEEvDpT0_ --------------------------
	.section	.nv.shared._ZN6thrust24THRUST_300001_SM_1000_NS8cuda_cub4core6detail13_kernel_agentINS1_8__reduce11ReduceAgentIPN4cuda3std3__45tupleIJdlEEESC_SB_iNS1_9__extrema9arg_max_fIdl7CompareEEEEJSC_SC_iSG_EEEvDpT0_,"aw",@nobits
	.sectionflags	@""
	.align	16
	.zero		1024


//--------------------- .nv.shared._ZN6thrust24THRUST_300001_SM_1000_NS8cuda_cub4core6detail13_kernel_agentINS1_8__reduce10DrainAgentIiEEJN3cub18CUB_300001_SM_10009GridQueueIjEEiEEEvDpT0_ --------------------------
	.section	.nv.shared._ZN6thrust24THRUST_300001_SM_1000_NS8cuda_cub4core6detail13_kernel_agentINS1_8__reduce10DrainAgentIiEEJN3cub18CUB_300001_SM_10009GridQueueIjEEiEEEvDpT0_,"aw",@nobits
	.sectionflags	@""
	.align	16
	.zero		1024


//--------------------- .nv.shared._ZN6thrust24THRUST_300001_SM_1000_NS8cuda_cub4core6detail13_kernel_agentINS1_8__reduce11ReduceAgentINS0_12zip_iteratorIN4cuda3std3__45tupleIJNS0_10device_ptrIdEENS0_17counting_iteratorIlNS0_11use_defaultESF_SF_EEEEEEEPNSB_IJdlEEESJ_iNS1_9__extrema9arg_max_fIdl7CompareEEEEJSI_SK_iN3cub18CUB_300001_SM_100013GridEvenShareIiEENSR_9GridQueueIjEESO_EEEvDpT0_ --------------------------
	.section	.nv.shared._ZN6thrust24THRUST_300001_SM_1000_NS8cuda_cub4core6detail13_kernel_agentINS1_8__reduce11ReduceAgentINS0_12zip_iteratorIN4cuda3std3__45tupleIJNS0_10device_ptrIdEENS0_17counting_iteratorIlNS0_11use_defaultESF_SF_EEEEEEEPNSB_IJdlEEESJ_iNS1_9__extrema9arg_max_fIdl7CompareEEEEJSI_SK_iN3cub18CUB_300001_SM_100013GridEvenShareIiEENSR_9GridQueueIjEESO_EEEvDpT0_,"aw",@nobits
	.sectionflags	@""
	.align	16
	.zero		1024


//--------------------- .nv.shared._ZN6thrust24THRUST_300001_SM_1000_NS8cuda_cub4core6detail13_kernel_agentINS1_8__reduce11ReduceAgentINS0_12zip_iteratorIN4cuda3std3__45tupleIJNS0_10device_ptrIdEENS0_17counting_iteratorIlNS0_11use_defaultESF_SF_EEEEEEEPNSB_IJdlEEESJ_iNS1_9__extrema9arg_max_fIdl7CompareEEEEJSI_SK_iSO_EEEvDpT0_ --------------------------
	.section	.nv.shared._ZN6thrust24THRUST_300001_SM_1000_NS8cuda_cub4core6detail13_kernel_agentINS1_8__reduce11ReduceAgentINS0_12zip_iteratorIN4cuda3std3__45tupleIJNS0_10device_ptrIdEENS0_17counting_iteratorIlNS0_11use_defaultESF_SF_EEEEEEEPNSB_IJdlEEESJ_iNS1_9__extrema9arg_max_fIdl7CompareEEEEJSI_SK_iSO_EEEvDpT0_,"aw",@nobits
	.sectionflags	@""
	.align	16
	.zero		1024


//--------------------- .nv.shared._Z5solvePdj    --------------------------
	.section	.nv.shared._Z5solvePdj,"aw",@nobits
	.sectionflags	@""
	.align	16
	.zero		1024


//--------------------- .nv.shared._Z17column_to_null_upPdjj --------------------------
	.section	.nv.shared._Z17column_to_null_upPdjj,"aw",@nobits
	.sectionflags	@""
	.align	16
	.zero		1024


//--------------------- .nv.shared._Z19column_to_null_downPdjj --------------------------
	.section	.nv.shared._Z19column_to_null_downPdjj,"aw",@nobits
	.sectionflags	@""
	.align	16
	.zero		1024


//--------------------- .nv.shared._Z13row_switchingPdjjj --------------------------
	.section	.nv.shared._Z13row_switchingPdjjj,"aw",@nobits
	.sectionflags	@""
	.align	16
	.zero		1024


//--------------------- .nv.constant0._ZN3cub18CUB_300001_SM_10006detail11EmptyKernelIvEEvv --------------------------
	.section	.nv.constant0._ZN3cub18CUB_300001_SM_10006detail11EmptyKernelIvEEvv,"a",@progbits
	.sectionflags	@""
	.align	4
.nv.constant0._ZN3cub18CUB_300001_SM_10006detail11EmptyKernelIvEEvv:
	.zero		896


//--------------------- .nv.constant0._ZN6thrust24THRUST_300001_SM_1000_NS8cuda_cub4core6detail13_kernel_agentINS1_8__reduce11ReduceAgentIPN4cuda3std3__45tupleIJdlEEESC_SB_lNS1_9__extrema9arg_max_fIdl7CompareEEEEJSC_SC_iSG_EEEvDpT0_ --------------------------
	.section	.nv.constant0._ZN6thrust24THRUST_300001_SM_1000_NS8cuda_cub4core6detail13_kernel_agentINS1_8__reduce11ReduceAgentIPN4cuda3std3__45tupleIJdlEEESC_SB_lNS1_9__extrema9arg_max_fIdl7CompareEEEEJSC_SC_iSG_EEEvDpT0_,"a",@progbits
	.sectionflags	@""
	.align	4
.nv.constant0._ZN6thrust24THRUST_300001_SM_1000_NS8cuda_cub4core6detail13_kernel_agentINS1_8__reduce11ReduceAgentIPN4cuda3std3__45tupleIJdlEEESC_SB_lNS1_9__extrema9arg_max_fIdl7CompareEEEEJSC_SC_iSG_EEEvDpT0_:
	.zero		917


//--------------------- .nv.constant0._ZN6thrust24THRUST_300001_SM_1000_NS8cuda_cub4core6detail13_kernel_agentINS1_8__reduce10DrainAgentIlEEJN3cub18CUB_300001_SM_10009GridQueueIyEElEEEvDpT0_ --------------------------
	.section	.nv.constant0._ZN6thrust24THRUST_300001_SM_1000_NS8cuda_cub4core6detail13_kernel_agentINS1_8__reduce10DrainAgentIlEEJN3cub18CUB_300001_SM_10009GridQueueIyEElEEEvDpT0_,"a",@progbits
	.sectionflags	@""
	.align	4
.nv.constant0._ZN6thrust24THRUST_300001_SM_1000_NS8cuda_cub4core6detail13_kernel_agentINS1_8__reduce10DrainAgentIlEEJN3cub18CUB_300001_SM_10009GridQueueIyEElEEEvDpT0_:
	.zero		912


//--------------------- .nv.constant0._ZN6thrust24THRUST_300001_SM_1000_NS8cuda_cub4core6detail13_kernel_agentINS1_8__reduce11ReduceAgentINS0_12zip_iteratorIN4cuda3std3__45tupleIJNS0_10device_ptrIdEENS0_17counting_iteratorIlNS0_11use_defaultESF_SF_EEEEEEEPNSB_IJdlEEESJ_lNS1_9__extrema9arg_max_fIdl7CompareEEEEJSI_SK_lN3cub18CUB_300001_SM_100013GridEvenShareIlEENSR_9GridQueueIyEESO_EEEvDpT0_ --------------------------
	.section	.nv.constant0._ZN6thrust24THRUST_300001_SM_1000_NS8cuda_cub4core6detail13_kernel_agentINS1_8__reduce11ReduceAgentINS0_12zip_iteratorIN4cuda3std3__45tupleIJNS0_10device_ptrIdEENS0_17counting_iteratorIlNS0_11use_defaultESF_SF_EEEEEEEPNSB_IJdlEEESJ_lNS1_9__extrema9arg_max_fIdl7CompareEEEEJSI_SK_lN3cub18CUB_300001_SM_100013GridEvenShareIlEENSR_9GridQueueIyEESO_EEEvDpT0_,"a",@progbits
	.sectionflags	@""
	.align	4
.nv.constant0._ZN6thrust24THRUST_300001_SM_1000_NS8cuda_cub4core6detail13_kernel_agentINS1_8__reduce11ReduceAgentINS0_12zip_iteratorIN4cuda3std3__45tupleIJNS0_10device_ptrIdEENS0_17counting_iteratorIlNS0_11use_defaultESF_SF_EEEEEEEPNSB_IJdlEEESJ_lNS1_9__extrema9arg_max_fIdl7CompareEEEEJSI_SK_lN3cub18CUB_300001_SM_100013GridEvenShareIlEENSR_9GridQueueIyEESO_EEEvDpT0_:
	.zero		1009


//--------------------- .nv.constant0._ZN6thrust24THRUST_300001_SM_1000_NS8cuda_cub4core6detail13_kernel_agentINS1_8__reduce11ReduceAgentINS0_12zip_iteratorIN4cuda3std3__45tupleIJNS0_10device_ptrIdEENS0_17counting_iteratorIlNS0_11use_defaultESF_SF_EEEEEEEPNSB_IJdlEEESJ_lNS1_9__extrema9arg_max_fIdl7CompareEEEEJSI_SK_lSO_EEEvDpT0_ --------------------------
	.section	.nv.constant0._ZN6thrust24THRUST_300001_SM_1000_NS8cuda_cub4core6detail13_kernel_agentINS1_8__reduce11ReduceAgentINS0_12zip_iteratorIN4cuda3std3__45tupleIJNS0_10device_ptrIdEENS0_17counting_iteratorIlNS0_11use_defaultESF_SF_EEEEEEEPNSB_IJdlEEESJ_lNS1_9__extrema9arg_max_fIdl7CompareEEEEJSI_SK_lSO_EEEvDpT0_,"a",@progbits
	.sectionflags	@""
	.align	4
.nv.constant0._ZN6thrust24THRUST_300001_SM_1000_NS8cuda_cub4core6detail13_kernel_agentINS1_8__reduce11ReduceAgentINS0_12zip_iteratorIN4cuda3std3__45tupleIJNS0_10device_ptrIdEENS0_17counting_iteratorIlNS0_11use_defaultESF_SF_EEEEEEEPNSB_IJdlEEESJ_lNS1_9__extrema9arg_max_fIdl7CompareEEEEJSI_SK_lSO_EEEvDpT0_:
	.zero		929


//--------------------- .nv.constant0._ZN6thrust24THRUST_300001_SM_1000_NS8cuda_cub4core6detail13_kernel_agentINS1_8__reduce11ReduceAgentIPN4cuda3std3__45tupleIJdlEEESC_SB_iNS1_9__extrema9arg_max_fIdl7CompareEEEEJSC_SC_iSG_EEEvDpT0_ --------------------------
	.section	.nv.constant0._ZN6thrust24THRUST_300001_SM_1000_NS8cuda_cub4core6detail13_kernel_agentINS1_8__reduce11ReduceAgentIPN4cuda3std3__45tupleIJdlEEESC_SB_iNS1_9__extrema9arg_max_fIdl7CompareEEEEJSC_SC_iSG_EEEvDpT0_,"a",@progbits
	.sectionflags	@""
	.align	4
.nv.constant0._ZN6thrust24THRUST_300001_SM_1000_NS8cuda_cub4core6detail13_kernel_agentINS1_8__reduce11ReduceAgentIPN4cuda3std3__45tupleIJdlEEESC_SB_iNS1_9__extrema9arg_max_fIdl7CompareEEEEJSC_SC_iSG_EEEvDpT0_:
	.zero		917


//--------------------- .nv.constant0._ZN6thrust24THRUST_300001_SM_1000_NS8cuda_cub4core6detail13_kernel_agentINS1_8__reduce10DrainAgentIiEEJN3cub18CUB_300001_SM_10009GridQueueIjEEiEEEvDpT0_ --------------------------
	.section	.nv.constant0._ZN6thrust24THRUST_300001_SM_1000_NS8cuda_cub4core6detail13_kernel_agentINS1_8__reduce10DrainAgentIiEEJN3cub18CUB_300001_SM_10009GridQueueIjEEiEEEvDpT0_,"a",@progbits
	.sectionflags	@""
	.align	4
.nv.constant0._ZN6thrust24THRUST_300001_SM_1000_NS8cuda_cub4core6detail13_kernel_agentINS1_8__reduce10DrainAgentIiEEJN3cub18CUB_300001_SM_10009GridQueueIjEEiEEEvDpT0_:
	.zero		908


//--------------------- .nv.constant0._ZN6thrust24THRUST_300001_SM_1000_NS8cuda_cub4core6detail13_kernel_agentINS1_8__reduce11ReduceAgentINS0_12zip_iteratorIN4cuda3std3__45tupleIJNS0_10device_ptrIdEENS0_17counting_iteratorIlNS0_11use_defaultESF_SF_EEEEEEEPNSB_IJdlEEESJ_iNS1_9__extrema9arg_max_fIdl7CompareEEEEJSI_SK_iN3cub18CUB_300001_SM_100013GridEvenShareIiEENSR_9GridQueueIjEESO_EEEvDpT0_ --------------------------
	.section	.nv.constant0._ZN6thrust24THRUST_300001_SM_1000_NS8cuda_cub4core6detail13_kernel_agentINS1_8__reduce11ReduceAgentINS0_12zip_iteratorIN4cuda3std3__45tupleIJNS0_10device_ptrIdEENS0_17counting_iteratorIlNS0_11use_defaultESF_SF_EEEEEEEPNSB_IJdlEEESJ_iNS1_9__extrema9arg_max_fIdl7CompareEEEEJSI_SK_iN3cub18CUB_300001_SM_100013GridEvenShareIiEENSR_9GridQueueIjEESO_EEEvDpT0_,"a",@progbits
	.sectionflags	@""
	.align	4
.nv.constant0._ZN6thrust24THRUST_300001_SM_1000_NS8cuda_cub4core6detail13_kernel_agentINS1_8__reduce11ReduceAgentINS0_12zip_iteratorIN4cuda3std3__45tupleIJNS0_10device_ptrIdEENS0_17counting_iteratorIlNS0_11use_defaultESF_SF_EEEEEEEPNSB_IJdlEEESJ_iNS1_9__extrema9arg_max_fIdl7CompareEEEEJSI_SK_iN3cub18CUB_300001_SM_100013GridEvenShareIiEENSR_9GridQueueIjEESO_EEEvDpT0_:
	.zero		977


//--------------------- .nv.constant0._ZN6thrust24THRUST_300001_SM_1000_NS8cuda_cub4core6detail13_kernel_agentINS1_8__reduce11ReduceAgentINS0_12zip_iteratorIN4cuda3std3__45tupleIJNS0_10device_ptrIdEENS0_17counting_iteratorIlNS0_11use_defaultESF_SF_EEEEEEEPNSB_IJdlEEESJ_iNS1_9__extrema9arg_max_fIdl7CompareEEEEJSI_SK_iSO_EEEvDpT0_ --------------------------
	.section	.nv.constant0._ZN6thrust24THRUST_300001_SM_1000_NS8cuda_cub4core6detail13_kernel_agentINS1_8__reduce11ReduceAgentINS0_12zip_iteratorIN4cuda3std3__45tupleIJNS0_10device_ptrIdEENS0_17counting_iteratorIlNS0_11use_defaultESF_SF_EEEEEEEPNSB_IJdlEEESJ_iNS1_9__extrema9arg_max_fIdl7CompareEEEEJSI_SK_iSO_EEEvDpT0_,"a",@progbits
	.sectionflags	@""
	.align	4
.nv.constant0._ZN6thrust24THRUST_300001_SM_1000_NS8cuda_cub4core6detail13_kernel_agentINS1_8__reduce11ReduceAgentINS0_12zip_iteratorIN4cuda3std3__45tupleIJNS0_10device_ptrIdEENS0_17counting_iteratorIlNS0_11use_defaultESF_SF_EEEEEEEPNSB_IJdlEEESJ_iNS1_9__extrema9arg_max_fIdl7CompareEEEEJSI_SK_iSO_EEEvDpT0_:
	.zero		925


//--------------------- .nv.constant0._Z5solvePdj --------------------------
	.section	.nv.constant0._Z5solvePdj,"a",@progbits
	.sectionflags	@""
	.align	4
.nv.constant0._Z5solvePdj:
	.zero		908


//--------------------- .nv.constant0._Z17column_to_null_upPdjj --------------------------
	.section	.nv.constant0._Z17column_to_null_upPdjj,"a",@progbits
	.sectionflags	@""
	.align	4
.nv.constant0._Z17column_to_null_upPdjj:
	.zero		912


//--------------------- .nv.constant0._Z19column_to_null_downPdjj --------------------------
	.section	.nv.constant0._Z19column_to_null_downPdjj,"a",@progbits
	.sectionflags	@""
	.align	4
.nv.constant0._Z19column_to_null_downPdjj:
	.zero		912


//--------------------- .nv.constant0._Z13row_switchingPdjjj --------------------------
	.section	.nv.constant0._Z13row_switchingPdjjj,"a",@progbits
	.sectionflags	@""
	.align	4
.nv.constant0._Z13row_switchingPdjjj:
	.zero		916


//--------------------- SYMBOLS --------------------------

	.type		.nv.reservedSmem.offset0,@object
	.size		.nv.reservedSmem.offset0,0x4
	.type		.nv.reservedSmem.cap,@object
	.size		.nv.reservedSmem.cap,0x4
